	.target	sm_90a

	.elftype	@"ET_EXEC"


//--------------------- .note.nv.tkinfo           --------------------------
	.section	.note.nv.tkinfo,"",@"SHT_NOTE"
	.sectionflags	@"SHF_NOTE_NV_TKINFO"
	.tkinfo
        /*0018*/ 	.word	0x00000002
        /*0030*/ 	.string	""
        /*0030*/ 	.string	"ptxas"
        /*0030*/ 	.string	"Cuda compilation tools, release 13.0, V13.0.88"
        /*0030*/ 	.string	"Build cuda_13.0.r13.0/compiler.36424714_0"
        /*0030*/ 	.string	"-arch sm_90a -m 64 "



//--------------------- .note.nv.cuinfo           --------------------------
	.section	.note.nv.cuinfo,"",@"SHT_NOTE"
	.sectionflags	@"SHF_NOTE_NV_CUINFO"
        /*0018*/ 	.short	0x0002
        /*001a*/ 	.short	0x005a
        /*001c*/ 	.short	0x0082
	.zero		2


//--------------------- .nv.info                  --------------------------
	.section	.nv.info,"",@"SHT_CUDA_INFO"
	.align	4


	//----- nvinfo : EIATTR_REGCOUNT
	.align		4
        /*0000*/ 	.byte	0x04, 0x2f
        /*0002*/ 	.short	(.L_16 - .L_15)
	.align		4
.L_15:
        /*0004*/ 	.word	index@(_ZN7cutlass13device_kernelINS_4fmha6kernel13FmhaKernelTmaINS1_10collective15FmhaMainloopTmaINS_10bfloat16_tEfN4cute5tupleIJNS7_1CILi64EEENS9_ILi256EEESB_EEENS4_12CausalFusionEJEEENS4_15FmhaFwdEpilogueIS6_fSC_EEJEEEEEvNT_6ParamsE)
        /*0008*/ 	.word	0x000000ff


	//----- nvinfo : EIATTR_FRAME_SIZE
	.align		4
.L_16:
        /*000c*/ 	.byte	0x04, 0x11
        /*000e*/ 	.short	(.L_18 - .L_17)
	.align		4
.L_17:
        /*0010*/ 	.word	index@($__internal_0_$__cuda_sm20_rcp_rn_f32_slowpath)
        /*0014*/ 	.word	0x00001030


	//----- nvinfo : EIATTR_FRAME_SIZE
	.align		4
.L_18:
        /*0018*/ 	.byte	0x04, 0x11
        /*001a*/ 	.short	(.L_20 - .L_19)
	.align		4
.L_19:
        /*001c*/ 	.word	index@(_ZN7cutlass13device_kernelINS_4fmha6kernel13FmhaKernelTmaINS1_10collective15FmhaMainloopTmaINS_10bfloat16_tEfN4cute5tupleIJNS7_1CILi64EEENS9_ILi256EEESB_EEENS4_12CausalFusionEJEEENS4_15FmhaFwdEpilogueIS6_fSC_EEJEEEEEvNT_6ParamsE)
        /*0020*/ 	.word	0x00001030


	//----- nvinfo : EIATTR_MIN_STACK_SIZE
	.align		4
.L_20:
        /*0024*/ 	.byte	0x04, 0x12
        /*0026*/ 	.short	(.L_22 - .L_21)
	.align		4
.L_21:
        /*0028*/ 	.word	index@(_ZN7cutlass13device_kernelINS_4fmha6kernel13FmhaKernelTmaINS1_10collective15FmhaMainloopTmaINS_10bfloat16_tEfN4cute5tupleIJNS7_1CILi64EEENS9_ILi256EEESB_EEENS4_12CausalFusionEJEEENS4_15FmhaFwdEpilogueIS6_fSC_EEJEEEEEvNT_6ParamsE)
        /*002c*/ 	.word	0x00001030
.L_22:


//--------------------- .nv.compat                --------------------------
	.section	.nv.compat,"",@"SHT_CUDA_COMPAT_INFO"
	.align	4
        /*0000*/ 	.byte	0x02, 0x09, 0x01, 0x00, 0x02, 0x02, 0x04, 0x00, 0x02, 0x05, 0x05, 0x00, 0x03, 0x07, 0x01, 0x01
        /*0010*/ 	.byte	0x02, 0x03, 0x01, 0x00, 0x02, 0x06, 0x01, 0x00, 0x04, 0x0b, 0x08, 0x00, 0x00, 0x00, 0x00, 0x00
        /*0020*/ 	.byte	0x00, 0x00, 0x00, 0x00


//--------------------- .nv.info._ZN7cutlass13device_kernelINS_4fmha6kernel13FmhaKernelTmaINS1_10collective15FmhaMainloopTmaINS_10bfloat16_tEfN4cute5tupleIJNS7_1CILi64EEENS9_ILi256EEESB_EEENS4_12CausalFusionEJEEENS4_15FmhaFwdEpilogueIS6_fSC_EEJEEEEEvNT_6ParamsE --------------------------
	.section	.nv.info._ZN7cutlass13device_kernelINS_4fmha6kernel13FmhaKernelTmaINS1_10collective15FmhaMainloopTmaINS_10bfloat16_tEfN4cute5tupleIJNS7_1CILi64EEENS9_ILi256EEESB_EEENS4_12CausalFusionEJEEENS4_15FmhaFwdEpilogueIS6_fSC_EEJEEEEEvNT_6ParamsE,"",@"SHT_CUDA_INFO"
	.sectionflags	@""
	.align	4


	//----- nvinfo : EIATTR_CUDA_API_VERSION
	.align		4
        /*0000*/ 	.byte	0x04, 0x37
        /*0002*/ 	.short	(.L_24 - .L_23)
.L_23:
        /*0004*/ 	.word	0x00000082


	//----- nvinfo : EIATTR_KPARAM_INFO
	.align		4
.L_24:
        /*0008*/ 	.byte	0x04, 0x17
        /*000a*/ 	.short	(.L_26 - .L_25)
.L_25:
        /*000c*/ 	.word	0x00000000
        /*0010*/ 	.short	0x0000
        /*0012*/ 	.short	0x0070
        /*0014*/ 	.byte	0x00, 0xf0, 0x01, 0x20


	//----- nvinfo : EIATTR_SPARSE_MMA_MASK
	.align		4
.L_26:
        /*0018*/ 	.byte	0x03, 0x50
        /*001a*/ 	.short	0x0000


	//----- nvinfo : EIATTR_MAXREG_COUNT
	.align		4
        /*001c*/ 	.byte	0x03, 0x1b
        /*001e*/ 	.short	0x00ff


	//----- nvinfo : EIATTR_NUM_BARRIERS
	.align		4
        /*0020*/ 	.byte	0x02, 0x4c
        /*0022*/ 	.byte	0x02
	.zero		1


	//----- nvinfo : EIATTR_EXTERNS
	.align		4
        /*0024*/ 	.byte	0x04, 0x0f
        /*0026*/ 	.short	(.L_28 - .L_27)


	//   ....[0]....
	.align		4
.L_27:
        /*0028*/ 	.word	index@(__assertfail)


	//----- nvinfo : EIATTR_ANNOTATIONS
	.align		4
.L_28:
        /*002c*/ 	.byte	0x04, 0x55
        /*002e*/ 	.short	(.L_30 - .L_29)


	//   ....[0]....
.L_29:
        /*0030*/ 	.word	0x00000001
        /*0034*/ 	.byte	0xe0, 0x7c, 0x00, 0x00, 0x01, 0x00, 0x00, 0x00, 0x10, 0x7d, 0x00, 0x00, 0x01, 0x00, 0x00, 0x00
        /* <DEDUP_REMOVED lines=3370> */
        /*d2e4*/ 	.byte	0xf0, 0x52, 0x03, 0x00, 0x01, 0x00, 0x00, 0x00, 0x00, 0x53, 0x03, 0x00


	//----- nvinfo : EIATTR_MERCURY_ISA_VERSION
	.align		4
.L_30:
        /*d2f0*/ 	.byte	0x03, 0x5f
        /*d2f2*/ 	.short	0x0101


	//----- nvinfo : EIATTR_COOP_GROUP_MASK_REGIDS
	.align		4
        /*d2f4*/ 	.byte	0x04, 0x29
        /*d2f6*/ 	.short	(.L_32 - .L_31)


	//   ....[0]....
.L_31:
        /*d2f8*/ 	.word	0xffffffff


	//   ....[1]....
        /*d2fc*/ 	.word	0xffffffff


	//   ....[2]....
        /*d300*/ 	.word	0xffffffff


	//   ....[3]....
        /*d304*/ 	.word	0xffffffff


	//   ....[4]....
        /*d308*/ 	.word	0xffffffff


	//   ....[5]....
        /*d30c*/ 	.word	0xffffffff


	//   ....[6]....
        /*d310*/ 	.word	0xffffffff


	//   ....[7]....
        /*d314*/ 	.word	0xffffffff


	//   ....[8]....
        /*d318*/ 	.word	0xffffffff


	//   ....[9]....
        /*d31c*/ 	.word	0xffffffff


	//   ....[10]....
        /*d320*/ 	.word	0xffffffff


	//   ....[11]....
        /*d324*/ 	.word	0xffffffff


	//   ....[12]....
        /*d328*/ 	.word	0xffffffff


	//   ....[13]....
        /*d32c*/ 	.word	0xffffffff


	//   ....[14]....
        /*d330*/ 	.word	0xffffffff


	//   ....[15]....
        /*d334*/ 	.word	0xffffffff


	//   ....[16]....
        /*d338*/ 	.word	0xffffffff


	//   ....[17]....
        /*d33c*/ 	.word	0xffffffff


	//   ....[18]....
        /*d340*/ 	.word	0xffffffff


	//   ....[19]....
        /*d344*/ 	.word	0xffffffff


	//   ....[20]....
        /*d348*/ 	.word	0xffffffff


	//----- nvinfo : EIATTR_COOP_GROUP_INSTR_OFFSETS
	.align		4
.L_32:
        /*d34c*/ 	.byte	0x04, 0x28
        /*d34e*/ 	.short	(.L_34 - .L_33)


	//   ....[0]....
.L_33:
        /*d350*/ 	.word	0x00000060


	//   ....[1]....
        /*d354*/ 	.word	0x00000150


	//   ....[2]....
        /*d358*/ 	.word	0x00000280


	//   ....[3]....
        /*d35c*/ 	.word	0x00000420


	//   ....[4]....
        /*d360*/ 	.word	0x000005c0


	//   ....[5]....
        /*d364*/ 	.word	0x00003ed0


	//   ....[6]....
        /*d368*/ 	.word	0x00003fe0


	//   ....[7]....
        /*d36c*/ 	.word	0x00004060


	//   ....[8]....
        /*d370*/ 	.word	0x00004120


	//   ....[9]....
        /*d374*/ 	.word	0x0000b230


	//   ....[10]....
        /*d378*/ 	.word	0x0000b420


	//   ....[11]....
        /*d37c*/ 	.word	0x0000b5e0


	//   ....[12]....
        /*d380*/ 	.word	0x0000ba20


	//   ....[13]....
        /*d384*/ 	.word	0x0001dd50


	//   ....[14]....
        /*d388*/ 	.word	0x0001de50


	//   ....[15]....
        /*d38c*/ 	.word	0x0001e660


	//   ....[16]....
        /*d390*/ 	.word	0x0001e6c0


	//   ....[17]....
        /*d394*/ 	.word	0x00034130


	//   ....[18]....
        /*d398*/ 	.word	0x00034170


	//   ....[19]....
        /*d39c*/ 	.word	0x000341b0


	//   ....[20]....
        /*d3a0*/ 	.word	0x000341d0


	//----- nvinfo : EIATTR_SYSCALL_OFFSETS
	.align		4
.L_34:
        /*d3a4*/ 	.byte	0x04, 0x46
        /*d3a6*/ 	.short	(.L_36 - .L_35)


	//   ....[0]....
.L_35:
        /*d3a8*/ 	.word	0x000358e0


	//   ....[1]....
        /*d3ac*/ 	.word	0x00035a00


	//----- nvinfo : EIATTR_MBARRIER_INSTR_OFFSETS
	.align		4
.L_36:
        /*d3b0*/ 	.byte	0x04, 0x39
        /*d3b2*/ 	.short	(.L_38 - .L_37)


	//   ....[0]....
.L_37:
        /*d3b4*/ 	.word	0x00000250
        /*d3b8*/ 	.word	0x000000ff
        /*d3bc*/ 	.word	0x00088040
        /*d3c0*/ 	.short	0x0100
        /*d3c2*/ 	.byte	0x08
	.zero		1


	//   ....[1]....
        /*d3c4*/ 	.word	0x00000260
        /*d3c8*/ 	.word	0x000000ff
        /*d3cc*/ 	.word	0x00088048
        /*d3d0*/ 	.short	0x0100
        /*d3d2*/ 	.byte	0x08
	.zero		1


	//   ....[2]....
        /*d3d4*/ 	.word	0x00000390
        /*d3d8*/ 	.word	0x000000ff
        /*d3dc*/ 	.word	0x00088000
        /*d3e0*/ 	.short	0x0100
        /*d3e2*/ 	.byte	0x08
	.zero		1


	//   ....[3]....
        /*d3e4*/ 	.word	0x000003a0
        /*d3e8*/ 	.word	0x000000ff
        /*d3ec*/ 	.word	0x00088020
        /*d3f0*/ 	.short	0x0100
        /*d3f2*/ 	.byte	0x08
	.zero		1


	//   ....[4]....
        /*d3f4*/ 	.word	0x000003b0
        /*d3f8*/ 	.word	0x000000ff
        /*d3fc*/ 	.word	0x00088008
        /*d400*/ 	.short	0x0100
        /*d402*/ 	.byte	0x08
	.zero		1


	//   ....[5]....
        /*d404*/ 	.word	0x000003c0
        /*d408*/ 	.word	0x000000ff
        /*d40c*/ 	.word	0x00088028
        /*d410*/ 	.short	0x0100
        /*d412*/ 	.byte	0x08
	.zero		1


	//   ....[6]....
        /*d414*/ 	.word	0x000003d0
        /*d418*/ 	.word	0x000000ff
        /*d41c*/ 	.word	0x00088010
        /*d420*/ 	.short	0x0100
        /*d422*/ 	.byte	0x08
	.zero		1


	//   ....[7]....
        /*d424*/ 	.word	0x000003e0
        /*d428*/ 	.word	0x000000ff
        /*d42c*/ 	.word	0x00088030
        /*d430*/ 	.short	0x0100
        /*d432*/ 	.byte	0x08
	.zero		1


	//   ....[8]....
        /*d434*/ 	.word	0x000003f0
        /*d438*/ 	.word	0x000000ff
        /*d43c*/ 	.word	0x00088018
        /*d440*/ 	.short	0x0100
        /*d442*/ 	.byte	0x08
	.zero		1


	//   ....[9]....
        /*d444*/ 	.word	0x00000400
        /*d448*/ 	.word	0x000000ff
        /*d44c*/ 	.word	0x00088038
        /*d450*/ 	.short	0x0100
        /*d452*/ 	.byte	0x08
	.zero		1


	//   ....[10]....
        /*d454*/ 	.word	0x00000530
        /*d458*/ 	.word	0x000000ff
        /*d45c*/ 	.word	0x00088050
        /*d460*/ 	.short	0x0100
        /*d462*/ 	.byte	0x08
	.zero		1


	//   ....[11]....
        /*d464*/ 	.word	0x00000540
        /*d468*/ 	.word	0x000000ff
        /*d46c*/ 	.word	0x00088070
        /*d470*/ 	.short	0x0100
        /*d472*/ 	.byte	0x08
	.zero		1


	//   ....[12]....
        /*d474*/ 	.word	0x00000550
        /*d478*/ 	.word	0x000000ff
        /*d47c*/ 	.word	0x00088058
        /*d480*/ 	.short	0x0100
        /*d482*/ 	.byte	0x08
	.zero		1


	//   ....[13]....
        /*d484*/ 	.word	0x00000560
        /*d488*/ 	.word	0x000000ff
        /*d48c*/ 	.word	0x00088078
        /*d490*/ 	.short	0x0100
        /*d492*/ 	.byte	0x08
	.zero		1


	//   ....[14]....
        /*d494*/ 	.word	0x00000570
        /*d498*/ 	.word	0x000000ff
        /*d49c*/ 	.word	0x00088060
        /*d4a0*/ 	.short	0x0100
        /*d4a2*/ 	.byte	0x08
	.zero		1


	//   ....[15]....
        /*d4a4*/ 	.word	0x00000580
        /*d4a8*/ 	.word	0x000000ff
        /*d4ac*/ 	.word	0x00088080
        /*d4b0*/ 	.short	0x0100
        /*d4b2*/ 	.byte	0x08
	.zero		1


	//   ....[16]....
        /*d4b4*/ 	.word	0x00000590
        /*d4b8*/ 	.word	0x000000ff
        /*d4bc*/ 	.word	0x00088068
        /*d4c0*/ 	.short	0x0100
        /*d4c2*/ 	.byte	0x08
	.zero		1


	//   ....[17]....
        /*d4c4*/ 	.word	0x000005a0
        /*d4c8*/ 	.word	0x000000ff
        /*d4cc*/ 	.word	0x00088088
        /*d4d0*/ 	.short	0x0100
        /*d4d2*/ 	.byte	0x08
	.zero		1


	//   ....[18]....
        /*d4d4*/ 	.word	0x000007d0
        /*d4d8*/ 	.word	0x00000004
        /*d4dc*/ 	.word	0x00088048
        /*d4e0*/ 	.short	0x010a
        /*d4e2*/ 	.byte	0x3f
	.zero		1


	//   ....[19]....
        /*d4e4*/ 	.word	0x00000b90
        /*d4e8*/ 	.word	0x00000004
        /*d4ec*/ 	.word	0x00088020
        /*d4f0*/ 	.short	0x010a
        /*d4f2*/ 	.byte	0x3f
	.zero		1


	//   ....[20]....
        /*d4f4*/ 	.word	0x00000ec0
        /*d4f8*/ 	.word	0x00000003
        /*d4fc*/ 	.word	0x00088020
        /*d500*/ 	.short	0x010a
        /*d502*/ 	.byte	0x3f
	.zero		1


	//   ....[21]....
        /*d504*/ 	.word	0x00001240
        /*d508*/ 	.word	0x00000004
        /*d50c*/ 	.word	0x00088020
        /*d510*/ 	.short	0x010a
        /*d512*/ 	.byte	0x3f
	.zero		1


	//   ....[22]....
        /*d514*/ 	.word	0x000015d0
        /*d518*/ 	.word	0x00000004
        /*d51c*/ 	.word	0x00088020
        /*d520*/ 	.short	0x010a
        /*d522*/ 	.byte	0x3f
	.zero		1


	//   ....[23]....
        /*d524*/ 	.word	0x000019a0
        /*d528*/ 	.word	0x000000dc
        /*d52c*/ 	.word	0x00088040
        /*d530*/ 	.short	0x010a
        /*d532*/ 	.byte	0x3f
	.zero		1


	//   ....[24]....
        /*d534*/ 	.word	0x00001a80
        /*d538*/ 	.word	0x000000dc
        /*d53c*/ 	.word	0x00088000
        /*d540*/ 	.short	0x010a
        /*d542*/ 	.byte	0x3f
	.zero		1


	//   ....[25]....
        /*d544*/ 	.word	0x00007ca0
        /*d548*/ 	.word	0x000000dc
        /*d54c*/ 	.word	0x00088008
        /*d550*/ 	.short	0x010a
        /*d552*/ 	.byte	0x3f
	.zero		1


	//   ....[26]....
        /*d554*/ 	.word	0x00009b70
        /*d558*/ 	.word	0x000000ff
        /*d55c*/ 	.word	0x00000000
        /*d560*/ 	.short	0x0101
        /*d562*/ 	.byte	0x06
	.zero		1


	//   ....[27]....
        /*d564*/ 	.word	0x00009c50
        /*d568*/ 	.word	0x00000009
        /*d56c*/ 	.word	0x00088000
        /*d570*/ 	.short	0x010a
        /*d572*/ 	.byte	0x3f
	.zero		1


	//   ....[28]....
        /*d574*/ 	.word	0x0000a510
        /*d578*/ 	.word	0x00000000
        /*d57c*/ 	.word	0x00088020
        /*d580*/ 	.short	0x010a
        /*d582*/ 	.byte	0x3f
	.zero		1


	//   ....[29]....
        /*d584*/ 	.word	0x0000b870
        /*d588*/ 	.word	0x00000002
        /*d58c*/ 	.word	0x00000000
        /*d590*/ 	.short	0x0101
        /*d592*/ 	.byte	0x3f
	.zero		1


	//   ....[30]....
        /*d594*/ 	.word	0x0000d0a0
        /*d598*/ 	.word	0x00000006
        /*d59c*/ 	.word	0x00088000
        /*d5a0*/ 	.short	0x010a
        /*d5a2*/ 	.byte	0x3f
	.zero		1


	//   ....[31]....
        /*d5a4*/ 	.word	0x0001a900
        /*d5a8*/ 	.word	0x000000ff
        /*d5ac*/ 	.word	0x00000000
        /*d5b0*/ 	.short	0x0101
        /*d5b2*/ 	.byte	0x07
	.zero		1


	//   ....[32]....
        /*d5b4*/ 	.word	0x0001ab60
        /*d5b8*/ 	.word	0x00000000
        /*d5bc*/ 	.word	0x00088020
        /*d5c0*/ 	.short	0x010a
        /*d5c2*/ 	.byte	0x3f
	.zero		1


	//   ....[33]....
        /*d5c4*/ 	.word	0x0001af60
        /*d5c8*/ 	.word	0x00000009
        /*d5cc*/ 	.word	0x00088000
        /*d5d0*/ 	.short	0x010a
        /*d5d2*/ 	.byte	0x3f
	.zero		1


	//   ....[34]....
        /*d5d4*/ 	.word	0x0001ba80
        /*d5d8*/ 	.word	0x00000000
        /*d5dc*/ 	.word	0x00088020
        /*d5e0*/ 	.short	0x010a
        /*d5e2*/ 	.byte	0x3f
	.zero		1


	//   ....[35]....
        /*d5e4*/ 	.word	0x0001e4c0
        /*d5e8*/ 	.word	0x0000000c
        /*d5ec*/ 	.word	0x00000000
        /*d5f0*/ 	.short	0x0101
        /*d5f2*/ 	.byte	0x3f
	.zero		1


	//   ....[36]....
        /*d5f4*/ 	.word	0x0001fa50
        /*d5f8*/ 	.word	0x00000006
        /*d5fc*/ 	.word	0x00088000
        /*d600*/ 	.short	0x010a
        /*d602*/ 	.byte	0x3f
	.zero		1


	//   ....[37]....
        /*d604*/ 	.word	0x00033c20
        /*d608*/ 	.word	0x00000006
        /*d60c*/ 	.word	0x00000000
        /*d610*/ 	.short	0x0101
        /*d612*/ 	.byte	0x3f
	.zero		1


	//   ....[38]....
        /*d614*/ 	.word	0x00033ce0
        /*d618*/ 	.word	0x00000000
        /*d61c*/ 	.word	0x00088020
        /*d620*/ 	.short	0x010a
        /*d622*/ 	.byte	0x3f
	.zero		1


	//----- nvinfo : EIATTR_NUM_MBARRIERS
	.align		4
.L_38:
        /*d624*/ 	.byte	0x03, 0x38
        /*d626*/ 	.short	0x0012


	//----- nvinfo : EIATTR_EXIT_INSTR_OFFSETS
	.align		4
        /*d628*/ 	.byte	0x04, 0x1c
        /*d62a*/ 	.short	(.L_40 - .L_39)


	//   ....[0]....
.L_39:
        /*d62c*/ 	.word	0x000373f0


	//----- nvinfo : EIATTR_MAX_THREADS
	.align		4
.L_40:
        /*d630*/ 	.byte	0x04, 0x05
        /*d632*/ 	.short	(.L_42 - .L_41)
.L_41:
        /*d634*/ 	.word	0x00000080
        /*d638*/ 	.word	0x00000001
        /*d63c*/ 	.word	0x00000001


	//----- nvinfo : EIATTR_CRS_STACK_SIZE
	.align		4
.L_42:
        /*d640*/ 	.byte	0x04, 0x1e
        /*d642*/ 	.short	(.L_44 - .L_43)
.L_43:
        /*d644*/ 	.word	0x00000000


	//----- nvinfo : EIATTR_CBANK_PARAM_SIZE
	.align		4
.L_44:
        /*d648*/ 	.byte	0x03, 0x19
        /*d64a*/ 	.short	0x0870


	//----- nvinfo : EIATTR_PARAM_CBANK
	.align		4
        /*d64c*/ 	.byte	0x04, 0x0a
        /*d64e*/ 	.short	(.L_46 - .L_45)
	.align		4
.L_45:
        /*d650*/ 	.word	index@(.nv.constant0._ZN7cutlass13device_kernelINS_4fmha6kernel13FmhaKernelTmaINS1_10collective15FmhaMainloopTmaINS_10bfloat16_tEfN4cute5tupleIJNS7_1CILi64EEENS9_ILi256EEESB_EEENS4_12CausalFusionEJEEENS4_15FmhaFwdEpilogueIS6_fSC_EEJEEEEEvNT_6ParamsE)
        /*d654*/ 	.short	0x0210
        /*d656*/ 	.short	0x0870


	//----- nvinfo : EIATTR_SW_WAR
	.align		4
.L_46:
        /*d658*/ 	.byte	0x04, 0x36
        /*d65a*/ 	.short	(.L_48 - .L_47)
.L_47:
        /*d65c*/ 	.word	0x00000008
.L_48:


//--------------------- .nv.callgraph             --------------------------
	.section	.nv.callgraph,"",@"SHT_CUDA_CALLGRAPH"
	.align	4
	.sectionentsize	8
	.align		4
        /*0000*/ 	.word	0x00000000
	.align		4
        /*0004*/ 	.word	0xffffffff
	.align		4
        /*0008*/ 	.word	index@(_ZN7cutlass13device_kernelINS_4fmha6kernel13FmhaKernelTmaINS1_10collective15FmhaMainloopTmaINS_10bfloat16_tEfN4cute5tupleIJNS7_1CILi64EEENS9_ILi256EEESB_EEENS4_12CausalFusionEJEEENS4_15FmhaFwdEpilogueIS6_fSC_EEJEEEEEvNT_6ParamsE)
	.align		4
        /*000c*/ 	.word	index@(__assertfail)
	.align		4
        /*0010*/ 	.word	0x00000000
	.align		4
        /*0014*/ 	.word	0xfffffffe
	.align		4
        /*0018*/ 	.word	0x00000000
	.align		4
        /*001c*/ 	.word	0xfffffffd
	.align		4
        /*0020*/ 	.word	0x00000000
	.align		4
        /*0024*/ 	.word	0xfffffffc


//--------------------- .nv.constant4             --------------------------
	.section	.nv.constant4,"a",@progbits
	.align	8
	.align		8
.nv.constant4:
        /*0000*/ 	.dword	__assertfail
	.align		8
        /*0008*/ 	.dword	__unnamed_1
	.align		8
        /*0010*/ 	.dword	__unnamed_2
	.align		8
        /*0018*/ 	.dword	_ZN39_INTERNAL_e0bc669c_4_k_cu_2c7b76cb_29274cuda3std3__45__cpo5beginE
	.align		8
        /*0020*/ 	.dword	_ZN39_INTERNAL_e0bc669c_4_k_cu_2c7b76cb_29274cuda3std3__45__cpo3endE
	.align		8
        /*0028*/ 	.dword	_ZN39_INTERNAL_e0bc669c_4_k_cu_2c7b76cb_29274cuda3std3__45__cpo6cbeginE
	.align		8
        /*0030*/ 	.dword	_ZN39_INTERNAL_e0bc669c_4_k_cu_2c7b76cb_29274cuda3std3__45__cpo4cendE
	.align		8
        /*0038*/ 	.dword	_ZN39_INTERNAL_e0bc669c_4_k_cu_2c7b76cb_29274cuda3std3__441_GLOBAL__N__e0bc669c_4_k_cu_2c7b76cb_29276ignoreE
	.align		8
        /*0040*/ 	.dword	_ZN39_INTERNAL_e0bc669c_4_k_cu_2c7b76cb_29274cuda3std3__419piecewise_constructE
	.align		8
        /*0048*/ 	.dword	_ZN39_INTERNAL_e0bc669c_4_k_cu_2c7b76cb_29274cuda3std3__48in_placeE
	.align		8
        /*0050*/ 	.dword	_ZN39_INTERNAL_e0bc669c_4_k_cu_2c7b76cb_29274cuda3std6ranges3__45__cpo4swapE
	.align		8
        /*0058*/ 	.dword	_ZN39_INTERNAL_e0bc669c_4_k_cu_2c7b76cb_29274cuda3std6ranges3__45__cpo9iter_moveE
	.align		8
        /*0060*/ 	.dword	_ZN39_INTERNAL_e0bc669c_4_k_cu_2c7b76cb_29274cute7productE
	.align		8
        /*0068*/ 	.dword	_ZN39_INTERNAL_e0bc669c_4_k_cu_2c7b76cb_29274cute1_E
	.align		8
        /*0070*/ 	.dword	$str$23
	.align		8
        /*0078*/ 	.dword	$str$24


//--------------------- .text._ZN7cutlass13device_kernelINS_4fmha6kernel13FmhaKernelTmaINS1_10collective15FmhaMainloopTmaINS_10bfloat16_tEfN4cute5tupleIJNS7_1CILi64EEENS9_ILi256EEESB_EEENS4_12CausalFusionEJEEENS4_15FmhaFwdEpilogueIS6_fSC_EEJEEEEEvNT_6ParamsE --------------------------
	.section	.text._ZN7cutlass13device_kernelINS_4fmha6kernel13FmhaKernelTmaINS1_10collective15FmhaMainloopTmaINS_10bfloat16_tEfN4cute5tupleIJNS7_1CILi64EEENS9_ILi256EEESB_EEENS4_12CausalFusionEJEEENS4_15FmhaFwdEpilogueIS6_fSC_EEJEEEEEvNT_6ParamsE,"ax",@progbits
	.align	128
.text._ZN7cutlass13device_kernelINS_4fmha6kernel13FmhaKernelTmaINS1_10collective15FmhaMainloopTmaINS_10bfloat16_tEfN4cute5tupleIJNS7_1CILi64EEENS9_ILi256EEESB_EEENS4_12CausalFusionEJEEENS4_15FmhaFwdEpilogueIS6_fSC_EEJEEEEEvNT_6ParamsE:
        .type           _ZN7cutlass13device_kernelINS_4fmha6kernel13FmhaKernelTmaINS1_10collective15FmhaMainloopTmaINS_10bfloat16_tEfN4cute5tupleIJNS7_1CILi64EEENS9_ILi256EEESB_EEENS4_12CausalFusionEJEEENS4_15FmhaFwdEpilogueIS6_fSC_EEJEEEEEvNT_6ParamsE,@function
        .size           _ZN7cutlass13device_kernelINS_4fmha6kernel13FmhaKernelTmaINS1_10collective15FmhaMainloopTmaINS_10bfloat16_tEfN4cute5tupleIJNS7_1CILi64EEENS9_ILi256EEESB_EEENS4_12CausalFusionEJEEENS4_15FmhaFwdEpilogueIS6_fSC_EEJEEEEEvNT_6ParamsE,(.L_x_90 - _ZN7cutlass13device_kernelINS_4fmha6kernel13FmhaKernelTmaINS1_10collective15FmhaMainloopTmaINS_10bfloat16_tEfN4cute5tupleIJNS7_1CILi64EEENS9_ILi256EEESB_EEENS4_12CausalFusionEJEEENS4_15FmhaFwdEpilogueIS6_fSC_EEJEEEEEvNT_6ParamsE)
        .other          _ZN7cutlass13device_kernelINS_4fmha6kernel13FmhaKernelTmaINS1_10collective15FmhaMainloopTmaINS_10bfloat16_tEfN4cute5tupleIJNS7_1CILi64EEENS9_ILi256EEESB_EEENS4_12CausalFusionEJEEENS4_15FmhaFwdEpilogueIS6_fSC_EEJEEEEEvNT_6ParamsE,@"STO_CUDA_ENTRY STV_DEFAULT"
_ZN7cutlass13device_kernelINS_4fmha6kernel13FmhaKernelTmaINS1_10collective15FmhaMainloopTmaINS_10bfloat16_tEfN4cute5tupleIJNS7_1CILi64EEENS9_ILi256EEESB_EEENS4_12CausalFusionEJEEENS4_15FmhaFwdEpilogueIS6_fSC_EEJEEEEEvNT_6ParamsE:
[----:B------:R-:W1:Y:S01]  /*0000*/  LDC R1, c[0x0][0x28] ;  /* 0x00000a00ff017b82 */ /* 0x000e620000000800 */
[----:B------:R-:W2:Y:S01]  /*0010*/  S2R R221, SR_TID.X ;  /* 0x0000000000dd7919 */ /* 0x000ea20000002100 */
[----:B------:R-:W-:Y:S01]  /*0020*/  ELECT P0, URZ, PT ;  /* 0x00000000003f782f */ /* 0x000fe20003800000 */
[----:B------:R-:W-:Y:S01]  /*0030*/  BSSY B0, `(.L_x_0) ;  /* 0x0000011000007945 */ /* 0x000fe20003800000 */
[----:B-1----:R-:W-:Y:S02]  /*0040*/  IADD3 R1, R1, -0x1030, RZ ;  /* 0xffffefd001017810 */ /* 0x002fe40007ffe0ff */
[----:B--2---:R-:W-:-:S05]  /*0050*/  SHF.R.U32.HI R0, RZ, 0x5, R221 ;  /* 0x00000005ff007819 */ /* 0x004fca00000116dd */
[----:B------:R-:W1:Y:S02]  /*0060*/  SHFL.IDX PT, R2, R0, RZ, 0x1f ;  /* 0x00001fff00027589 */ /* 0x000e6400000e0000 */
[----:B-1----:R-:W-:-:S13]  /*0070*/  ISETP.NE.OR P0, PT, R2, RZ, !P0 ;  /* 0x000000ff0200720c */ /* 0x002fda0004705670 */
[----:B------:R-:W-:Y:S05]  /*0080*/  @P0 BRA `(.L_x_1) ;  /* 0x00000000002c0947 */ /* 0x000fea0003800000 */
[----:B------:R-:W-:Y:S02]  /*0090*/  ULDC.64 UR4, c[0x0][0x198] ;  /* 0x0000660000047ab9 */ /* 0x000fe40000000a00 */
[----:B------:R-:W-:Y:S02]  /*00a0*/  UIADD3 UR6, UP0, UR4, 0xf0, URZ ;  /* 0x000000f004067890 */ /* 0x000fe4000ff1e03f */
[----:B------:R-:W-:Y:S02]  /*00b0*/  UIADD3 UR8, UP1, UR4, 0x1f0, URZ ;  /* 0x000001f004087890 */ /* 0x000fe4000ff3e03f */
[----:B------:R-:W-:Y:S02]  /*00c0*/  UIADD3 UR4, UP2, UR4, 0x2f0, URZ ;  /* 0x000002f004047890 */ /* 0x000fe4000ff5e03f */
[----:B------:R-:W-:Y:S02]  /*00d0*/  UIADD3.X UR7, URZ, UR5, URZ, UP0, !UPT ;  /* 0x000000053f077290 */ /* 0x000fe400087fe43f */
[----:B------:R-:W-:-:S02]  /*00e0*/  UIADD3.X UR9, URZ, UR5, URZ, UP1, !UPT ;  /* 0x000000053f097290 */ /* 0x000fc40008ffe43f */
[----:B------:R-:W-:-:S05]  /*00f0*/  UIADD3.X UR5, URZ, UR5, URZ, UP2, !UPT ;  /* 0x000000053f057290 */ /* 0x000fca00097fe43f */
[----:B------:R1:W-:Y:S02]  /*0100*/  UTMACCTL.PF [UR6] ;  /* 0x00000000060079b9 */ /* 0x0003e40008040000 */
[----:B------:R1:W-:Y:S02]  /*0110*/  UTMACCTL.PF [UR8] ;  /* 0x00000000080079b9 */ /* 0x0003e40008040000 */
[----:B------:R1:W-:Y:S02]  /*0120*/  UTMACCTL.PF [UR4] ;  /* 0x00000000040079b9 */ /* 0x0003e40008040000 */
[----:B-1----:R-:W-:Y:S01]  /*0130*/  NOP ;  /* 0x0000000000007918 */ /* 0x002fe20000000000 */
.L_x_1:
[----:B------:R-:W-:Y:S05]  /*0140*/  BSYNC B0 ;  /* 0x0000000000007941 */ /* 0x000fea0003800000 */
.L_x_0:
[----:B------:R-:W1:Y:S02]  /*0150*/  SHFL.IDX PT, R2, R0, RZ, 0x1f ;  /* 0x00001fff00027589 */ /* 0x000e6400000e0000 */
[----:B-1----:R-:W-:-:S13]  /*0160*/  ISETP.NE.AND P0, PT, R2, RZ, PT ;  /* 0x000000ff0200720c */ /* 0x002fda0003f05270 */
[----:B------:R-:W-:Y:S05]  /*0170*/  @P0 BRA `(.L_x_2) ;  /* 0x0000000000400947 */ /* 0x000fea0003800000 */
[----:B------:R-:W1:Y:S01]  /*0180*/  S2UR UR8, SR_CgaCtaId ;  /* 0x00000000000879c3 */ /* 0x000e620000008800 */
[----:B------:R-:W-:Y:S01]  /*0190*/  UMOV UR4, 0x400 ;  /* 0x0000040000047882 */ /* 0x000fe20000000000 */
[----:B------:R-:W-:Y:S01]  /*01a0*/  UMOV UR5, 0x1 ;  /* 0x0000000100057882 */ /* 0x000fe20000000000 */
[----:B------:R-:W-:Y:S01]  /*01b0*/  UMOV UR6, 0x80 ;  /* 0x0000008000067882 */ /* 0x000fe20000000000 */
[----:B------:R-:W-:Y:S01]  /*01c0*/  ELECT P0, URZ, PT ;  /* 0x00000000003f782f */ /* 0x000fe20003800000 */
[----:B------:R-:W-:-:S04]  /*01d0*/  UIADD3 UR6, -UR6, 0x100000, URZ ;  /* 0x0010000006067890 */ /* 0x000fc8000fffe13f */
[----:B------:R-:W-:Y:S02]  /*01e0*/  USHF.L.U32 UR7, UR6, 0xb, URZ ;  /* 0x0000000b06077899 */ /* 0x000fe4000800063f */
[----:B------:R-:W-:Y:S02]  /*01f0*/  USHF.L.U32 UR6, UR6, 0x1, URZ ;  /* 0x0000000106067899 */ /* 0x000fe4000800063f */
[----:B-1----:R-:W-:Y:S02]  /*0200*/  ULEA UR8, UR8, UR4, 0x18 ;  /* 0x0000000408087291 */ /* 0x002fe4000f8ec03f */
[----:B------:R-:W-:-:S04]  /*0210*/  UIADD3 UR4, -UR5, 0x100000, URZ ;  /* 0x0010000005047890 */ /* 0x000fc8000fffe13f */
[----:B------:R-:W-:Y:S02]  /*0220*/  USHF.L.U32 UR5, UR4, 0xb, URZ ;  /* 0x0000000b04057899 */ /* 0x000fe4000800063f */
[----:B------:R-:W-:Y:S01]  /*0230*/  USHF.L.U32 UR4, UR4, 0x1, URZ ;  /* 0x0000000104047899 */ /* 0x000fe2000800063f */
[----:B------:R-:W1:Y:S11]  /*0240*/  FENCE.VIEW.ASYNC.S ;  /* 0x00000000000073c6 */ /* 0x000e760000000000 */
[----:B-1----:R1:W2:Y:S01]  /*0250*/  SYNCS.EXCH.64 URZ, [UR8+0x88040], UR4 ;  /* 0x08804004083f75b2 */ /* 0x0022a20008000100 */
[----:B------:R1:W3:Y:S01]  /*0260*/  SYNCS.EXCH.64 URZ, [UR8+0x88048], UR6 ;  /* 0x08804806083f75b2 */ /* 0x0002e20008000100 */
[----:B------:R-:W-:Y:S01]  /*0270*/  NOP ;  /* 0x0000000000007918 */ /* 0x000fe20000000000 */
.L_x_2:
[----:B------:R-:W4:Y:S01]  /*0280*/  SHFL.IDX PT, R2, R0, RZ, 0x1f ;  /* 0x00001fff00027589 */ /* 0x000f2200000e0000 */
[----:B------:R-:W-:Y:S01]  /*0290*/  NOP ;  /* 0x0000000000007918 */ /* 0x000fe20000000000 */
[----:B----4-:R-:W-:-:S13]  /*02a0*/  ISETP.NE.AND P0, PT, R2, RZ, PT ;  /* 0x000000ff0200720c */ /* 0x010fda0003f05270 */
[----:B------:R-:W-:Y:S05]  /*02b0*/  @P0 BRA `(.L_x_3) ;  /* 0x0000000000580947 */ /* 0x000fea0003800000 */
[----:B-1----:R-:W1:Y:S01]  /*02c0*/  S2UR UR5, SR_CgaCtaId ;  /* 0x00000000000579c3 */ /* 0x002e620000008800 */
[----:B------:R-:W-:Y:S01]  /*02d0*/  UMOV UR4, 0x400 ;  /* 0x0000040000047882 */ /* 0x000fe20000000000 */
[----:B------:R-:W-:Y:S01]  /*02e0*/  UMOV UR6, 0x1 ;  /* 0x0000000100067882 */ /* 0x000fe20000000000 */
[----:B------:R-:W-:Y:S01]  /*02f0*/  UMOV UR7, 0x80 ;  /* 0x0000008000077882 */ /* 0x000fe20000000000 */
[----:B------:R-:W-:Y:S01]  /*0300*/  ELECT P0, URZ, PT ;  /* 0x00000000003f782f */ /* 0x000fe20003800000 */
[----:B-1----:R-:W-:Y:S02]  /*0310*/  ULEA UR8, UR5, UR4, 0x18 ;  /* 0x0000000405087291 */ /* 0x002fe4000f8ec03f */
[----:B------:R-:W-:-:S04]  /*0320*/  UIADD3 UR4, -UR6, 0x100000, URZ ;  /* 0x0010000006047890 */ /* 0x000fc8000fffe13f */
[----:B------:R-:W-:Y:S02]  /*0330*/  USHF.L.U32 UR5, UR4, 0xb, URZ ;  /* 0x0000000b04057899 */ /* 0x000fe4000800063f */
[----:B------:R-:W-:Y:S02]  /*0340*/  USHF.L.U32 UR4, UR4, 0x1, URZ ;  /* 0x0000000104047899 */ /* 0x000fe4000800063f */
[----:B------:R-:W-:-:S04]  /*0350*/  UIADD3 UR6, -UR7, 0x100000, URZ ;  /* 0x0010000007067890 */ /* 0x000fc8000fffe13f */
[----:B------:R-:W-:Y:S02]  /*0360*/  USHF.L.U32 UR7, UR6, 0xb, URZ ;  /* 0x0000000b06077899 */ /* 0x000fe4000800063f */
[----:B------:R-:W-:Y:S01]  /*0370*/  USHF.L.U32 UR6, UR6, 0x1, URZ ;  /* 0x0000000106067899 */ /* 0x000fe2000800063f */
[----:B------:R-:W1:Y:S03]  /*0380*/  FENCE.VIEW.ASYNC.S ;  /* 0x00000000000073c6 */ /* 0x000e660000000000 */
[----:B-1----:R4:W1:Y:S08]  /*0390*/  SYNCS.EXCH.64 URZ, [UR8+0x88000], UR4 ;  /* 0x08800004083f75b2 */ /* 0x0028700008000100 */
[----:B------:R4:W1:Y:S01]  /*03a0*/  SYNCS.EXCH.64 URZ, [UR8+0x88020], UR6 ;  /* 0x08802006083f75b2 */ /* 0x0008620008000100 */
[----:B------:R4:W1:Y:S01]  /*03b0*/  SYNCS.EXCH.64 URZ, [UR8+0x88008], UR4 ;  /* 0x08800804083f75b2 */ /* 0x0008620008000100 */
[----:B------:R4:W1:Y:S01]  /*03c0*/  SYNCS.EXCH.64 URZ, [UR8+0x88028], UR6 ;  /* 0x08802806083f75b2 */ /* 0x0008620008000100 */
[----:B------:R4:W1:Y:S01]  /*03d0*/  SYNCS.EXCH.64 URZ, [UR8+0x88010], UR4 ;  /* 0x08801004083f75b2 */ /* 0x0008620008000100 */
[----:B------:R4:W1:Y:S01]  /*03e0*/  SYNCS.EXCH.64 URZ, [UR8+0x88030], UR6 ;  /* 0x08803006083f75b2 */ /* 0x0008620008000100 */
[----:B------:R4:W1:Y:S01]  /*03f0*/  SYNCS.EXCH.64 URZ, [UR8+0x88018], UR4 ;  /* 0x08801804083f75b2 */ /* 0x0008620008000100 */
[----:B------:R4:W1:Y:S02]  /*0400*/  SYNCS.EXCH.64 URZ, [UR8+0x88038], UR6 ;  /* 0x08803806083f75b2 */ /* 0x0008640008000100 */
[----:B----4-:R-:W-:Y:S01]  /*0410*/  NOP ;  /* 0x0000000000007918 */ /* 0x010fe20000000000 */
.L_x_3:
        /* <DEDUP_REMOVED lines=26> */
.L_x_4:
[----:B------:R-:W4:Y:S01]  /*05c0*/  SHFL.IDX PT, R0, R0, RZ, 0x1f ;  /* 0x00001fff00007589 */ /* 0x000f2200000e0000 */
[----:B------:R-:W5:Y:S01]  /*05d0*/  S2UR UR43, SR_CTAID.X ;  /* 0x00000000002b79c3 */ /* 0x000f620000002500 */
[----:B-1----:R-:W-:Y:S01]  /*05e0*/  ULDC UR4, c[0x0][0x28c] ;  /* 0x0000a30000047ab9 */ /* 0x002fe20000000800 */
[----:B------:R-:W-:Y:S01]  /*05f0*/  ELECT P0, URZ, PT ;  /* 0x00000000003f782f */ /* 0x000fe20003800000 */
[----:B------:R-:W-:Y:S01]  /*0600*/  NOP ;  /* 0x0000000000007918 */ /* 0x000fe20000000000 */
[----:B------:R-:W-:Y:S01]  /*0610*/  UIADD3 UR4, UR4, 0xff, URZ ;  /* 0x000000ff04047890 */ /* 0x000fe2000fffe03f */
[----:B------:R-:W-:Y:S01]  /*0620*/  BSSY B0, `(.L_x_5) ;  /* 0x0000044000007945 */ /* 0x000fe20003800000 */
[----:B------:R-:W-:Y:S02]  /*0630*/  MOV R190, RZ ;  /* 0x000000ff00be7202 */ /* 0x000fe40000000f00 */
[----:B------:R-:W-:Y:S01]  /*0640*/  USHF.R.S32.HI UR5, URZ, 0x1f, UR4 ;  /* 0x0000001f3f057899 */ /* 0x000fe20008011404 */
[----:B------:R-:W1:Y:S03]  /*0650*/  S2UR UR36, SR_CTAID.Y ;  /* 0x00000000002479c3 */ /* 0x000e660000002600 */
[----:B------:R-:W-:-:S04]  /*0660*/  ULEA.HI UR5, UR5, UR4, URZ, 0x8 ;  /* 0x0000000405057291 */ /* 0x000fc8000f8f403f */
[----:B------:R-:W-:Y:S01]  /*0670*/  USHF.R.S32.HI UR5, URZ, 0x8, UR5 ;  /* 0x000000083f057899 */ /* 0x000fe20008011405 */
[----:B------:R-:W1:Y:S01]  /*0680*/  S2UR UR37, SR_CTAID.Z ;  /* 0x00000000002579c3 */ /* 0x000e620000002700 */
[----:B----4-:R-:W-:Y:S01]  /*0690*/  R2UR UR6, R0 ;  /* 0x00000000000672ca */ /* 0x010fe200000e0000 */
[----:B-----5:R-:W-:Y:S01]  /*06a0*/  USHF.L.U32 UR43, UR43, 0x6, URZ ;  /* 0x000000062b2b7899 */ /* 0x020fe2000800063f */
[----:B------:R-:W-:-:S04]  /*06b0*/  SHF.R.S32.HI R0, RZ, 0x1f, R221 ;  /* 0x0000001fff007819 */ /* 0x000fc800000114dd */
[----:B------:R-:W-:Y:S02]  /*06c0*/  LEA.HI R2, R0, R221, RZ, 0x7 ;  /* 0x000000dd00027211 */ /* 0x000fe400078f38ff */
[----:B------:R-:W-:Y:S02]  /*06d0*/  MOV R3, UR43 ;  /* 0x0000002b00037c02 */ /* 0x000fe40008000f00 */
[----:B------:R-:W-:Y:S01]  /*06e0*/  LOP3.LUT R2, R2, 0xffffff80, RZ, 0xc0, !PT ;  /* 0xffffff8002027812 */ /* 0x000fe200078ec0ff */
[----:B--23--:R-:W-:Y:S02]  /*06f0*/  BAR.SYNC.DEFER_BLOCKING 0x0 ;  /* 0x0000000000007b1d */ /* 0x00cfe40000010000 */
[----:B------:R-:W-:Y:S01]  /*0700*/  ISETP.EQ.AND P1, PT, RZ, UR6, P0 ;  /* 0x00000006ff007c0c */ /* 0x000fe20008722270 */
[----:B------:R-:W-:Y:S02]  /*0710*/  VIADD R0, R3, 0x13f ;  /* 0x0000013f03007836 */ /* 0x000fe40000000000 */
[----:B------:R-:W-:-:S02]  /*0720*/  IMAD.IADD R196, R221, 0x1, -R2 ;  /* 0x00000001ddc47824 */ /* 0x000fc400078e0a02 */
[----:B------:R-:W-:Y:S01]  /*0730*/  IMAD.U32 R197, RZ, RZ, UR6 ;  /* 0x00000006ffc57e24 */ /* 0x000fe2000f8e00ff */
[----:B------:R-:W-:-:S04]  /*0740*/  SHF.R.U32.HI R0, RZ, 0x8, R0 ;  /* 0x00000008ff007819 */ /* 0x000fc80000011600 */
[----:B------:R-:W-:-:S03]  /*0750*/  VIMNMX R2, R0, UR5, PT ;  /* 0x0000000500027c48 */ /* 0x000fc6000bfe0100 */
[----:B-1----:R-:W-:Y:S05]  /*0760*/  @!P1 BRA `(.L_x_6) ;  /* 0x0000000000bc9947 */ /* 0x002fea0003800000 */
[----:B------:R-:W1:Y:S01]  /*0770*/  S2R R4, SR_CgaCtaId ;  /* 0x0000000000047919 */ /* 0x000e620000008800 */
[----:B------:R-:W-:Y:S02]  /*0780*/  MOV R3, 0x400 ;  /* 0x0000040000037802 */ /* 0x000fe40000000f00 */
[----:B------:R-:W-:Y:S02]  /*0790*/  MOV R5, 0x1 ;  /* 0x0000000100057802 */ /* 0x000fe40000000f00 */
[----:B------:R-:W-:Y:S02]  /*07a0*/  ISETP.NE.AND P3, PT, R196, RZ, PT ;  /* 0x000000ffc400720c */ /* 0x000fe40003f65270 */
[----:B-1----:R-:W-:Y:S02]  /*07b0*/  LEA R4, R4, R3, 0x18 ;  /* 0x0000000304047211 */ /* 0x002fe400078ec0ff */
[----:B------:R-:W-:-:S09]  /*07c0*/  SHF.L.U32 R3, R5, 0x1f, RZ ;  /* 0x0000001f05037819 */ /* 0x000fd200000006ff */
.L_x_7:
[----:B-1----:R1:W2:Y:S02]  /*07d0*/  SYNCS.PHASECHK.TRANS64.TRYWAIT P2, [R4+URZ+0x88048], R3 ;  /* 0x08804803040075a7 */ /* 0x0022a4000804017f */
[----:B--2---:R-:W-:Y:S05]  /*07e0*/  @!P2 NANOSLEEP.SYNCS 0x989680 ;  /* 0x009896800000a95d */ /* 0x004fea0003900000 */
[----:B------:R-:W2:Y:S02]  /*07f0*/  @!P2 SYNCS.PHASECHK.TRANS64 P2, [R4+URZ+0x88048], R3 ;  /* 0x088048030400a5a7 */ /* 0x000ea4000804007f */
[----:B--2---:R-:W-:Y:S05]  /*0800*/  @!P2 BRA `(.L_x_7) ;  /* 0xfffffffc00f0a947 */ /* 0x004fea000383ffff */
[----:B------:R-:W-:Y:S05]  /*0810*/  @P3 BRA `(.L_x_8) ;  /* 0x0000000000143947 */ /* 0x000fea0003800000 */
[----:B------:R-:W-:Y:S01]  /*0820*/  LOP3.LUT P2, RZ, R221, 0x1f, RZ, 0xc0, !PT ;  /* 0x0000001fddff7812 */ /* 0x000fe2000784c0ff */
[----:B-1----:R-:W-:-:S04]  /*0830*/  IMAD.MOV.U32 R3, RZ, RZ, 0x8000 ;  /* 0x00008000ff037424 */ /* 0x002fc800078e00ff */
[----:B------:R2:W-:Y:S08]  /*0840*/  SYNCS.ARRIVE.TRANS64 RZ, [R4+URZ+0x88040], R3 ;  /* 0x0880400304ff79a7 */ /* 0x0005f0000800003f */
[----:B------:R-:W-:Y:S05]  /*0850*/  @!P2 BRA `(.L_x_8) ;  /* 0x000000000004a947 */ /* 0x000fea0003800000 */
[----:B------:R-:W-:Y:S01]  /*0860*/  BPT.TRAP 0x1 ;  /* 0x000000040000795c */ /* 0x000fe20000300000 */
.L_x_8:
[----:B------:R-:W-:Y:S01]  /*0870*/  R2UR UR40, R4 ;  /* 0x00000000042872ca */ /* 0x000fe200000e0000 */
[----:B------:R-:W-:Y:S01]  /*0880*/  ULDC.64 UR4, c[0x0][0x198] ;  /* 0x0000660000047ab9 */ /* 0x000fe20000000a00 */
[----:B------:R-:W-:Y:S01]  /*0890*/  UMOV UR6, 0x0 ;  /* 0x0000000000067882 */ /* 0x000fe20000000000 */
[----:B------:R-:W-:Y:S01]  /*08a0*/  UIADD3 UR4, UP0, UR4, 0xf0, URZ ;  /* 0x000000f004047890 */ /* 0x000fe2000ff1e03f */
[----:B------:R-:W-:Y:S01]  /*08b0*/  UMOV UR7, 0x10000000 ;  /* 0x1000000000077882 */ /* 0x000fe20000000000 */
[----:B------:R-:W-:Y:S02]  /*08c0*/  UMOV UR42, URZ ;  /* 0x0000003f002a7c82 */ /* 0x000fe40008000000 */
[----:B------:R-:W-:Y:S01]  /*08d0*/  UIADD3.X UR5, URZ, UR5, URZ, UP0, !UPT ;  /* 0x000000053f057290 */ /* 0x000fe200087fe43f */
[----:B------:R-:W-:Y:S01]  /*08e0*/  UMOV UR44, UR36 ;  /* 0x00000024002c7c82 */ /* 0x000fe20008000000 */
[----:B------:R-:W-:Y:S01]  /*08f0*/  UMOV UR45, UR37 ;  /* 0x00000025002d7c82 */ /* 0x000fe20008000000 */
[----:B------:R-:W-:Y:S01]  /*0900*/  UMOV UR18, 0x40 ;  /* 0x0000004000127882 */ /* 0x000fe20000000000 */
[----:B------:R-:W-:-:S02]  /*0910*/  UMOV UR19, UR43 ;  /* 0x0000002b00137c82 */ /* 0x000fc40008000000 */
[----:B------:R-:W-:Y:S02]  /*0920*/  UIADD3 UR41, UR40, 0x88040, URZ ;  /* 0x0008804028297890 */ /* 0x000fe4000fffe03f */
[----:B------:R-:W-:Y:S02]  /*0930*/  UIADD3 UR16, UR40, 0x2000, URZ ;  /* 0x0000200028107890 */ /* 0x000fe4000fffe03f */
[----:B------:R-:W-:Y:S02]  /*0940*/  UIADD3 UR8, UR40, 0x4000, URZ ;  /* 0x0000400028087890 */ /* 0x000fe4000fffe03f */
[----:B------:R-:W-:Y:S01]  /*0950*/  UIADD3 UR32, UR40, 0x6000, URZ ;  /* 0x0000600028207890 */ /* 0x000fe2000fffe03f */
[----:B------:R-:W-:Y:S01]  /*0960*/  UMOV UR20, UR36 ;  /* 0x0000002400147c82 */ /* 0x000fe20008000000 */
[----:B------:R-:W-:Y:S01]  /*0970*/  UMOV UR21, UR37 ;  /* 0x0000002500157c82 */ /* 0x000fe20008000000 */
[----:B------:R-:W-:Y:S01]  /*0980*/  UMOV UR17, UR41 ;  /* 0x0000002900117c82 */ /* 0x000fe20008000000 */
[----:B------:R-:W-:Y:S01]  /*0990*/  UMOV UR10, 0x80 ;  /* 0x00000080000a7882 */ /* 0x000fe20000000000 */
[----:B------:R-:W-:Y:S01]  /*09a0*/  UMOV UR11, UR43 ;  /* 0x0000002b000b7c82 */ /* 0x000fe20008000000 */
[----:B------:R-:W-:Y:S01]  /*09b0*/  UMOV UR12, UR36 ;  /* 0x00000024000c7c82 */ /* 0x000fe20008000000 */
[----:B------:R3:W-:Y:S01]  /*09c0*/  UTMALDG.4D [UR40], [UR4], desc[UR6] ;  /* 0x00000628040075b4 */ /* 0x0007e20008019000 */
[----:B------:R-:W-:Y:S01]  /*09d0*/  UMOV UR13, UR37 ;  /* 0x00000025000d7c82 */ /* 0x000fe20008000000 */
[----:B------:R-:W-:Y:S01]  /*09e0*/  UMOV UR9, UR41 ;  /* 0x0000002900097c82 */ /* 0x000fe20008000000 */
[----:B------:R-:W-:Y:S01]  /*09f0*/  UMOV UR34, 0xc0 ;  /* 0x000000c000227882 */ /* 0x000fe20000000000 */
[----:B------:R-:W-:Y:S01]  /*0a00*/  UMOV UR35, UR43 ;  /* 0x0000002b00237c82 */ /* 0x000fe20008000000 */
[----:B------:R-:W-:Y:S01]  /*0a10*/  UMOV UR33, UR41 ;  /* 0x0000002900217c82 */ /* 0x000fe20008000000 */
[----:B------:R3:W-:Y:S01]  /*0a20*/  UTMALDG.4D [UR16], [UR4], desc[UR6] ;  /* 0x00000610040075b4 */ /* 0x0007e20008019000 */
[----:B------:R3:W-:Y:S01]  /*0a30*/  UTMALDG.4D [UR8], [UR4], desc[UR6] ;  /* 0x00000608040075b4 */ /* 0x0007e20008019000 */
[----:B------:R3:W-:Y:S02]  /*0a40*/  UTMALDG.4D [UR32], [UR4], desc[UR6] ;  /* 0x00000620040075b4 */ /* 0x0007e40008019000 */
[----:B---3--:R-:W-:Y:S01]  /*0a50*/  NOP ;  /* 0x0000000000007918 */ /* 0x008fe20000000000 */
.L_x_6:
[----:B------:R-:W-:Y:S05]  /*0a60*/  BSYNC B0 ;  /* 0x0000000000007941 */ /* 0x000fea0003800000 */
.L_x_5:
[----:B------:R-:W-:Y:S01]  /*0a70*/  BSSY B0, `(.L_x_9) ;  /* 0x00000ed000007945 */ /* 0x000fe20003800000 */
[----:B------:R-:W-:Y:S01]  /*0a80*/  SHF.L.U32 R160, R2, 0x1, RZ ;  /* 0x0000000102a07819 */ /* 0x000fe200000006ff */
[----:B------:R-:W-:Y:S01]  /*0a90*/  IMAD.MOV.U32 R19, RZ, RZ, 0x1 ;  /* 0x00000001ff137424 */ /* 0x000fe200078e00ff */
[----:B------:R-:W-:Y:S01]  /*0aa0*/  MOV R161, 0x1 ;  /* 0x0000000100a17802 */ /* 0x000fe20000000f00 */
[----:B------:R-:W-:Y:S01]  /*0ab0*/  IMAD.MOV.U32 R8, RZ, RZ, RZ ;  /* 0x000000ffff087224 */ /* 0x000fe200078e00ff */
[----:B------:R-:W-:Y:S06]  /*0ac0*/  @!P1 BRA `(.L_x_10) ;  /* 0x0000000c009c9947 */ /* 0x000fec0003800000 */
[----:B------:R-:W-:Y:S01]  /*0ad0*/  ISETP.GE.AND P1, PT, R2, 0x1, PT ;  /* 0x000000010200780c */ /* 0x000fe20003f26270 */
[----:B------:R-:W-:Y:S01]  /*0ae0*/  IMAD.MOV.U32 R8, RZ, RZ, RZ ;  /* 0x000000ffff087224 */ /* 0x000fe200078e00ff */
[----:B------:R-:W-:Y:S02]  /*0af0*/  LOP3.LUT R7, R221, 0x1f, RZ, 0xc0, !PT ;  /* 0x0000001fdd077812 */ /* 0x000fe400078ec0ff */
[----:B------:R-:W-:-:S09]  /*0b00*/  MOV R190, RZ ;  /* 0x000000ff00be7202 */ /* 0x000fd20000000f00 */
[----:B------:R-:W-:Y:S05]  /*0b10*/  @!P1 BRA `(.L_x_11) ;  /* 0x0000000400a09947 */ /* 0x000fea0003800000 */
[----:B-12---:R-:W1:Y:S01]  /*0b20*/  S2R R4, SR_CgaCtaId ;  /* 0x0000000000047919 */ /* 0x006e620000008800 */
[----:B------:R-:W-:Y:S01]  /*0b30*/  MOV R3, 0x400 ;  /* 0x0000040000037802 */ /* 0x000fe20000000f00 */
[----:B------:R-:W-:Y:S01]  /*0b40*/  IMAD.MOV.U32 R8, RZ, RZ, 0x1 ;  /* 0x00000001ff087424 */ /* 0x000fe200078e00ff */
[----:B------:R-:W-:Y:S02]  /*0b50*/  MOV R5, 0x1 ;  /* 0x0000000100057802 */ /* 0x000fe40000000f00 */
[----:B------:R-:W-:Y:S02]  /*0b60*/  ISETP.NE.AND P2, PT, R196, RZ, PT ;  /* 0x000000ffc400720c */ /* 0x000fe40003f45270 */
[----:B-1----:R-:W-:Y:S02]  /*0b70*/  LEA R4, R4, R3, 0x18 ;  /* 0x0000000304047211 */ /* 0x002fe400078ec0ff */
[----:B------:R-:W-:-:S09]  /*0b80*/  SHF.L.U32 R3, R5, 0x1f, RZ ;  /* 0x0000001f05037819 */ /* 0x000fd200000006ff */
.L_x_12:
[----:B-1----:R1:W2:Y:S02]  /*0b90*/  SYNCS.PHASECHK.TRANS64.TRYWAIT P1, [R4+URZ+0x88020], R3 ;  /* 0x08802003040075a7 */ /* 0x0022a4000802017f */
[----:B--2---:R-:W-:Y:S05]  /*0ba0*/  @!P1 NANOSLEEP.SYNCS 0x989680 ;  /* 0x009896800000995d */ /* 0x004fea0003900000 */
[----:B------:R-:W2:Y:S02]  /*0bb0*/  @!P1 SYNCS.PHASECHK.TRANS64 P1, [R4+URZ+0x88020], R3 ;  /* 0x08802003040095a7 */ /* 0x000ea4000802007f */
[----:B--2---:R-:W-:Y:S05]  /*0bc0*/  @!P1 BRA `(.L_x_12) ;  /* 0xfffffffc00f09947 */ /* 0x004fea000383ffff */
[----:B------:R-:W-:Y:S05]  /*0bd0*/  @P2 BRA `(.L_x_13) ;  /* 0x0000000000142947 */ /* 0x000fea0003800000 */
[----:B------:R-:W-:Y:S02]  /*0be0*/  ISETP.NE.AND P1, PT, R7, RZ, PT ;  /* 0x000000ff0700720c */ /* 0x000fe40003f25270 */
[----:B-1----:R-:W-:-:S04]  /*0bf0*/  MOV R3, 0x20000 ;  /* 0x0002000000037802 */ /* 0x002fc80000000f00 */
[----:B------:R2:W-:Y:S07]  /*0c00*/  SYNCS.ARRIVE.TRANS64 RZ, [R4+URZ+0x88000], R3 ;  /* 0x0880000304ff79a7 */ /* 0x0005ee000800003f */
[----:B------:R-:W-:Y:S05]  /*0c10*/  @!P1 BRA `(.L_x_13) ;  /* 0x0000000000049947 */ /* 0x000fea0003800000 */
[----:B------:R-:W-:Y:S01]  /*0c20*/  BPT.TRAP 0x1 ;  /* 0x000000040000795c */ /* 0x000fe20000300000 */
.L_x_13:
[----:B------:R-:W-:Y:S01]  /*0c30*/  R2UR UR8, R4 ;  /* 0x00000000040872ca */ /* 0x000fe200000e0000 */
[----:B------:R-:W-:Y:S01]  /*0c40*/  ULDC.64 UR4, c[0x0][0x198] ;  /* 0x0000660000047ab9 */ /* 0x000fe20000000a00 */
[----:B-12---:R-:W1:Y:S01]  /*0c50*/  S2R R4, SR_CgaCtaId ;  /* 0x0000000000047919 */ /* 0x006e620000008800 */
[----:B------:R-:W-:Y:S01]  /*0c60*/  UIADD3 UR4, UP0, UR4, 0x1f0, URZ ;  /* 0x000001f004047890 */ /* 0x000fe2000ff1e03f */
[----:B------:R-:W-:Y:S01]  /*0c70*/  MOV R3, 0x400 ;  /* 0x0000040000037802 */ /* 0x000fe20000000f00 */
[----:B------:R-:W-:Y:S01]  /*0c80*/  UMOV UR27, URZ ;  /* 0x0000003f001b7c82 */ /* 0x000fe20008000000 */
[----:B------:R-:W-:Y:S01]  /*0c90*/  UMOV UR6, 0x0 ;  /* 0x0000000000067882 */ /* 0x000fe20000000000 */
[----:B------:R-:W-:Y:S01]  /*0ca0*/  UIADD3.X UR5, URZ, UR5, URZ, UP0, !UPT ;  /* 0x000000053f057290 */ /* 0x000fe200087fe43f */
[----:B------:R-:W-:Y:S01]  /*0cb0*/  IMAD.MOV.U32 R6, RZ, RZ, 0x1 ;  /* 0x00000001ff067424 */ /* 0x000fe200078e00ff */
[----:B------:R-:W-:Y:S01]  /*0cc0*/  UMOV UR7, 0x10000000 ;  /* 0x1000000000077882 */ /* 0x000fe20000000000 */
[----:B------:R-:W-:Y:S01]  /*0cd0*/  UMOV UR26, URZ ;  /* 0x0000003f001a7c82 */ /* 0x000fe20008000000 */
[----:B------:R-:W-:Y:S01]  /*0ce0*/  UMOV UR28, UR36 ;  /* 0x00000024001c7c82 */ /* 0x000fe20008000000 */
[----:B------:R-:W-:Y:S01]  /*0cf0*/  UMOV UR29, UR37 ;  /* 0x00000025001d7c82 */ /* 0x000fe20008000000 */
[----:B------:R-:W-:Y:S01]  /*0d00*/  UIADD3 UR24, UR8, 0x8000, URZ ;  /* 0x0000800008187890 */ /* 0x000fe2000fffe03f */
[----:B------:R-:W-:Y:S01]  /*0d10*/  ISETP.NE.AND P2, PT, R196, RZ, PT ;  /* 0x000000ffc400720c */ /* 0x000fe20003f45270 */
[----:B------:R-:W-:Y:S01]  /*0d20*/  UIADD3 UR25, UR8, 0x88000, URZ ;  /* 0x0008800008197890 */ /* 0x000fe2000fffe03f */
[----:B------:R-:W-:Y:S01]  /*0d30*/  MOV R190, 0x1 ;  /* 0x0000000100be7802 */ /* 0x000fe20000000f00 */
[----:B------:R-:W-:-:S02]  /*0d40*/  UIADD3 UR32, UR8, 0x10000, URZ ;  /* 0x0001000008207890 */ /* 0x000fc4000fffe03f */
[----:B------:R-:W-:Y:S02]  /*0d50*/  UIADD3 UR16, UR8, 0x18000, URZ ;  /* 0x0001800008107890 */ /* 0x000fe4000fffe03f */
[----:B------:R-:W-:Y:S01]  /*0d60*/  UIADD3 UR8, UR8, 0x20000, URZ ;  /* 0x0002000008087890 */ /* 0x000fe2000fffe03f */
[----:B------:R-:W-:Y:S01]  /*0d70*/  UMOV UR34, 0x40 ;  /* 0x0000004000227882 */ /* 0x000fe20000000000 */
        /* <DEDUP_REMOVED lines=11> */
[----:B------:R-:W-:Y:S01]  /*0e30*/  UMOV UR11, UR27 ;  /* 0x0000001b000b7c82 */ /* 0x000fe20008000000 */
[----:B------:R-:W-:Y:S01]  /*0e40*/  UMOV UR9, UR25 ;  /* 0x0000001900097c82 */ /* 0x000fe20008000000 */
[----:B------:R2:W-:Y:S01]  /*0e50*/  UTMALDG.4D [UR32], [UR4], desc[UR6] ;  /* 0x00000620040075b4 */ /* 0x0005e20008019000 */
[----:B-1----:R-:W-:-:S02]  /*0e60*/  LEA R5, R4, R3, 0x18 ;  /* 0x0000000304057211 */ /* 0x002fc400078ec0ff */
[----:B------:R-:W-:-:S03]  /*0e70*/  SHF.L.U32 R4, R6, 0x1f, RZ ;  /* 0x0000001f06047819 */ /* 0x000fc600000006ff */
[----:B------:R-:W-:Y:S01]  /*0e80*/  IMAD R3, R8, 0x8, R5 ;  /* 0x0000000808037824 */ /* 0x000fe200078e0205 */
[----:B------:R2:W-:Y:S01]  /*0e90*/  UTMALDG.4D [UR16], [UR4], desc[UR6] ;  /* 0x00000610040075b4 */ /* 0x0005e20008019000 */
[----:B------:R2:W-:Y:S02]  /*0ea0*/  UTMALDG.4D [UR8], [UR4], desc[UR6] ;  /* 0x00000608040075b4 */ /* 0x0005e40008019000 */
[----:B--2---:R-:W-:-:S03]  /*0eb0*/  NOP ;  /* 0x0000000000007918 */ /* 0x004fc60000000000 */
.L_x_14:
        /* <DEDUP_REMOVED lines=10> */
.L_x_15:
[C---:B------:R-:W-:Y:S01]  /*0f60*/  IMAD R5, R8.reuse, 0x20000, R5 ;  /* 0x0002000008057824 */ /* 0x040fe200078e0205 */
[----:B------:R-:W-:Y:S01]  /*0f70*/  R2UR UR25, R3 ;  /* 0x00000000031972ca */ /* 0x000fe200000e0000 */
[----:B------:R-:W-:Y:S01]  /*0f80*/  ULDC.64 UR4, c[0x0][0x198] ;  /* 0x0000660000047ab9 */ /* 0x000fe20000000a00 */
[----:B------:R-:W-:Y:S01]  /*0f90*/  UMOV UR27, URZ ;  /* 0x0000003f001b7c82 */ /* 0x000fe20008000000 */
[----:B------:R-:W-:Y:S01]  /*0fa0*/  UIADD3 UR4, UP0, UR4, 0x2f0, URZ ;  /* 0x000002f004047890 */ /* 0x000fe2000ff1e03f */
[----:B------:R-:W-:Y:S01]  /*0fb0*/  R2UR UR8, R5 ;  /* 0x00000000050872ca */ /* 0x000fe200000e0000 */
[----:B------:R-:W-:Y:S01]  /*0fc0*/  UMOV UR6, 0x0 ;  /* 0x0000000000067882 */ /* 0x000fe20000000000 */
[----:B------:R-:W-:Y:S01]  /*0fd0*/  UMOV UR7, 0x10000000 ;  /* 0x1000000000077882 */ /* 0x000fe20000000000 */
[----:B------:R-:W-:Y:S01]  /*0fe0*/  UIADD3.X UR5, URZ, UR5, URZ, UP0, !UPT ;  /* 0x000000053f057290 */ /* 0x000fe200087fe43f */
[----:B------:R-:W-:Y:S01]  /*0ff0*/  IADD3 R8, R8, 0x1, RZ ;  /* 0x0000000108087810 */ /* 0x000fe20007ffe0ff */
[----:B------:R-:W-:Y:S01]  /*1000*/  UMOV UR26, URZ ;  /* 0x0000003f001a7c82 */ /* 0x000fe20008000000 */
[----:B------:R-:W-:Y:S01]  /*1010*/  UMOV UR28, UR36 ;  /* 0x00000024001c7c82 */ /* 0x000fe20008000000 */
[----:B------:R-:W-:Y:S01]  /*1020*/  UMOV UR29, UR37 ;  /* 0x00000025001d7c82 */ /* 0x000fe20008000000 */
[----:B------:R-:W-:Y:S01]  /*1030*/  UMOV UR34, 0x40 ;  /* 0x0000004000227882 */ /* 0x000fe20000000000 */
[----:B------:R-:W-:Y:S01]  /*1040*/  UIADD3 UR25, UR25, 0x88000, URZ ;  /* 0x0008800019197890 */ /* 0x000fe2000fffe03f */
[----:B------:R-:W-:Y:S01]  /*1050*/  UMOV UR35, UR27 ;  /* 0x0000001b00237c82 */ /* 0x000fe20008000000 */
[----:B------:R-:W-:-:S02]  /*1060*/  UMOV UR18, 0x80 ;  /* 0x0000008000127882 */ /* 0x000fc40000000000 */
[----:B------:R-:W-:Y:S02]  /*1070*/  UIADD3 UR24, UR8, 0x8000, URZ ;  /* 0x0000800008187890 */ /* 0x000fe4000fffe03f */
[----:B------:R-:W-:Y:S02]  /*1080*/  UIADD3 UR32, UR8, 0x10000, URZ ;  /* 0x0001000008207890 */ /* 0x000fe4000fffe03f */
[----:B------:R-:W-:Y:S02]  /*1090*/  UIADD3 UR16, UR8, 0x18000, URZ ;  /* 0x0001800008107890 */ /* 0x000fe4000fffe03f */
[----:B------:R-:W-:Y:S01]  /*10a0*/  UIADD3 UR8, UR8, 0x20000, URZ ;  /* 0x0002000008087890 */ /* 0x000fe2000fffe03f */
[----:B------:R-:W-:Y:S01]  /*10b0*/  UMOV UR33, UR25 ;  /* 0x0000001900217c82 */ /* 0x000fe20008000000 */
        /* <DEDUP_REMOVED lines=11> */
[----:B------:R3:W-:Y:S01]  /*1170*/  UTMALDG.4D [UR16], [UR4], desc[UR6] ;  /* 0x00000610040075b4 */ /* 0x0007e20008019000 */
[----:B------:R3:W-:Y:S02]  /*1180*/  UTMALDG.4D [UR8], [UR4], desc[UR6] ;  /* 0x00000608040075b4 */ /* 0x0007e40008019000 */
[----:B---3--:R-:W-:Y:S01]  /*1190*/  NOP ;  /* 0x0000000000007918 */ /* 0x008fe20000000000 */
.L_x_11:
[----:B------:R-:W-:Y:S01]  /*11a0*/  ISETP.GE.AND P1, PT, R2, 0x2, PT ;  /* 0x000000020200780c */ /* 0x000fe20003f26270 */
[----:B------:R-:W-:-:S12]  /*11b0*/  IMAD.MOV.U32 R161, RZ, RZ, 0x1 ;  /* 0x00000001ffa17424 */ /* 0x000fd800078e00ff */
[----:B------:R-:W-:Y:S05]  /*11c0*/  @!P1 BRA `(.L_x_16) ;  /* 0x0000000400d09947 */ /* 0x000fea0003800000 */
[----:B-12---:R-:W1:Y:S01]  /*11d0*/  S2R R4, SR_CgaCtaId ;  /* 0x0000000000047919 */ /* 0x006e620000008800 */
[----:B------:R-:W-:Y:S02]  /*11e0*/  MOV R3, 0x400 ;  /* 0x0000040000037802 */ /* 0x000fe40000000f00 */
[----:B------:R-:W-:Y:S02]  /*11f0*/  MOV R5, 0x1 ;  /* 0x0000000100057802 */ /* 0x000fe40000000f00 */
[----:B------:R-:W-:Y:S02]  /*1200*/  ISETP.NE.AND P2, PT, R196, RZ, PT ;  /* 0x000000ffc400720c */ /* 0x000fe40003f45270 */
[----:B------:R-:W-:Y:S02]  /*1210*/  SHF.L.U32 R5, R5, 0x1f, RZ ;  /* 0x0000001f05057819 */ /* 0x000fe400000006ff */
[----:B-1----:R-:W-:-:S05]  /*1220*/  LEA R3, R4, R3, 0x18 ;  /* 0x0000000304037211 */ /* 0x002fca00078ec0ff */
[----:B------:R-:W-:-:S07]  /*1230*/  IMAD R4, R8, 0x8, R3 ;  /* 0x0000000808047824 */ /* 0x000fce00078e0203 */
.L_x_17:
        /* <DEDUP_REMOVED lines=10> */
.L_x_18:
[----:B------:R-:W-:Y:S01]  /*12e0*/  IMAD R3, R8, 0x20000, R3 ;  /* 0x0002000008037824 */ /* 0x000fe200078e0203 */
[----:B------:R-:W-:Y:S01]  /*12f0*/  R2UR UR27, R190 ;  /* 0x00000000be1b72ca */ /* 0x000fe200000e0000 */
[----:B------:R-:W-:Y:S01]  /*1300*/  ULDC.64 UR4, c[0x0][0x198] ;  /* 0x0000660000047ab9 */ /* 0x000fe20000000a00 */
[----:B------:R-:W-:Y:S01]  /*1310*/  R2UR UR25, R4 ;  /* 0x00000000041972ca */ /* 0x000fe200000e0000 */
[----:B------:R-:W-:Y:S01]  /*1320*/  UIADD3 UR4, UP0, UR4, 0x1f0, URZ ;  /* 0x000001f004047890 */ /* 0x000fe2000ff1e03f */
[----:B------:R-:W-:Y:S01]  /*1330*/  R2UR UR8, R3 ;  /* 0x00000000030872ca */ /* 0x000fe200000e0000 */
[----:B-12---:R-:W1:Y:S01]  /*1340*/  S2R R4, SR_CgaCtaId ;  /* 0x0000000000047919 */ /* 0x006e620000008800 */
[----:B------:R-:W-:Y:S01]  /*1350*/  UMOV UR6, 0x0 ;  /* 0x0000000000067882 */ /* 0x000fe20000000000 */
[----:B------:R-:W-:Y:S01]  /*1360*/  UIADD3.X UR5, URZ, UR5, URZ, UP0, !UPT ;  /* 0x000000053f057290 */ /* 0x000fe200087fe43f */
[----:B------:R-:W-:Y:S01]  /*1370*/  IADD3 R8, R8, 0x1, RZ ;  /* 0x0000000108087810 */ /* 0x000fe20007ffe0ff */
[----:B------:R-:W-:Y:S01]  /*1380*/  UMOV UR7, 0x10000000 ;  /* 0x1000000000077882 */ /* 0x000fe20000000000 */
[----:B------:R-:W-:Y:S01]  /*1390*/  UMOV UR26, URZ ;  /* 0x0000003f001a7c82 */ /* 0x000fe20008000000 */
[----:B------:R-:W-:Y:S01]  /*13a0*/  UMOV UR28, UR36 ;  /* 0x00000024001c7c82 */ /* 0x000fe20008000000 */
[----:B------:R-:W-:Y:S01]  /*13b0*/  UMOV UR29, UR37 ;  /* 0x00000025001d7c82 */ /* 0x000fe20008000000 */
[----:B------:R-:W-:Y:S01]  /*13c0*/  USHF.L.U32 UR27, UR27, 0x8, URZ ;  /* 0x000000081b1b7899 */ /* 0x000fe2000800063f */
[----:B------:R-:W-:Y:S01]  /*13d0*/  MOV R3, 0x400 ;  /* 0x0000040000037802 */ /* 0x000fe20000000f00 */
[----:B------:R-:W-:Y:S01]  /*13e0*/  UIADD3 UR25, UR25, 0x88000, URZ ;  /* 0x0008800019197890 */ /* 0x000fe2000fffe03f */
[C---:B------:R-:W-:Y:S01]  /*13f0*/  ISETP.NE.AND P2, PT, R8.reuse, 0x4, PT ;  /* 0x000000040800780c */ /* 0x040fe20003f45270 */
[----:B------:R-:W-:Y:S01]  /*1400*/  UIADD3 UR24, UR8, 0x8000, URZ ;  /* 0x0000800008187890 */ /* 0x000fe2000fffe03f */
[C---:B------:R-:W-:Y:S01]  /*1410*/  ISETP.NE.AND P1, PT, R8.reuse, 0x4, PT ;  /* 0x000000040800780c */ /* 0x040fe20003f25270 */
[----:B------:R-:W-:Y:S01]  /*1420*/  UIADD3 UR32, UR8, 0x10000, URZ ;  /* 0x0001000008207890 */ /* 0x000fe2000fffe03f */
[----:B------:R-:W-:Y:S01]  /*1430*/  SEL R8, R8, RZ, P2 ;  /* 0x000000ff08087207 */ /* 0x000fe20001000000 */
[----:B------:R-:W-:Y:S01]  /*1440*/  UIADD3 UR16, UR8, 0x18000, URZ ;  /* 0x0001800008107890 */ /* 0x000fe2000fffe03f */
[----:B------:R-:W-:Y:S01]  /*1450*/  SEL R161, RZ, 0x1, !P1 ;  /* 0x00000001ffa17807 */ /* 0x000fe20004800000 */
[----:B------:R-:W-:Y:S01]  /*1460*/  UIADD3 UR8, UR8, 0x20000, URZ ;  /* 0x0002000008087890 */ /* 0x000fe2000fffe03f */
[----:B------:R-:W-:Y:S01]  /*1470*/  ISETP.NE.AND P3, PT, R196, RZ, PT ;  /* 0x000000ffc400720c */ /* 0x000fe20003f65270 */
        /* <DEDUP_REMOVED lines=21> */
.L_x_19:
        /* <DEDUP_REMOVED lines=10> */
.L_x_20:
[----:B------:R-:W-:Y:S01]  /*1670*/  IMAD R5, R8, 0x20000, R5 ;  /* 0x0002000008057824 */ /* 0x000fe200078e0205 */
[----:B------:R-:W-:Y:S01]  /*1680*/  R2UR UR27, R190 ;  /* 0x00000000be1b72ca */ /* 0x000fe200000e0000 */
[----:B------:R-:W-:Y:S01]  /*1690*/  ULDC.64 UR4, c[0x0][0x198] ;  /* 0x0000660000047ab9 */ /* 0x000fe20000000a00 */
[----:B------:R-:W-:Y:S01]  /*16a0*/  R2UR UR25, R4 ;  /* 0x00000000041972ca */ /* 0x000fe200000e0000 */
        /* <DEDUP_REMOVED lines=10> */
[----:B------:R-:W-:Y:S01]  /*1750*/  USHF.L.U32 UR27, UR27, 0x8, URZ ;  /* 0x000000081b1b7899 */ /* 0x000fe2000800063f */
[----:B------:R-:W-:Y:S01]  /*1760*/  ISETP.NE.AND P1, PT, R8, 0x4, PT ;  /* 0x000000040800780c */ /* 0x000fe20003f25270 */
[----:B------:R-:W-:Y:S01]  /*1770*/  UIADD3 UR25, UR25, 0x88000, URZ ;  /* 0x0008800019197890 */ /* 0x000fe2000fffe03f */
[----:B------:R-:W-:Y:S01]  /*1780*/  VIADD R190, R190, 0x1 ;  /* 0x00000001bebe7836 */ /* 0x000fe20000000000 */
[----:B------:R-:W-:Y:S01]  /*1790*/  UIADD3 UR24, UR8, 0x8000, URZ ;  /* 0x0000800008187890 */ /* 0x000fe2000fffe03f */
[----:B-12---:R-:W-:Y:S01]  /*17a0*/  SEL R4, RZ, 0x1, P1 ;  /* 0x00000001ff047807 */ /* 0x006fe20000800000 */
[----:B------:R-:W-:Y:S01]  /*17b0*/  UIADD3 UR32, UR8, 0x10000, URZ ;  /* 0x0001000008207890 */ /* 0x000fe2000fffe03f */
[----:B------:R-:W-:Y:S01]  /*17c0*/  SEL R8, R8, RZ, P1 ;  /* 0x000000ff08087207 */ /* 0x000fe20000800000 */
[----:B------:R-:W-:Y:S01]  /*17d0*/  UIADD3 UR16, UR8, 0x18000, URZ ;  /* 0x0001800008107890 */ /* 0x000fe2000fffe03f */
[----:B------:R-:W-:Y:S01]  /*17e0*/  LOP3.LUT R161, R161, R4, RZ, 0x3c, !PT ;  /* 0x00000004a1a17212 */ /* 0x000fe200078e3cff */
[----:B------:R-:W-:Y:S01]  /*17f0*/  UIADD3 UR8, UR8, 0x20000, URZ ;  /* 0x0002000008087890 */ /* 0x000fe2000fffe03f */
        /* <DEDUP_REMOVED lines=17> */
.L_x_16:
[----:B------:R-:W-:-:S04]  /*1910*/  SHF.L.U32 R160, R2, 0x1, RZ ;  /* 0x0000000102a07819 */ /* 0x000fc800000006ff */
[----:B------:R-:W-:-:S04]  /*1920*/  LOP3.LUT R160, R160, 0xfffffffe, RZ, 0x3c, !PT ;  /* 0xfffffffea0a07812 */ /* 0x000fc800078e3cff */
[----:B------:R-:W-:-:S07]  /*1930*/  IADD3 R160, -R160, -0x6, RZ ;  /* 0xfffffffaa0a07810 */ /* 0x000fce0007ffe1ff */
.L_x_10:
[----:B------:R-:W-:Y:S05]  /*1940*/  BSYNC B0 ;  /* 0x0000000000007941 */ /* 0x000fea0003800000 */
.L_x_9:
[----:B------:R-:W3:Y:S01]  /*1950*/  S2R R5, SR_CgaCtaId ;  /* 0x0000000000057919 */ /* 0x000ee20000008800 */
[----:B------:R-:W-:Y:S01]  /*1960*/  MOV R220, 0x400 ;  /* 0x0000040000dc7802 */ /* 0x000fe20000000f00 */
[----:B------:R-:W-:Y:S01]  /*1970*/  IMAD.MOV.U32 R12, RZ, RZ, RZ ;  /* 0x000000ffff0c7224 */ /* 0x000fe200078e00ff */
[----:B-12---:R-:W-:Y:S02]  /*1980*/  SHF.L.U32 R3, RZ, 0x1f, RZ ;  /* 0x0000001fff037819 */ /* 0x006fe400000006ff */
[----:B---3--:R-:W-:-:S07]  /*1990*/  LEA R220, R5, R220, 0x18 ;  /* 0x000000dc05dc7211 */ /* 0x008fce00078ec0ff */
.L_x_21:
[----:B-1----:R1:W2:Y:S02]  /*19a0*/  SYNCS.PHASECHK.TRANS64.TRYWAIT P1, [R220+URZ+0x88040], R3 ;  /* 0x08804003dc0075a7 */ /* 0x0022a4000802017f */
[----:B--2---:R-:W-:Y:S05]  /*19b0*/  @!P1 NANOSLEEP.SYNCS 0x989680 ;  /* 0x009896800000995d */ /* 0x004fea0003900000 */
[----:B------:R-:W2:Y:S02]  /*19c0*/  @!P1 SYNCS.PHASECHK.TRANS64 P1, [R220+URZ+0x88040], R3 ;  /* 0x08804003dc0095a7 */ /* 0x000ea4000802007f */
[----:B--2---:R-:W-:Y:S05]  /*19d0*/  @!P1 BRA `(.L_x_21) ;  /* 0xfffffffc00f09947 */ /* 0x004fea000383ffff */
[----:B------:R-:W2:Y:S01]  /*19e0*/  LDC R2, c[0x0][0x28c] ;  /* 0x0000a300ff027b82 */ /* 0x000ea20000000800 */
[----:B-1----:R-:W-:Y:S02]  /*19f0*/  SHF.R.S32.HI R3, RZ, 0x1f, R196 ;  /* 0x0000001fff037819 */ /* 0x002fe400000114c4 */
[----:B------:R-:W-:Y:S02]  /*1a00*/  SHF.L.U32 R9, RZ, 0x1f, RZ ;  /* 0x0000001fff097819 */ /* 0x000fe400000006ff */
[----:B--2---:R-:W-:Y:S02]  /*1a10*/  IADD3 R4, R2, 0xff, RZ ;  /* 0x000000ff02047810 */ /* 0x004fe40007ffe0ff */
[----:B------:R-:W-:Y:S02]  /*1a20*/  LEA.HI R2, R3, R196, RZ, 0x5 ;  /* 0x000000c403027211 */ /* 0x000fe400078f28ff */
[----:B------:R-:W-:Y:S02]  /*1a30*/  SHF.R.S32.HI R5, RZ, 0x1f, R4 ;  /* 0x0000001fff057819 */ /* 0x000fe40000011404 */
[----:B------:R-:W-:-:S02]  /*1a40*/  SHF.R.S32.HI R2, RZ, 0x5, R2 ;  /* 0x00000005ff027819 */ /* 0x000fc40000011402 */
[----:B------:R-:W-:Y:S02]  /*1a50*/  LEA.HI R5, R5, R4, RZ, 0x8 ;  /* 0x0000000405057211 */ /* 0x000fe400078f40ff */
[----:B------:R-:W-:Y:S02]  /*1a60*/  LEA R2, R2, UR43, 0x4 ;  /* 0x0000002b02027c11 */ /* 0x000fe4000f8e20ff */
[----:B------:R-:W-:-:S07]  /*1a70*/  SHF.R.S32.HI R7, RZ, 0x8, R5 ;  /* 0x00000008ff077819 */ /* 0x000fce0000011405 */
.L_x_22:
[----:B-1----:R1:W2:Y:S02]  /*1a80*/  SYNCS.PHASECHK.TRANS64.TRYWAIT P1, [R220+URZ+0x88000], R9 ;  /* 0x08800009dc0075a7 */ /* 0x0022a4000802017f */
[----:B--2---:R-:W-:Y:S05]  /*1a90*/  @!P1 NANOSLEEP.SYNCS 0x989680 ;  /* 0x009896800000995d */ /* 0x004fea0003900000 */
[----:B------:R-:W2:Y:S02]  /*1aa0*/  @!P1 SYNCS.PHASECHK.TRANS64 P1, [R220+URZ+0x88000], R9 ;  /* 0x08800009dc0095a7 */ /* 0x000ea4000802007f */
[----:B--2---:R-:W-:Y:S05]  /*1ab0*/  @!P1 BRA `(.L_x_22) ;  /* 0xfffffffc00f09947 */ /* 0x004fea000383ffff */
[----:B------:R-:W-:Y:S01]  /*1ac0*/  LEA.HI R3, R3, R196, RZ, 0x2 ;  /* 0x000000c403037211 */ /* 0x000fe200078f10ff */
[----:B------:R-:W-:Y:S05]  /*1ad0*/  WARPSYNC.ALL ;  /* 0x0000000000007948 */ /* 0x000fea0003800000 */
[--C-:B------:R-:W-:Y:S02]  /*1ae0*/  SHF.R.S32.HI R5, RZ, 0x2, R3.reuse ;  /* 0x00000002ff057819 */ /* 0x100fe40000011403 */
[----:B------:R-:W-:Y:S02]  /*1af0*/  SHF.R.S32.HI R4, RZ, 0x1f, R3 ;  /* 0x0000001fff047819 */ /* 0x000fe40000011403 */
[----:B------:R-:W-:-:S02]  /*1b00*/  LOP3.LUT R3, R3, 0x7ffffffc, RZ, 0xc0, !PT ;  /* 0x7ffffffc03037812 */ /* 0x000fc400078ec0ff */
[----:B------:R-:W-:Y:S02]  /*1b10*/  LEA.HI R4, R4, R5, RZ, 0x3 ;  /* 0x0000000504047211 */ /* 0x000fe400078f18ff */
[----:B------:R-:W-:Y:S01]  /*1b20*/  VIMNMX R192, R7, R0, PT ;  /* 0x0000000007c07248 */ /* 0x000fe20003fe0100 */
[----:B------:R-:W-:Y:S01]  /*1b30*/  IMAD.IADD R3, R196, 0x1, -R3 ;  /* 0x00000001c4037824 */ /* 0x000fe200078e0a03 */
[----:B------:R-:W-:-:S04]  /*1b40*/  LOP3.LUT R4, R4, 0xfffffff8, RZ, 0xc0, !PT ;  /* 0xfffffff804047812 */ /* 0x000fc800078ec0ff */
[----:B------:R-:W-:Y:S02]  /*1b50*/  SHF.L.U32 R3, R3, 0x1, RZ ;  /* 0x0000000103037819 */ /* 0x000fe400000006ff */
[----:B------:R-:W-:Y:S02]  /*1b60*/  IADD3 R5, R2, R5, -R4 ;  /* 0x0000000502057210 */ /* 0x000fe40007ffe804 */
[C---:B------:R-:W-:Y:S01]  /*1b70*/  R2UR UR39, R220.reuse ;  /* 0x00000000dc2772ca */ /* 0x040fe200000e0000 */
[----:B------:R-:W-:Y:S01]  /*1b80*/  WARPGROUP.ARRIVE ;  /* 0x00000000000079c5 */ /* 0x000fe20000000000 */
[----:B------:R-:W-:Y:S01]  /*1b90*/  R2UR UR4, R220 ;  /* 0x00000000dc0472ca */ /* 0x000fe200000e0000 */
[----:B------:R-:W-:Y:S01]  /*1ba0*/  UMOV UR9, 0x40000040 ;  /* 0x4000004000097882 */ /* 0x000fe20000000000 */
[----:B------:R-:W-:Y:S01]  /*1bb0*/  UMOV UR11, 0x40000040 ;  /* 0x40000040000b7882 */ /* 0x000fe20000000000 */
[----:B------:R-:W-:Y:S01]  /*1bc0*/  UMOV UR13, 0x40000040 ;  /* 0x40000040000d7882 */ /* 0x000fe20000000000 */
[----:B------:R-:W-:Y:S01]  /*1bd0*/  MOV R219, UR9 ;  /* 0x0000000900db7c02 */ /* 0x000fe20008000f00 */
[----:B------:R-:W-:Y:S01]  /*1be0*/  UMOV UR5, 0x40000040 ;  /* 0x4000004000057882 */ /* 0x000fe20000000000 */
[----:B------:R-:W-:Y:S01]  /*1bf0*/  MOV R217, UR13 ;  /* 0x0000000d00d97c02 */ /* 0x000fe20008000f00 */
[----:B------:R-:W-:Y:S01]  /*1c00*/  UMOV UR45, 0x40000040 ;  /* 0x40000040002d7882 */ /* 0x000fe20000000000 */
[----:B------:R-:W-:Y:S01]  /*1c10*/  UMOV UR49, 0x40000040 ;  /* 0x4000004000317882 */ /* 0x000fe20000000000 */
[----:B------:R-:W-:Y:S01]  /*1c20*/  UMOV UR53, 0x40000040 ;  /* 0x4000004000357882 */ /* 0x000fe20000000000 */
[----:B------:R-:W-:Y:S01]  /*1c30*/  UMOV UR57, 0x40000040 ;  /* 0x4000004000397882 */ /* 0x000fe20000000000 */
[----:B------:R-:W-:Y:S01]  /*1c40*/  UIADD3 UR39, UR39, 0x8000, URZ ;  /* 0x0000800027277890 */ /* 0x000fe2000fffe03f */
[----:B------:R-:W-:Y:S01]  /*1c50*/  VIADD R0, R3, 0x8 ;  /* 0x0000000803007836 */ /* 0x000fe20000000000 */
[----:B------:R-:W-:Y:S01]  /*1c60*/  USHF.R.U32.HI UR4, URZ, 0x4, UR4 ;  /* 0x000000043f047899 */ /* 0x000fe20008011604 */
[-C--:B------:R-:W-:Y:S01]  /*1c70*/  ISETP.GE.AND P2, PT, R5, R3.reuse, PT ;  /* 0x000000030500720c */ /* 0x080fe20003f46270 */
[----:B------:R-:W-:Y:S01]  /*1c80*/  USHF.R.U32.HI UR39, URZ, 0x4, UR39 ;  /* 0x000000043f277899 */ /* 0x000fe20008011627 */
[----:B------:R-:W-:Y:S01]  /*1c90*/  IADD3 R2, R3, 0x9, RZ ;  /* 0x0000000903027810 */ /* 0x000fe20007ffe0ff */
[----:B------:R-:W-:Y:S01]  /*1ca0*/  ULOP3.LUT UR4, UR4, 0x3fff, URZ, 0xc0, !UPT ;  /* 0x00003fff04047892 */ /* 0x000fe2000f8ec03f */
[----:B------:R-:W-:Y:S01]  /*1cb0*/  ISETP.GE.AND P4, PT, R5, R0, PT ;  /* 0x000000000500720c */ /* 0x000fe20003f86270 */
[----:B------:R-:W-:Y:S01]  /*1cc0*/  ULOP3.LUT UR39, UR39, 0x3fff, URZ, 0xc0, !UPT ;  /* 0x00003fff27277892 */ /* 0x000fe2000f8ec03f */
[C---:B------:R-:W-:Y:S01]  /*1cd0*/  VIADD R0, R3.reuse, 0x18 ;  /* 0x0000001803007836 */ /* 0x040fe20000000000 */
[----:B------:R-:W-:Y:S01]  /*1ce0*/  ULOP3.LUT UR6, UR4, 0x10000, URZ, 0xfc, !UPT ;  /* 0x0001000004067892 */ /* 0x000fe2000f8efc3f */
[----:B------:R-:W-:Y:S01]  /*1cf0*/  VIADD R4, R3, 0x10 ;  /* 0x0000001003047836 */ /* 0x000fe20000000000 */
[----:B------:R-:W-:Y:S01]  /*1d00*/  ULOP3.LUT UR40, UR39, 0x10000, URZ, 0xfc, !UPT ;  /* 0x0001000027287892 */ /* 0x000fe2000f8efc3f */
[C---:B------:R-:W-:Y:S01]  /*1d10*/  ISETP.GE.AND P6, PT, R5.reuse, R2, PT ;  /* 0x000000020500720c */ /* 0x040fe20003fc6270 */
[----:B------:R-:W-:Y:S01]  /*1d20*/  UIADD3 UR4, UR6, 0x2, URZ ;  /* 0x0000000206047890 */ /* 0x000fe2000fffe03f */
[----:B------:R-:W-:Y:S01]  /*1d30*/  ISETP.GT.AND P1, PT, R5, R3, PT ;  /* 0x000000030500720c */ /* 0x000fe20003f24270 */
[----:B------:R-:W-:Y:S01]  /*1d40*/  UIADD3 UR7, UR6, 0x202, URZ ;  /* 0x0000020206077890 */ /* 0x000fe2000fffe03f */
[----:B------:R-:W-:Y:S01]  /*1d50*/  IADD3 R2, R3, 0x19, RZ ;  /* 0x0000001903027810 */ /* 0x000fe20007ffe0ff */
[----:B------:R-:W-:Y:S01]  /*1d60*/  UMOV UR8, UR6 ;  /* 0x0000000600087c82 */ /* 0x000fe20008000000 */
[----:B------:R-:W-:Y:S01]  /*1d70*/  UMOV UR10, UR40 ;  /* 0x00000028000a7c82 */ /* 0x000fe20008000000 */
[----:B------:R-:W-:Y:S01]  /*1d80*/  IMAD.U32 R218, RZ, RZ, UR8 ;  /* 0x00000008ffda7e24 */ /* 0x000fe2000f8e00ff */
[----:B------:R-:W-:Y:S01]  /*1d90*/  HGMMA.64x256x16.F32.BF16 R24, gdesc[UR8], RZ, !UPT, gsb0 ;  /* 0x03e00000081879f0 */ /* 0x000fe2000c0018ff */
[----:B------:R-:W-:Y:S01]  /*1da0*/  UIADD3 UR10, UR40, 0x2, URZ ;  /* 0x00000002280a7890 */ /* 0x000fe2000fffe03f */
[----:B------:R-:W-:Y:S01]  /*1db0*/  ISETP.GE.AND P5, PT, R5, R4, PT ;  /* 0x000000040500720c */ /* 0x000fe20003fa6270 */
[----:B------:R-:W-:Y:S01]  /*1dc0*/  UMOV UR12, UR4 ;  /* 0x00000004000c7c82 */ /* 0x000fe20008000000 */
[----:B------:R-:W-:Y:S01]  /*1dd0*/  UMOV UR9, UR13 ;  /* 0x0000000d00097c82 */ /* 0x000fe20008000000 */
[----:B------:R-:W-:Y:S01]  /*1de0*/  UMOV UR8, UR12 ;  /* 0x0000000c00087c82 */ /* 0x000fe20008000000 */
[----:B------:R-:W-:Y:S01]  /*1df0*/  UMOV UR11, 0x40000040 ;  /* 0x40000040000b7882 */ /* 0x000fe20000000000 */
[----:B------:R-:W-:Y:S01]  /*1e00*/  UIADD3 UR4, UR6, 0x4, URZ ;  /* 0x0000000406047890 */ /* 0x000fe2000fffe03f */
[----:B------:R-:W-:Y:S01]  /*1e10*/  IMAD.U32 R216, RZ, RZ, UR12 ;  /* 0x0000000cffd87e24 */ /* 0x000fe2000f8e00ff */
[----:B------:R-:W-:Y:S01]  /*1e20*/  UMOV UR13, 0x40000040 ;  /* 0x40000040000d7882 */ /* 0x000fe20000000000 */
[----:B------:R-:W-:Y:S01]  /*1e30*/  UIADD3 UR44, UR6, 0x600, URZ ;  /* 0x00000600062c7890 */ /* 0x000fe2000fffe03f */
[----:B------:R-:W-:Y:S01]  /*1e40*/  MOV R215, UR13 ;  /* 0x0000000d00d77c02 */ /* 0x000fe20008000f00 */
[----:B------:R-:W-:Y:S01]  /*1e50*/  UIADD3 UR48, UR6, 0x602, URZ ;  /* 0x0000060206307890 */ /* 0x000fe2000fffe03f */
[----:B------:R-:W-:Y:S01]  /*1e60*/  IADD3 R6, R3, 0x11, RZ ;  /* 0x0000001103067810 */ /* 0x000fe20007ffe0ff */
[----:B------:R-:W-:Y:S01]  /*1e70*/  UMOV UR12, UR4 ;  /* 0x00000004000c7c82 */ /* 0x000fe20008000000 */
[----:B------:R-:W-:Y:S01]  /*1e80*/  UIADD3 UR4, UR6, 0x6, URZ ;  /* 0x0000000606047890 */ /* 0x000fe2000fffe03f */
[----:B------:R-:W-:Y:S01]  /*1e90*/  IMAD.U32 R214, RZ, RZ, UR12 ;  /* 0x0000000cffd67e24 */ /* 0x000fe2000f8e00ff */
[----:B------:R-:W-:Y:S01]  /*1ea0*/  UIADD3 UR52, UR6, 0x604, URZ ;  /* 0x0000060406347890 */ /* 0x000fe2000fffe03f */
[C---:B------:R-:W-:Y:S01]  /*1eb0*/  ISETP.GE.AND P3, PT, R5.reuse, R6, PT ;  /* 0x000000060500720c */ /* 0x040fe20003f66270 */
[----:B------:R-:W-:Y:S01]  /*1ec0*/  UIADD3 UR56, UR6, 0x606, URZ ;  /* 0x0000060606387890 */ /* 0x000fe2000fffe03f */
[----:B------:R-:W-:Y:S01]  /*1ed0*/  VIADD R4, R5, 0x8 ;  /* 0x0000000805047836 */ /* 0x000fe20000000000 */
[----:B------:R-:W-:Y:S01]  /*1ee0*/  ULDC UR14, c[0x0][0x604] ;  /* 0x00018100000e7ab9 */ /* 0x000fe20000000800 */
[----:B------:R-:W-:-:S02]  /*1ef0*/  WARPGROUP.DEPBAR.LE gsb0, 0x0 ;  /* 0x00008000000079c5 */ /* 0x000fc40000010000 */
[----:B------:R-:W-:-:S06]  /*1f00*/  WARPGROUP.ARRIVE ;  /* 0x00000000000079c5 */ /* 0x000fcc0000000000 */
[----:B------:R-:W-:Y:S01]  /*1f10*/  HGMMA.64x256x16.F32.BF16 R24, gdesc[UR8], R24, gsb0 ;  /* 0x03e00000081879f0 */ /* 0x000fe20008001818 */
[----:B------:R-:W-:Y:S01]  /*1f20*/  UIADD3 UR10, UR40, 0x4, URZ ;  /* 0x00000004280a7890 */ /* 0x000fe2000fffe03f */
[----:B------:R-:W-:Y:S01]  /*1f30*/  UMOV UR8, UR12 ;  /* 0x0000000c00087c82 */ /* 0x000fe20008000000 */
[----:B------:R-:W-:Y:S01]  /*1f40*/  UMOV UR9, UR13 ;  /* 0x0000000d00097c82 */ /* 0x000fe20008000000 */
[----:B------:R-:W-:Y:S01]  /*1f50*/  UMOV UR11, 0x40000040 ;  /* 0x40000040000b7882 */ /* 0x000fe20000000000 */
[----:B------:R-:W-:Y:S01]  /*1f60*/  UMOV UR12, UR4 ;  /* 0x00000004000c7c82 */ /* 0x000fe20008000000 */
[----:B------:R-:W-:Y:S01]  /*1f70*/  UMOV UR13, 0x40000040 ;  /* 0x40000040000d7882 */ /* 0x000fe20000000000 */
[----:B------:R-:W-:Y:S01]  /*1f80*/  UIADD3 UR4, UR6, 0x200, URZ ;  /* 0x0000020006047890 */ /* 0x000fe2000fffe03f */
[----:B------:R-:W-:Y:S01]  /*1f90*/  IMAD.U32 R212, RZ, RZ, UR12 ;  /* 0x0000000cffd47e24 */ /* 0x000fe2000f8e00ff */
[----:B------:R-:W-:Y:S01]  /*1fa0*/  MOV R213, UR13 ;  /* 0x0000000d00d57c02 */ /* 0x000fe20008000f00 */
[----:B------:R-:W-:-:S02]  /*1fb0*/  WARPGROUP.DEPBAR.LE gsb0, 0x0 ;  /* 0x00008000000079c5 */ /* 0x000fc40000010000 */
[----:B------:R-:W-:-:S15]  /*1fc0*/  WARPGROUP.ARRIVE ;  /* 0x00000000000079c5 */ /* 0x000fde0000000000 */
[----:B------:R-:W-:-:S01]  /*1fd0*/  NOP ;  /* 0x0000000000007918 */ /* 0x000fc20000000000 */
        /* <DEDUP_REMOVED lines=18> */
[----:B------:R-:W-:Y:S02]  /*2100*/  WARPGROUP.DEPBAR.LE gsb0, 0x0 ;  /* 0x00008000000079c5 */ /* 0x000fe40000010000 */
[----:B------:R-:W-:-:S15]  /*2110*/  WARPGROUP.ARRIVE ;  /* 0x00000000000079c5 */ /* 0x000fde0000000000 */
[----:B------:R-:W-:-:S06]  /*2120*/  NOP ;  /* 0x0000000000007918 */ /* 0x000fcc0000000000 */
        /* <DEDUP_REMOVED lines=62> */
[----:B------:R-:W-:Y:S01]  /*2510*/  ULDC UR6, c[0x0][0x604] ;  /* 0x0001810000067ab9 */ /* 0x000fe20000000800 */
[----:B------:R-:W-:-:S02]  /*2520*/  WARPGROUP.DEPBAR.LE gsb0, 0x0 ;  /* 0x00008000000079c5 */ /* 0x000fc40000010000 */
[----:B------:R-:W-:-:S15]  /*2530*/  WARPGROUP.ARRIVE ;  /* 0x00000000000079c5 */ /* 0x000fde0000000000 */
[----:B------:R-:W-:Y:S01]  /*2540*/  HGMMA.64x256x16.F32.BF16 R24, gdesc[UR8], R24, gsb0 ;  /* 0x03e00000081879f0 */ /* 0x000fe20008001818 */
[----:B------:R-:W-:Y:S01]  /*2550*/  UIADD3 UR10, UR40, 0x1004, URZ ;  /* 0x00001004280a7890 */ /* 0x000fe2000fffe03f */
[----:B------:R-:W-:Y:S01]  /*2560*/  UMOV UR8, UR12 ;  /* 0x0000000c00087c82 */ /* 0x000fe20008000000 */
[----:B------:R-:W-:Y:S01]  /*2570*/  UMOV UR9, UR13 ;  /* 0x0000000d00097c82 */ /* 0x000fe20008000000 */
[----:B------:R-:W-:Y:S01]  /*2580*/  UMOV UR11, 0x40000040 ;  /* 0x40000040000b7882 */ /* 0x000fe20000000000 */
[----:B------:R-:W-:Y:S01]  /*2590*/  UMOV UR12, UR7 ;  /* 0x00000007000c7c82 */ /* 0x000fe20008000000 */
[----:B------:R-:W-:Y:S01]  /*25a0*/  UMOV UR13, 0x40000040 ;  /* 0x40000040000d7882 */ /* 0x000fe20000000000 */
[----:B------:R-:W-:Y:S01]  /*25b0*/  ULDC UR7, c[0x0][0x604] ;  /* 0x0001810000077ab9 */ /* 0x000fe20000000800 */
        /* <DEDUP_REMOVED lines=10> */
[----:B------:R-:W-:Y:S01]  /*2660*/  ULDC UR12, c[0x0][0x604] ;  /* 0x00018100000c7ab9 */ /* 0x000fe20000000800 */
[----:B------:R-:W-:Y:S01]  /*2670*/  ULDC UR13, c[0x0][0x604] ;  /* 0x00018100000d7ab9 */ /* 0x000fe20000000800 */
[----:B------:R-:W-:Y:S02]  /*2680*/  WARPGROUP.DEPBAR.LE gsb0, 0x0 ;  /* 0x00008000000079c5 */ /* 0x000fe40000010000 */
[----:B------:R-:W-:-:S15]  /*2690*/  WARPGROUP.ARRIVE ;  /* 0x00000000000079c5 */ /* 0x000fde0000000000 */
[----:B------:R-:W-:-:S04]  /*26a0*/  NOP ;  /* 0x0000000000007918 */ /* 0x000fc80000000000 */
        /* <DEDUP_REMOVED lines=33> */
[----:B------:R-:W-:Y:S01]  /*28c0*/  ULDC UR8, c[0x0][0x604] ;  /* 0x0001810000087ab9 */ /* 0x000fe20000000800 */
[----:B------:R-:W-:Y:S01]  /*28d0*/  ULDC UR10, c[0x0][0x604] ;  /* 0x00018100000a7ab9 */ /* 0x000fe20000000800 */
[----:B------:R-:W-:Y:S01]  /*28e0*/  ULDC UR9, c[0x0][0x604] ;  /* 0x0001810000097ab9 */ /* 0x000fe20000000800 */
[----:B------:R-:W-:Y:S01]  /*28f0*/  ULDC UR11, c[0x0][0x604] ;  /* 0x00018100000b7ab9 */ /* 0x000fe20000000800 */
[----:B------:R-:W-:Y:S02]  /*2900*/  WARPGROUP.DEPBAR.LE gsb0, 0x0 ;  /* 0x00008000000079c5 */ /* 0x000fe40000010000 */
[----:B------:R-:W-:Y:S02]  /*2910*/  FSEL R24, R24, -INF , P2 ;  /* 0xff80000018187808 */ /* 0x000fe40001000000 */
[----:B------:R-:W-:Y:S02]  /*2920*/  FSEL R30, R30, -INF , P2 ;  /* 0xff8000001e1e7808 */ /* 0x000fe40001000000 */
[----:B------:R-:W-:Y:S01]  /*2930*/  ISETP.GE.AND P2, PT, R5, R0, PT ;  /* 0x000000000500720c */ /* 0x000fe20003f46270 */
[----:B------:R-:W-:Y:S01]  /*2940*/  VIADD R0, R3, 0x20 ;  /* 0x0000002003007836 */ /* 0x000fe20000000000 */
[----:B------:R-:W-:-:S02]  /*2950*/  FSEL R28, R28, -INF , P4 ;  /* 0xff8000001c1c7808 */ /* 0x000fc40002000000 */
[----:B------:R-:W-:Y:S02]  /*2960*/  FSEL R34, R34, -INF , P4 ;  /* 0xff80000022227808 */ /* 0x000fe40002000000 */
[----:B------:R-:W-:Y:S01]  /*2970*/  ISETP.GE.AND P4, PT, R5, R0, PT ;  /* 0x000000000500720c */ /* 0x000fe20003f86270 */
[----:B------:R-:W-:Y:S01]  /*2980*/  VIADD R0, R3, 0x28 ;  /* 0x0000002803007836 */ /* 0x000fe20000000000 */
[----:B------:R-:W-:Y:S02]  /*2990*/  FSEL R25, R25, -INF , P1 ;  /* 0xff80000019197808 */ /* 0x000fe40000800000 */
[----:B------:R-:W-:Y:S02]  /*29a0*/  FSEL R31, R31, -INF , P1 ;  /* 0xff8000001f1f7808 */ /* 0x000fe40000800000 */
[----:B------:R-:W-:Y:S02]  /*29b0*/  ISETP.GE.AND P1, PT, R5, R2, PT ;  /* 0x000000020500720c */ /* 0x000fe40003f26270 */
[----:B------:R-:W-:-:S02]  /*29c0*/  IADD3 R2, R3, 0x21, RZ ;  /* 0x0000002103027810 */ /* 0x000fc40007ffe0ff */
[----:B------:R-:W-:Y:S02]  /*29d0*/  FSEL R32, R32, -INF , P5 ;  /* 0xff80000020207808 */ /* 0x000fe40002800000 */
[----:B------:R-:W-:Y:S02]  /*29e0*/  FSEL R38, R38, -INF , P5 ;  /* 0xff80000026267808 */ /* 0x000fe40002800000 */
[----:B------:R-:W-:Y:S02]  /*29f0*/  FSEL R29, R29, -INF , P6 ;  /* 0xff8000001d1d7808 */ /* 0x000fe40003000000 */
[----:B------:R-:W-:Y:S02]  /*2a00*/  FSEL R35, R35, -INF , P6 ;  /* 0xff80000023237808 */ /* 0x000fe40003000000 */
[----:B------:R-:W-:Y:S01]  /*2a10*/  ISETP.GE.AND P5, PT, R5, R0, PT ;  /* 0x000000000500720c */ /* 0x000fe20003fa6270 */
[----:B------:R-:W-:Y:S01]  /*2a20*/  VIADD R0, R3, 0x30 ;  /* 0x0000003003007836 */ /* 0x000fe20000000000 */
[----:B------:R-:W-:-:S02]  /*2a30*/  ISETP.GE.AND P6, PT, R5, R2, PT ;  /* 0x000000020500720c */ /* 0x000fc40003fc6270 */
[----:B------:R-:W-:Y:S02]  /*2a40*/  IADD3 R2, R3, 0x29, RZ ;  /* 0x0000002903027810 */ /* 0x000fe40007ffe0ff */
[----:B------:R-:W-:Y:S02]  /*2a50*/  FSEL R33, R33, -INF , P3 ;  /* 0xff80000021217808 */ /* 0x000fe40001800000 */
[----:B------:R-:W-:Y:S02]  /*2a60*/  FSEL R39, R39, -INF , P3 ;  /* 0xff80000027277808 */ /* 0x000fe40001800000 */
[----:B------:R-:W-:Y:S02]  /*2a70*/  FSEL R36, R36, -INF , P2 ;  /* 0xff80000024247808 */ /* 0x000fe40001000000 */
[----:B------:R-:W-:Y:S02]  /*2a80*/  FSEL R42, R42, -INF , P2 ;  /* 0xff8000002a2a7808 */ /* 0x000fe40001000000 */
[----:B------:R-:W-:-:S02]  /*2a90*/  ISETP.GE.AND P3, PT, R5, R2, PT ;  /* 0x000000020500720c */ /* 0x000fc40003f66270 */
[----:B------:R-:W-:Y:S01]  /*2aa0*/  ISETP.GE.AND P2, PT, R5, R0, PT ;  /* 0x000000000500720c */ /* 0x000fe20003f46270 */
[C---:B------:R-:W-:Y:S01]  /*2ab0*/  VIADD R0, R3.reuse, 0x38 ;  /* 0x0000003803007836 */ /* 0x040fe20000000000 */
[----:B------:R-:W-:Y:S02]  /*2ac0*/  IADD3 R2, R3, 0x31, RZ ;  /* 0x0000003103027810 */ /* 0x000fe40007ffe0ff */
[----:B------:R-:W-:Y:S02]  /*2ad0*/  FSEL R37, R37, -INF , P1 ;  /* 0xff80000025257808 */ /* 0x000fe40000800000 */
[----:B------:R-:W-:Y:S02]  /*2ae0*/  FSEL R43, R43, -INF , P1 ;  /* 0xff8000002b2b7808 */ /* 0x000fe40000800000 */
[----:B------:R-:W-:Y:S02]  /*2af0*/  ISETP.GE.AND P1, PT, R5, R2, PT ;  /* 0x000000020500720c */ /* 0x000fe40003f26270 */
[----:B------:R-:W-:-:S02]  /*2b00*/  FSEL R40, R40, -INF , P4 ;  /* 0xff80000028287808 */ /* 0x000fc40002000000 */
[----:B------:R-:W-:Y:S02]  /*2b10*/  FSEL R46, R46, -INF , P4 ;  /* 0xff8000002e2e7808 */ /* 0x000fe40002000000 */
[----:B------:R-:W-:Y:S02]  /*2b20*/  IADD3 R2, R3, 0x39, RZ ;  /* 0x0000003903027810 */ /* 0x000fe40007ffe0ff */
[----:B------:R-:W-:Y:S01]  /*2b30*/  ISETP.GE.AND P4, PT, R5, R0, PT ;  /* 0x000000000500720c */ /* 0x000fe20003f86270 */
[----:B------:R-:W-:Y:S01]  /*2b40*/  VIADD R0, R3, 0x40 ;  /* 0x0000004003007836 */ /* 0x000fe20000000000 */
[----:B------:R-:W-:Y:S02]  /*2b50*/  FSEL R41, R41, -INF , P6 ;  /* 0xff80000029297808 */ /* 0x000fe40003000000 */
[----:B------:R-:W-:Y:S02]  /*2b60*/  FSEL R47, R47, -INF , P6 ;  /* 0xff8000002f2f7808 */ /* 0x000fe40003000000 */
[----:B------:R-:W-:-:S02]  /*2b70*/  ISETP.GE.AND P6, PT, R5, R2, PT ;  /* 0x000000020500720c */ /* 0x000fc40003fc6270 */
[----:B------:R-:W-:Y:S02]  /*2b80*/  IADD3 R2, R3, 0x41, RZ ;  /* 0x0000004103027810 */ /* 0x000fe40007ffe0ff */
[----:B------:R-:W-:Y:S02]  /*2b90*/  FSEL R44, R44, -INF , P5 ;  /* 0xff8000002c2c7808 */ /* 0x000fe40002800000 */
[----:B------:R-:W-:Y:S02]  /*2ba0*/  FSEL R50, R50, -INF , P5 ;  /* 0xff80000032327808 */ /* 0x000fe40002800000 */
[----:B------:R-:W-:Y:S01]  /*2bb0*/  ISETP.GE.AND P5, PT, R5, R0, PT ;  /* 0x000000000500720c */ /* 0x000fe20003fa6270 */
[----:B------:R-:W-:Y:S01]  /*2bc0*/  VIADD R0, R3, 0x48 ;  /* 0x0000004803007836 */ /* 0x000fe20000000000 */
[----:B------:R-:W-:Y:S02]  /*2bd0*/  FSEL R45, R45, -INF , P3 ;  /* 0xff8000002d2d7808 */ /* 0x000fe40001800000 */
[----:B------:R-:W-:-:S02]  /*2be0*/  FSEL R51, R51, -INF , P3 ;  /* 0xff80000033337808 */ /* 0x000fc40001800000 */
[----:B------:R-:W-:Y:S02]  /*2bf0*/  ISETP.GE.AND P3, PT, R5, R2, PT ;  /* 0x000000020500720c */ /* 0x000fe40003f66270 */
[----:B------:R-:W-:Y:S02]  /*2c00*/  IADD3 R2, R3, 0x49, RZ ;  /* 0x0000004903027810 */ /* 0x000fe40007ffe0ff */
[----:B------:R-:W-:Y:S02]  /*2c10*/  FSEL R48, R48, -INF , P2 ;  /* 0xff80000030307808 */ /* 0x000fe40001000000 */
[----:B------:R-:W-:Y:S02]  /*2c20*/  FSEL R54, R54, -INF , P2 ;  /* 0xff80000036367808 */ /* 0x000fe40001000000 */
[----:B------:R-:W-:Y:S01]  /*2c30*/  ISETP.GE.AND P2, PT, R5, R0, PT ;  /* 0x000000000500720c */ /* 0x000fe20003f46270 */
[----:B------:R-:W-:Y:S01]  /*2c40*/  VIADD R0, R3, 0x50 ;  /* 0x0000005003007836 */ /* 0x000fe20000000000 */
[----:B------:R-:W-:-:S02]  /*2c50*/  FSEL R49, R49, -INF , P1 ;  /* 0xff80000031317808 */ /* 0x000fc40000800000 */
[----:B------:R-:W-:Y:S02]  /*2c60*/  FSEL R55, R55, -INF , P1 ;  /* 0xff80000037377808 */ /* 0x000fe40000800000 */
        /* <DEDUP_REMOVED lines=12> */
[----:B------:R-:W-:-:S02]  /*2d30*/  FSEL R57, R57, -INF , P3 ;  /* 0xff80000039397808 */ /* 0x000fc40001800000 */
[----:B------:R-:W-:Y:S02]  /*2d40*/  FSEL R63, R63, -INF , P3 ;  /* 0xff8000003f3f7808 */ /* 0x000fe40001800000 */
[----:B------:R-:W-:Y:S01]  /*2d50*/  ISETP.GE.AND P5, PT, R5, R0, PT ;  /* 0x000000000500720c */ /* 0x000fe20003fa6270 */
[----:B------:R-:W-:Y:S01]  /*2d60*/  VIADD R0, R3, 0x60 ;  /* 0x0000006003007836 */ /* 0x000fe20000000000 */
[----:B------:R-:W-:Y:S02]  /*2d70*/  ISETP.GE.AND P3, PT, R5, R2, PT ;  /* 0x000000020500720c */ /* 0x000fe40003f66270 */
[----:B------:R-:W-:Y:S02]  /*2d80*/  IADD3 R2, R3, 0x61, RZ ;  /* 0x0000006103027810 */ /* 0x000fe40007ffe0ff */
[----:B------:R-:W-:Y:S02]  /*2d90*/  FSEL R61, R61, -INF , P1 ;  /* 0xff8000003d3d7808 */ /* 0x000fe40000800000 */
[----:B------:R-:W-:-:S02]  /*2da0*/  FSEL R67, R67, -INF , P1 ;  /* 0xff80000043437808 */ /* 0x000fc40000800000 */
[----:B------:R-:W-:Y:S02]  /*2db0*/  FSEL R68, R68, -INF , P5 ;  /* 0xff80000044447808 */ /* 0x000fe40002800000 */
[----:B------:R-:W-:Y:S02]  /*2dc0*/  FSEL R74, R74, -INF , P5 ;  /* 0xff8000004a4a7808 */ /* 0x000fe40002800000 */
[----:B------:R-:W-:Y:S02]  /*2dd0*/  FSEL R69, R69, -INF , P3 ;  /* 0xff80000045457808 */ /* 0x000fe40001800000 */
[----:B------:R-:W-:Y:S02]  /*2de0*/  FSEL R75, R75, -INF , P3 ;  /* 0xff8000004b4b7808 */ /* 0x000fe40001800000 */
[----:B------:R-:W-:Y:S02]  /*2df0*/  ISETP.GE.AND P1, PT, R5, R2, PT ;  /* 0x000000020500720c */ /* 0x000fe40003f26270 */
[----:B------:R-:W-:-:S02]  /*2e00*/  ISETP.GE.AND P5, PT, R4, R3, PT ;  /* 0x000000030400720c */ /* 0x000fc40003fa6270 */
[----:B------:R-:W-:Y:S02]  /*2e10*/  ISETP.GT.AND P3, PT, R4, R3, PT ;  /* 0x000000030400720c */ /* 0x000fe40003f64270 */
[----:B------:R-:W-:Y:S02]  /*2e20*/  IADD3 R2, R3, 0x69, RZ ;  /* 0x0000006903027810 */ /* 0x000fe40007ffe0ff */
[----:B------:R-:W-:Y:S02]  /*2e30*/  FSEL R65, R65, -INF , P6 ;  /* 0xff80000041417808 */ /* 0x000fe40003000000 */
[----:B------:R-:W-:Y:S02]  /*2e40*/  FSEL R71, R71, -INF , P6 ;  /* 0xff80000047477808 */ /* 0x000fe40003000000 */
[----:B------:R-:W-:Y:S02]  /*2e50*/  FSEL R26, R26, -INF , P5 ;  /* 0xff8000001a1a7808 */ /* 0x000fe40002800000 */
[----:B------:R-:W-:-:S02]  /*2e60*/  FSEL R27, R27, -INF , P3 ;  /* 0xff8000001b1b7808 */ /* 0x000fc40001800000 */
[----:B------:R-:W-:Y:S01]  /*2e70*/  ISETP.GE.AND P6, PT, R5, R2, PT ;  /* 0x000000020500720c */ /* 0x000fe20003fc6270 */
[----:B------:R-:W-:Y:S01]  /*2e80*/  VIADD R2, R3, 0x71 ;  /* 0x0000007103027836 */ /* 0x000fe20000000000 */
[----:B------:R-:W-:Y:S02]  /*2e90*/  FMNMX R7, R26, R27, !PT ;  /* 0x0000001b1a077209 */ /* 0x000fe40007800000 */
[----:B------:R-:W-:Y:S02]  /*2ea0*/  FSEL R60, R60, -INF , P2 ;  /* 0xff8000003c3c7808 */ /* 0x000fe40001000000 */
[----:B------:R-:W-:Y:S02]  /*2eb0*/  ISETP.GE.AND P3, PT, R5, R2, PT ;  /* 0x000000020500720c */ /* 0x000fe40003f66270 */
[----:B------:R-:W-:Y:S02]  /*2ec0*/  FMNMX R2, R30, R7, !PT ;  /* 0x000000071e027209 */ /* 0x000fe40007800000 */
[----:B------:R-:W-:-:S02]  /*2ed0*/  FSEL R66, R66, -INF , P2 ;  /* 0xff80000042427808 */ /* 0x000fc40001000000 */
[----:B------:R-:W-:Y:S02]  /*2ee0*/  FMNMX R7, R31, R2, !PT ;  /* 0x000000021f077209 */ /* 0x000fe40007800000 */
[----:B------:R-:W-:Y:S01]  /*2ef0*/  ISETP.GE.AND P2, PT, R5, R0, PT ;  /* 0x000000000500720c */ /* 0x000fe20003f46270 */
[----:B------:R-:W-:Y:S01]  /*2f00*/  VIADD R0, R3, 0x68 ;  /* 0x0000006803007836 */ /* 0x000fe20000000000 */
[----:B------:R-:W-:Y:S02]  /*2f10*/  FMNMX R2, R34, R7, !PT ;  /* 0x0000000722027209 */ /* 0x000fe40007800000 */
[----:B------:R-:W-:Y:S02]  /*2f20*/  FSEL R64, R64, -INF , P4 ;  /* 0xff80000040407808 */ /* 0x000fe40002000000 */
[----:B------:R-:W-:Y:S02]  /*2f30*/  FMNMX R7, R35, R2, !PT ;  /* 0x0000000223077209 */ /* 0x000fe40007800000 */
[----:B------:R-:W-:-:S02]  /*2f40*/  FSEL R70, R70, -INF , P4 ;  /* 0xff80000046467808 */ /* 0x000fc40002000000 */
[----:B------:R-:W-:Y:S02]  /*2f50*/  FMNMX R2, R38, R7, !PT ;  /* 0x0000000726027209 */ /* 0x000fe40007800000 */
[----:B------:R-:W-:Y:S02]  /*2f60*/  ISETP.GE.AND P4, PT, R5, R0, PT ;  /* 0x000000000500720c */ /* 0x000fe40003f86270 */
[----:B------:R-:W-:Y:S02]  /*2f70*/  FMNMX R7, R39, R2, !PT ;  /* 0x0000000227077209 */ /* 0x000fe40007800000 */
[----:B------:R-:W-:Y:S02]  /*2f80*/  IADD3 R0, R3, 0x70, RZ ;  /* 0x0000007003007810 */ /* 0x000fe40007ffe0ff */
[----:B------:R-:W-:Y:S02]  /*2f90*/  FMNMX R2, R42, R7, !PT ;  /* 0x000000072a027209 */ /* 0x000fe40007800000 */
[----:B------:R-:W-:-:S02]  /*2fa0*/  ISETP.GE.AND P5, PT, R5, R0, PT ;  /* 0x000000000500720c */ /* 0x000fc40003fa6270 */
[----:B------:R-:W-:Y:S02]  /*2fb0*/  FMNMX R7, R43, R2, !PT ;  /* 0x000000022b077209 */ /* 0x000fe40007800000 */
[----:B------:R-:W-:Y:S02]  /*2fc0*/  IADD3 R0, R3, 0x78, RZ ;  /* 0x0000007803007810 */ /* 0x000fe40007ffe0ff */
[----:B------:R-:W-:Y:S02]  /*2fd0*/  FMNMX R2, R46, R7, !PT ;  /* 0x000000072e027209 */ /* 0x000fe40007800000 */
[----:B------:R-:W-:Y:S02]  /*2fe0*/  FSEL R72, R72, -INF , P2 ;  /* 0xff80000048487808 */ /* 0x000fe40001000000 */
[----:B------:R-:W-:Y:S02]  /*2ff0*/  FMNMX R7, R47, R2, !PT ;  /* 0x000000022f077209 */ /* 0x000fe40007800000 */
[----:B------:R-:W-:-:S02]  /*3000*/  FSEL R78, R78, -INF , P2 ;  /* 0xff8000004e4e7808 */ /* 0x000fc40001000000 */
[----:B------:R-:W-:Y:S02]  /*3010*/  FMNMX R2, R50, R7, !PT ;  /* 0x0000000732027209 */ /* 0x000fe40007800000 */
[----:B------:R-:W-:Y:S02]  /*3020*/  FMNMX R7, R24, R25, !PT ;  /* 0x0000001918077209 */ /* 0x000fe40007800000 */
[----:B-1----:R-:W-:Y:S02]  /*3030*/  FMNMX R9, R51, R2, !PT ;  /* 0x0000000233097209 */ /* 0x002fe40007800000 */
[----:B------:R-:W-:Y:S02]  /*3040*/  FMNMX R2, R28, R7, !PT ;  /* 0x000000071c027209 */ /* 0x000fe40007800000 */
[----:B------:R-:W-:Y:S02]  /*3050*/  FMNMX R6, R54, R9, !PT ;  /* 0x0000000936067209 */ /* 0x000fe40007800000 */
[----:B------:R-:W-:-:S02]  /*3060*/  FMNMX R7, R29, R2, !PT ;  /* 0x000000021d077209 */ /* 0x000fc40007800000 */
[----:B------:R-:W-:Y:S02]  /*3070*/  FMNMX R9, R55, R6, !PT ;  /* 0x0000000637097209 */ /* 0x000fe40007800000 */
[----:B------:R-:W-:Y:S02]  /*3080*/  FMNMX R2, R32, R7, !PT ;  /* 0x0000000720027209 */ /* 0x000fe40007800000 */
[----:B------:R-:W-:Y:S02]  /*3090*/  FMNMX R6, R58, R9, !PT ;  /* 0x000000093a067209 */ /* 0x000fe40007800000 */
[----:B------:R-:W-:Y:S02]  /*30a0*/  FMNMX R7, R33, R2, !PT ;  /* 0x0000000221077209 */ /* 0x000fe40007800000 */
[----:B------:R-:W-:Y:S02]  /*30b0*/  FMNMX R9, R59, R6, !PT ;  /* 0x000000063b097209 */ /* 0x000fe40007800000 */
[----:B------:R-:W-:-:S02]  /*30c0*/  FMNMX R2, R36, R7, !PT ;  /* 0x0000000724027209 */ /* 0x000fc40007800000 */
[----:B------:R-:W-:Y:S02]  /*30d0*/  FMNMX R6, R62, R9, !PT ;  /* 0x000000093e067209 */ /* 0x000fe40007800000 */
[----:B------:R-:W-:Y:S01]  /*30e0*/  ISETP.GE.AND P2, PT, R5, R0, PT ;  /* 0x000000000500720c */ /* 0x000fe20003f46270 */
[----:B------:R-:W-:Y:S01]  /*30f0*/  VIADD R0, R3, 0x79 ;  /* 0x0000007903007836 */ /* 0x000fe20000000000 */
[----:B------:R-:W-:Y:S02]  /*3100*/  FMNMX R7, R37, R2, !PT ;  /* 0x0000000225077209 */ /* 0x000fe40007800000 */
[----:B------:R-:W-:Y:S02]  /*3110*/  FMNMX R9, R63, R6, !PT ;  /* 0x000000063f097209 */ /* 0x000fe40007800000 */
[----:B------:R-:W-:Y:S02]  /*3120*/  FSEL R73, R73, -INF , P1 ;  /* 0xff80000049497808 */ /* 0x000fe40000800000 */
[----:B------:R-:W-:-:S02]  /*3130*/  FSEL R79, R79, -INF , P1 ;  /* 0xff8000004f4f7808 */ /* 0x000fc40000800000 */
[----:B------:R-:W-:Y:S02]  /*3140*/  ISETP.GE.AND P1, PT, R5, R0, PT ;  /* 0x000000000500720c */ /* 0x000fe40003f26270 */
[----:B------:R-:W-:Y:S02]  /*3150*/  IADD3 R0, R3, 0x80, RZ ;  /* 0x0000008003007810 */ /* 0x000fe40007ffe0ff */
[----:B------:R-:W-:Y:S02]  /*3160*/  FMNMX R2, R40, R7, !PT ;  /* 0x0000000728027209 */ /* 0x000fe40007800000 */
[----:B------:R-:W-:Y:S02]  /*3170*/  FMNMX R6, R66, R9, !PT ;  /* 0x0000000942067209 */ /* 0x000fe40007800000 */
[----:B------:R-:W-:Y:S02]  /*3180*/  FSEL R76, R76, -INF , P4 ;  /* 0xff8000004c4c7808 */ /* 0x000fe40002000000 */
[----:B------:R-:W-:-:S02]  /*3190*/  FSEL R82, R82, -INF , P4 ;  /* 0xff80000052527808 */ /* 0x000fc40002000000 */
[----:B------:R-:W-:Y:S01]  /*31a0*/  ISETP.GE.AND P4, PT, R5, R0, PT ;  /* 0x000000000500720c */ /* 0x000fe20003f86270 */
[----:B------:R-:W-:Y:S01]  /*31b0*/  VIADD R0, R3, 0x81 ;  /* 0x0000008103007836 */ /* 0x000fe20000000000 */
[----:B------:R-:W-:Y:S02]  /*31c0*/  FMNMX R7, R41, R2, !PT ;  /* 0x0000000229077209 */ /* 0x000fe40007800000 */
[----:B------:R-:W-:Y:S02]  /*31d0*/  FMNMX R9, R67, R6, !PT ;  /* 0x0000000643097209 */ /* 0x000fe40007800000 */
[----:B------:R-:W-:Y:S02]  /*31e0*/  FMNMX R2, R44, R7, !PT ;  /* 0x000000072c027209 */ /* 0x000fe40007800000 */
[----:B------:R-:W-:Y:S02]  /*31f0*/  FMNMX R6, R70, R9, !PT ;  /* 0x0000000946067209 */ /* 0x000fe40007800000 */
[----:B------:R-:W-:-:S02]  /*3200*/  FSEL R77, R77, -INF , P6 ;  /* 0xff8000004d4d7808 */ /* 0x000fc40003000000 */
[----:B------:R-:W-:Y:S02]  /*3210*/  FSEL R83, R83, -INF , P6 ;  /* 0xff80000053537808 */ /* 0x000fe40003000000 */
[----:B------:R-:W-:Y:S02]  /*3220*/  ISETP.GE.AND P6, PT, R5, R0, PT ;  /* 0x000000000500720c */ /* 0x000fe40003fc6270 */
[----:B------:R-:W-:Y:S02]  /*3230*/  IADD3 R0, R3, 0x88, RZ ;  /* 0x0000008803007810 */ /* 0x000fe40007ffe0ff */
[----:B------:R-:W-:Y:S02]  /*3240*/  FMNMX R7, R45, R2, !PT ;  /* 0x000000022d077209 */ /* 0x000fe40007800000 */
[----:B------:R-:W-:Y:S02]  /*3250*/  FMNMX R9, R71, R6, !PT ;  /* 0x0000000647097209 */ /* 0x000fe40007800000 */
[----:B------:R-:W-:-:S02]  /*3260*/  FSEL R80, R80, -INF , P5 ;  /* 0xff80000050507808 */ /* 0x000fc40002800000 */
[----:B------:R-:W-:Y:S02]  /*3270*/  FSEL R86, R86, -INF , P5 ;  /* 0xff80000056567808 */ /* 0x000fe40002800000 */
[----:B------:R-:W-:Y:S01]  /*3280*/  ISETP.GE.AND P5, PT, R5, R0, PT ;  /* 0x000000000500720c */ /* 0x000fe20003fa6270 */
[----:B------:R-:W-:Y:S01]  /*3290*/  VIADD R0, R3, 0x89 ;  /* 0x0000008903007836 */ /* 0x000fe20000000000 */
[----:B------:R-:W-:Y:S02]  /*32a0*/  FMNMX R2, R48, R7, !PT ;  /* 0x0000000730027209 */ /* 0x000fe40007800000 */
[----:B------:R-:W-:Y:S02]  /*32b0*/  FMNMX R6, R74, R9, !PT ;  /* 0x000000094a067209 */ /* 0x000fe40007800000 */
[----:B------:R-:W-:Y:S02]  /*32c0*/  FSEL R81, R81, -INF , P3 ;  /* 0xff80000051517808 */ /* 0x000fe40001800000 */
[----:B------:R-:W-:-:S02]  /*32d0*/  FSEL R87, R87, -INF , P3 ;  /* 0xff80000057577808 */ /* 0x000fc40001800000 */
[----:B------:R-:W-:Y:S02]  /*32e0*/  FMNMX R7, R49, R2, !PT ;  /* 0x0000000231077209 */ /* 0x000fe40007800000 */
[----:B------:R-:W-:Y:S02]  /*32f0*/  FMNMX R9, R75, R6, !PT ;  /* 0x000000064b097209 */ /* 0x000fe40007800000 */
[----:B------:R-:W-:Y:S02]  /*3300*/  ISETP.GE.AND P3, PT, R5, R0, PT ;  /* 0x000000000500720c */ /* 0x000fe40003f66270 */
[----:B------:R-:W-:Y:S02]  /*3310*/  IADD3 R0, R3, 0x90, RZ ;  /* 0x0000009003007810 */ /* 0x000fe40007ffe0ff */
[----:B------:R-:W-:Y:S02]  /*3320*/  FMNMX R2, R52, R7, !PT ;  /* 0x0000000734027209 */ /* 0x000fe40007800000 */
[----:B------:R-:W-:-:S02]  /*3330*/  FMNMX R6, R78, R9, !PT ;  /* 0x000000094e067209 */ /* 0x000fc40007800000 */
[----:B------:R-:W-:Y:S02]  /*3340*/  FSEL R84, R84, -INF , P2 ;  /* 0xff80000054547808 */ /* 0x000fe40001000000 */
[----:B------:R-:W-:Y:S02]  /*3350*/  FSEL R90, R90, -INF , P2 ;  /* 0xff8000005a5a7808 */ /* 0x000fe40001000000 */
[----:B------:R-:W-:Y:S01]  /*3360*/  ISETP.GE.AND P2, PT, R5, R0, PT ;  /* 0x000000000500720c */ /* 0x000fe20003f46270 */
[----:B------:R-:W-:Y:S01]  /*3370*/  VIADD R0, R3, 0x91 ;  /* 0x0000009103007836 */ /* 0x000fe20000000000 */
[----:B------:R-:W-:Y:S02]  /*3380*/  FMNMX R7, R53, R2, !PT ;  /* 0x0000000235077209 */ /* 0x000fe40007800000 */
[----:B------:R-:W-:Y:S02]  /*3390*/  FMNMX R9, R79, R6, !PT ;  /* 0x000000064f097209 */ /* 0x000fe40007800000 */
[----:B------:R-:W-:-:S02]  /*33a0*/  FSEL R85, R85, -INF , P1 ;  /* 0xff80000055557808 */ /* 0x000fc40000800000 */
[----:B------:R-:W-:Y:S02]  /*33b0*/  FSEL R91, R91, -INF , P1 ;  /* 0xff8000005b5b7808 */ /* 0x000fe40000800000 */
[----:B------:R-:W-:Y:S02]  /*33c0*/  ISETP.GE.AND P1, PT, R5, R0, PT ;  /* 0x000000000500720c */ /* 0x000fe40003f26270 */
[----:B------:R-:W-:Y:S02]  /*33d0*/  FMNMX R2, R56, R7, !PT ;  /* 0x0000000738027209 */ /* 0x000fe40007800000 */
[----:B------:R-:W-:Y:S02]  /*33e0*/  FMNMX R6, R82, R9, !PT ;  /* 0x0000000952067209 */ /* 0x000fe40007800000 */
[----:B------:R-:W-:Y:S02]  /*33f0*/  IADD3 R0, R3, 0x98, RZ ;  /* 0x0000009803007810 */ /* 0x000fe40007ffe0ff */
[----:B------:R-:W-:-:S02]  /*3400*/  FSEL R88, R88, -INF , P4 ;  /* 0xff80000058587808 */ /* 0x000fc40002000000 */
[----:B------:R-:W-:Y:S02]  /*3410*/  FSEL R94, R94, -INF , P4 ;  /* 0xff8000005e5e7808 */ /* 0x000fe40002000000 */
[----:B------:R-:W-:Y:S02]  /*3420*/  FMNMX R7, R57, R2, !PT ;  /* 0x0000000239077209 */ /* 0x000fe40007800000 */
[----:B------:R-:W-:Y:S02]  /*3430*/  FMNMX R9, R83, R6, !PT ;  /* 0x0000000653097209 */ /* 0x000fe40007800000 */
[----:B------:R-:W-:Y:S01]  /*3440*/  ISETP.GE.AND P4, PT, R5, R0, PT ;  /* 0x000000000500720c */ /* 0x000fe20003f86270 */
[----:B------:R-:W-:Y:S01]  /*3450*/  VIADD R0, R3, 0x99 ;  /* 0x0000009903007836 */ /* 0x000fe20000000000 */
[----:B------:R-:W-:Y:S02]  /*3460*/  FMNMX R2, R60, R7, !PT ;  /* 0x000000073c027209 */ /* 0x000fe40007800000 */
[----:B------:R-:W-:-:S02]  /*3470*/  FMNMX R6, R86, R9, !PT ;  /* 0x0000000956067209 */ /* 0x000fc40007800000 */
[----:B------:R-:W-:Y:S02]  /*3480*/  FSEL R89, R89, -INF , P6 ;  /* 0xff80000059597808 */ /* 0x000fe40003000000 */
[----:B------:R-:W-:Y:S02]  /*3490*/  FSEL R95, R95, -INF , P6 ;  /* 0xff8000005f5f7808 */ /* 0x000fe40003000000 */
        /* <DEDUP_REMOVED lines=10> */
[----:B------:R-:W-:-:S02]  /*3540*/  FMNMX R7, R65, R2, !PT ;  /* 0x0000000241077209 */ /* 0x000fc40007800000 */
[----:B------:R-:W-:Y:S02]  /*3550*/  FMNMX R9, R91, R6, !PT ;  /* 0x000000065b097209 */ /* 0x000fe40007800000 */
[----:B------:R-:W-:Y:S02]  /*3560*/  FSEL R93, R93, -INF , P3 ;  /* 0xff8000005d5d7808 */ /* 0x000fe40001800000 */
[----:B------:R-:W-:Y:S02]  /*3570*/  FSEL R99, R99, -INF , P3 ;  /* 0xff80000063637808 */ /* 0x000fe40001800000 */
[----:B------:R-:W-:Y:S02]  /*3580*/  ISETP.GE.AND P3, PT, R5, R0, PT ;  /* 0x000000000500720c */ /* 0x000fe40003f66270 */
[----:B------:R-:W-:Y:S02]  /*3590*/  IADD3 R0, R3, 0xa8, RZ ;  /* 0x000000a803007810 */ /* 0x000fe40007ffe0ff */
[----:B------:R-:W-:-:S02]  /*35a0*/  FMNMX R2, R68, R7, !PT ;  /* 0x0000000744027209 */ /* 0x000fc40007800000 */
[----:B------:R-:W-:Y:S02]  /*35b0*/  FMNMX R6, R94, R9, !PT ;  /* 0x000000095e067209 */ /* 0x000fe40007800000 */
[----:B------:R-:W-:Y:S02]  /*35c0*/  FSEL R96, R96, -INF , P2 ;  /* 0xff80000060607808 */ /* 0x000fe40001000000 */
[----:B------:R-:W-:Y:S02]  /*35d0*/  FSEL R102, R102, -INF , P2 ;  /* 0xff80000066667808 */ /* 0x000fe40001000000 */
[----:B------:R-:W-:Y:S01]  /*35e0*/  ISETP.GE.AND P2, PT, R5, R0, PT ;  /* 0x000000000500720c */ /* 0x000fe20003f46270 */
[----:B------:R-:W-:Y:S01]  /*35f0*/  VIADD R0, R3, 0xa9 ;  /* 0x000000a903007836 */ /* 0x000fe20000000000 */
[----:B------:R-:W-:Y:S02]  /*3600*/  FMNMX R7, R69, R2, !PT ;  /* 0x0000000245077209 */ /* 0x000fe40007800000 */
[----:B------:R-:W-:-:S02]  /*3610*/  FMNMX R9, R95, R6, !PT ;  /* 0x000000065f097209 */ /* 0x000fc40007800000 */
[----:B------:R-:W-:Y:S02]  /*3620*/  FSEL R97, R97, -INF , P1 ;  /* 0xff80000061617808 */ /* 0x000fe40000800000 */
[----:B------:R-:W-:Y:S02]  /*3630*/  FSEL R103, R103, -INF , P1 ;  /* 0xff80000067677808 */ /* 0x000fe40000800000 */
[----:B------:R-:W-:Y:S02]  /*3640*/  FMNMX R2, R72, R7, !PT ;  /* 0x0000000748027209 */ /* 0x000fe40007800000 */
[----:B------:R-:W-:Y:S02]  /*3650*/  FMNMX R6, R98, R9, !PT ;  /* 0x0000000962067209 */ /* 0x000fe40007800000 */
[----:B------:R-:W-:Y:S02]  /*3660*/  ISETP.GE.AND P1, PT, R5, R0, PT ;  /* 0x000000000500720c */ /* 0x000fe40003f26270 */
[----:B------:R-:W-:-:S02]  /*3670*/  IADD3 R0, R3, 0xb0, RZ ;  /* 0x000000b003007810 */ /* 0x000fc40007ffe0ff */
[----:B------:R-:W-:Y:S02]  /*3680*/  FMNMX R7, R73, R2, !PT ;  /* 0x0000000249077209 */ /* 0x000fe40007800000 */
[----:B------:R-:W-:Y:S02]  /*3690*/  FMNMX R9, R99, R6, !PT ;  /* 0x0000000663097209 */ /* 0x000fe40007800000 */
[----:B------:R-:W-:Y:S02]  /*36a0*/  FSEL R100, R100, -INF , P4 ;  /* 0xff80000064647808 */ /* 0x000fe40002000000 */
[----:B------:R-:W-:Y:S02]  /*36b0*/  FSEL R106, R106, -INF , P4 ;  /* 0xff8000006a6a7808 */ /* 0x000fe40002000000 */
[----:B------:R-:W-:Y:S01]  /*36c0*/  ISETP.GE.AND P4, PT, R5, R0, PT ;  /* 0x000000000500720c */ /* 0x000fe20003f86270 */
[----:B------:R-:W-:Y:S01]  /*36d0*/  VIADD R0, R3, 0xb1 ;  /* 0x000000b103007836 */ /* 0x000fe20000000000 */
[----:B------:R-:W-:-:S02]  /*36e0*/  FMNMX R2, R76, R7, !PT ;  /* 0x000000074c027209 */ /* 0x000fc40007800000 */
[----:B------:R-:W-:Y:S02]  /*36f0*/  FMNMX R6, R102, R9, !PT ;  /* 0x0000000966067209 */ /* 0x000fe40007800000 */
[----:B------:R-:W-:Y:S02]  /*3700*/  FSEL R101, R101, -INF , P6 ;  /* 0xff80000065657808 */ /* 0x000fe40003000000 */
[----:B------:R-:W-:Y:S02]  /*3710*/  FSEL R107, R107, -INF , P6 ;  /* 0xff8000006b6b7808 */ /* 0x000fe40003000000 */
[----:B------:R-:W-:Y:S02]  /*3720*/  ISETP.GE.AND P6, PT, R5, R0, PT ;  /* 0x000000000500720c */ /* 0x000fe40003fc6270 */
[----:B------:R-:W-:Y:S02]  /*3730*/  FMNMX R7, R77, R2, !PT ;  /* 0x000000024d077209 */ /* 0x000fe40007800000 */
[----:B------:R-:W-:-:S02]  /*3740*/  FMNMX R9, R103, R6, !PT ;  /* 0x0000000667097209 */ /* 0x000fc40007800000 */
[----:B------:R-:W-:Y:S02]  /*3750*/  IADD3 R0, R3, 0xb8, RZ ;  /* 0x000000b803007810 */ /* 0x000fe40007ffe0ff */
[----:B------:R-:W-:Y:S02]  /*3760*/  FSEL R104, R104, -INF , P5 ;  /* 0xff80000068687808 */ /* 0x000fe40002800000 */
[----:B------:R-:W-:Y:S02]  /*3770*/  FSEL R110, R110, -INF , P5 ;  /* 0xff8000006e6e7808 */ /* 0x000fe40002800000 */
[----:B------:R-:W-:Y:S02]  /*3780*/  FMNMX R2, R80, R7, !PT ;  /* 0x0000000750027209 */ /* 0x000fe40007800000 */
[----:B------:R-:W-:Y:S02]  /*3790*/  FMNMX R6, R106, R9, !PT ;  /* 0x000000096a067209 */ /* 0x000fe40007800000 */
[----:B------:R-:W-:Y:S01]  /*37a0*/  ISETP.GE.AND P5, PT, R5, R0, PT ;  /* 0x000000000500720c */ /* 0x000fe20003fa6270 */
[----:B------:R-:W-:Y:S01]  /*37b0*/  VIADD R0, R3, 0xb9 ;  /* 0x000000b903007836 */ /* 0x000fe20000000000 */
        /* <DEDUP_REMOVED lines=15> */
[----:B------:R-:W-:Y:S02]  /*38b0*/  FMNMX R2, R88, R7, !PT ;  /* 0x0000000758027209 */ /* 0x000fe40007800000 */
[----:B------:R-:W-:Y:S02]  /*38c0*/  FMNMX R6, R114, R9, !PT ;  /* 0x0000000972067209 */ /* 0x000fe40007800000 */
[----:B------:R-:W-:Y:S02]  /*38d0*/  FSEL R109, R109, -INF , P1 ;  /* 0xff8000006d6d7808 */ /* 0x000fe40000800000 */
[----:B------:R-:W-:Y:S02]  /*38e0*/  ISETP.GE.AND P1, PT, R5, R0, PT ;  /* 0x000000000500720c */ /* 0x000fe40003f26270 */
[----:B------:R-:W-:-:S02]  /*38f0*/  IADD3 R0, R3, 0xc8, RZ ;  /* 0x000000c803007810 */ /* 0x000fc40007ffe0ff */
[----:B------:R-:W-:Y:S02]  /*3900*/  FSEL R118, R118, -INF , P4 ;  /* 0xff80000076767808 */ /* 0x000fe40002000000 */
[----:B------:R-:W-:Y:S02]  /*3910*/  FMNMX R7, R89, R2, !PT ;  /* 0x0000000259077209 */ /* 0x000fe40007800000 */
[----:B------:R-:W-:Y:S02]  /*3920*/  FMNMX R9, R115, R6, !PT ;  /* 0x0000000673097209 */ /* 0x000fe40007800000 */
[----:B------:R-:W-:Y:S02]  /*3930*/  FSEL R112, R112, -INF , P4 ;  /* 0xff80000070707808 */ /* 0x000fe40002000000 */
[----:B------:R-:W-:Y:S01]  /*3940*/  ISETP.GE.AND P4, PT, R5, R0, PT ;  /* 0x000000000500720c */ /* 0x000fe20003f86270 */
[----:B------:R-:W-:Y:S01]  /*3950*/  VIADD R0, R3, 0xc9 ;  /* 0x000000c903007836 */ /* 0x000fe20000000000 */
[----:B------:R-:W-:-:S02]  /*3960*/  FSEL R119, R119, -INF , P6 ;  /* 0xff80000077777808 */ /* 0x000fc40003000000 */
[----:B------:R-:W-:Y:S02]  /*3970*/  FMNMX R2, R92, R7, !PT ;  /* 0x000000075c027209 */ /* 0x000fe40007800000 */
[----:B------:R-:W-:Y:S02]  /*3980*/  FMNMX R6, R118, R9, !PT ;  /* 0x0000000976067209 */ /* 0x000fe40007800000 */
[----:B------:R-:W-:Y:S02]  /*3990*/  FSEL R113, R113, -INF , P6 ;  /* 0xff80000071717808 */ /* 0x000fe40003000000 */
[----:B------:R-:W-:Y:S02]  /*39a0*/  FSEL R122, R122, -INF , P5 ;  /* 0xff8000007a7a7808 */ /* 0x000fe40002800000 */
[----:B------:R-:W-:Y:S02]  /*39b0*/  FMNMX R7, R93, R2, !PT ;  /* 0x000000025d077209 */ /* 0x000fe40007800000 */
[----:B------:R-:W-:-:S02]  /*39c0*/  FMNMX R9, R119, R6, !PT ;  /* 0x0000000677097209 */ /* 0x000fc40007800000 */
[----:B------:R-:W-:Y:S02]  /*39d0*/  ISETP.GE.AND P6, PT, R5, R0, PT ;  /* 0x000000000500720c */ /* 0x000fe40003fc6270 */
[----:B------:R-:W-:Y:S02]  /*39e0*/  IADD3 R0, R3, 0xd0, RZ ;  /* 0x000000d003007810 */ /* 0x000fe40007ffe0ff */
[----:B------:R-:W-:Y:S02]  /*39f0*/  FSEL R123, R123, -INF , P3 ;  /* 0xff8000007b7b7808 */ /* 0x000fe40001800000 */
[----:B------:R-:W-:Y:S02]  /*3a00*/  FMNMX R2, R96, R7, !PT ;  /* 0x0000000760027209 */ /* 0x000fe40007800000 */
[----:B------:R-:W-:Y:S02]  /*3a10*/  FMNMX R6, R122, R9, !PT ;  /* 0x000000097a067209 */ /* 0x000fe40007800000 */
[----:B------:R-:W-:-:S02]  /*3a20*/  FSEL R116, R116, -INF , P5 ;  /* 0xff80000074747808 */ /* 0x000fc40002800000 */
[----:B------:R-:W-:Y:S01]  /*3a30*/  ISETP.GE.AND P5, PT, R5, R0, PT ;  /* 0x000000000500720c */ /* 0x000fe20003fa6270 */
[----:B------:R-:W-:Y:S01]  /*3a40*/  VIADD R0, R3, 0xd1 ;  /* 0x000000d103007836 */ /* 0x000fe20000000000 */
[----:B------:R-:W-:Y:S02]  /*3a50*/  FSEL R126, R126, -INF , P2 ;  /* 0xff8000007e7e7808 */ /* 0x000fe40001000000 */
[----:B------:R-:W-:Y:S02]  /*3a60*/  FMNMX R7, R97, R2, !PT ;  /* 0x0000000261077209 */ /* 0x000fe40007800000 */
[----:B------:R-:W-:Y:S02]  /*3a70*/  FMNMX R9, R123, R6, !PT ;  /* 0x000000067b097209 */ /* 0x000fe40007800000 */
[----:B------:R-:W-:Y:S02]  /*3a80*/  FSEL R117, R117, -INF , P3 ;  /* 0xff80000075757808 */ /* 0x000fe40001800000 */
[----:B------:R-:W-:-:S02]  /*3a90*/  ISETP.GE.AND P3, PT, R5, R0, PT ;  /* 0x000000000500720c */ /* 0x000fc40003f66270 */
[----:B------:R-:W-:Y:S02]  /*3aa0*/  FSEL R127, R127, -INF , P1 ;  /* 0xff8000007f7f7808 */ /* 0x000fe40000800000 */
[----:B------:R-:W-:Y:S02]  /*3ab0*/  FMNMX R2, R100, R7, !PT ;  /* 0x0000000764027209 */ /* 0x000fe40007800000 */
[----:B------:R-:W-:Y:S02]  /*3ac0*/  FMNMX R6, R126, R9, !PT ;  /* 0x000000097e067209 */ /* 0x000fe40007800000 */
[----:B------:R-:W-:Y:S02]  /*3ad0*/  IADD3 R0, R3, 0xd8, RZ ;  /* 0x000000d803007810 */ /* 0x000fe40007ffe0ff */
[----:B------:R-:W-:Y:S02]  /*3ae0*/  FSEL R120, R120, -INF , P2 ;  /* 0xff80000078787808 */ /* 0x000fe40001000000 */
[----:B------:R-:W-:-:S02]  /*3af0*/  FSEL R130, R130, -INF , P4 ;  /* 0xff80000082827808 */ /* 0x000fc40002000000 */
[----:B------:R-:W-:Y:S02]  /*3b00*/  FMNMX R7, R101, R2, !PT ;  /* 0x0000000265077209 */ /* 0x000fe40007800000 */
[----:B------:R-:W-:Y:S02]  /*3b10*/  FMNMX R9, R127, R6, !PT ;  /* 0x000000067f097209 */ /* 0x000fe40007800000 */
[----:B------:R-:W-:Y:S01]  /*3b20*/  ISETP.GE.AND P2, PT, R5, R0, PT ;  /* 0x000000000500720c */ /* 0x000fe20003f46270 */
[----:B------:R-:W-:Y:S01]  /*3b30*/  VIADD R0, R3, 0xd9 ;  /* 0x000000d903007836 */ /* 0x000fe20000000000 */
[----:B------:R-:W-:Y:S02]  /*3b40*/  FSEL R131, R131, -INF , P6 ;  /* 0xff80000083837808 */ /* 0x000fe40003000000 */
[----:B------:R-:W-:Y:S02]  /*3b50*/  FMNMX R2, R104, R7, !PT ;  /* 0x0000000768027209 */ /* 0x000fe40007800000 */
[----:B------:R-:W-:-:S02]  /*3b60*/  FMNMX R6, R130, R9, !PT ;  /* 0x0000000982067209 */ /* 0x000fc40007800000 */
[----:B------:R-:W-:Y:S02]  /*3b70*/  FSEL R121, R121, -INF , P1 ;  /* 0xff80000079797808 */ /* 0x000fe40000800000 */
[----:B------:R-:W-:Y:S02]  /*3b80*/  ISETP.GE.AND P1, PT, R5, R0, PT ;  /* 0x000000000500720c */ /* 0x000fe40003f26270 */
[----:B------:R-:W-:Y:S02]  /*3b90*/  IADD3 R0, R3, 0xe0, RZ ;  /* 0x000000e003007810 */ /* 0x000fe40007ffe0ff */
[----:B------:R-:W-:Y:S02]  /*3ba0*/  FSEL R134, R134, -INF , P5 ;  /* 0xff80000086867808 */ /* 0x000fe40002800000 */
[----:B------:R-:W-:Y:S02]  /*3bb0*/  FMNMX R7, R105, R2, !PT ;  /* 0x0000000269077209 */ /* 0x000fe40007800000 */
[----:B------:R-:W-:-:S02]  /*3bc0*/  FMNMX R9, R131, R6, !PT ;  /* 0x0000000683097209 */ /* 0x000fc40007800000 */
[----:B------:R-:W-:Y:S02]  /*3bd0*/  FSEL R124, R124, -INF , P4 ;  /* 0xff8000007c7c7808 */ /* 0x000fe40002000000 */
[----:B------:R-:W-:Y:S01]  /*3be0*/  ISETP.GE.AND P4, PT, R5, R0, PT ;  /* 0x000000000500720c */ /* 0x000fe20003f86270 */
[----:B------:R-:W-:Y:S01]  /*3bf0*/  VIADD R0, R3, 0xe1 ;  /* 0x000000e103007836 */ /* 0x000fe20000000000 */
[----:B------:R-:W-:Y:S02]  /*3c00*/  FSEL R135, R135, -INF , P3 ;  /* 0xff80000087877808 */ /* 0x000fe40001800000 */
[----:B------:R-:W-:Y:S02]  /*3c10*/  FMNMX R2, R108, R7, !PT ;  /* 0x000000076c027209 */ /* 0x000fe40007800000 */
[----:B------:R-:W-:Y:S02]  /*3c20*/  FMNMX R6, R134, R9, !PT ;  /* 0x0000000986067209 */ /* 0x000fe40007800000 */
[----:B------:R-:W-:-:S02]  /*3c30*/  FSEL R138, R138, -INF , P2 ;  /* 0xff8000008a8a7808 */ /* 0x000fc40001000000 */
[----:B------:R-:W-:Y:S02]  /*3c40*/  FMNMX R7, R109, R2, !PT ;  /* 0x000000026d077209 */ /* 0x000fe40007800000 */
[----:B------:R-:W-:Y:S02]  /*3c50*/  FMNMX R9, R135, R6, !PT ;  /* 0x0000000687097209 */ /* 0x000fe40007800000 */
[----:B------:R-:W-:Y:S02]  /*3c60*/  FSEL R125, R125, -INF , P6 ;  /* 0xff8000007d7d7808 */ /* 0x000fe40003000000 */
[----:B------:R-:W-:Y:S02]  /*3c70*/  ISETP.GE.AND P6, PT, R5, R0, PT ;  /* 0x000000000500720c */ /* 0x000fe40003fc6270 */
[----:B------:R-:W-:Y:S02]  /*3c80*/  IADD3 R0, R3, 0xe8, RZ ;  /* 0x000000e803007810 */ /* 0x000fe40007ffe0ff */
[----:B------:R-:W-:-:S02]  /*3c90*/  FSEL R139, R139, -INF , P1 ;  /* 0xff8000008b8b7808 */ /* 0x000fc40000800000 */
[----:B------:R-:W-:Y:S02]  /*3ca0*/  FMNMX R2, R112, R7, !PT ;  /* 0x0000000770027209 */ /* 0x000fe40007800000 */
[----:B------:R-:W-:Y:S02]  /*3cb0*/  FMNMX R6, R138, R9, !PT ;  /* 0x000000098a067209 */ /* 0x000fe40007800000 */
[----:B------:R-:W-:Y:S02]  /*3cc0*/  FSEL R128, R128, -INF , P5 ;  /* 0xff80000080807808 */ /* 0x000fe40002800000 */
[----:B------:R-:W-:Y:S01]  /*3cd0*/  ISETP.GE.AND P5, PT, R5, R0, PT ;  /* 0x000000000500720c */ /* 0x000fe20003fa6270 */
[----:B------:R-:W-:Y:S01]  /*3ce0*/  VIADD R0, R3, 0xe9 ;  /* 0x000000e903007836 */ /* 0x000fe20000000000 */
[----:B------:R-:W-:Y:S02]  /*3cf0*/  FSEL R142, R142, -INF , P4 ;  /* 0xff8000008e8e7808 */ /* 0x000fe40002000000 */
[----:B------:R-:W-:-:S02]  /*3d00*/  FMNMX R7, R113, R2, !PT ;  /* 0x0000000271077209 */ /* 0x000fc40007800000 */
[----:B------:R-:W-:Y:S02]  /*3d10*/  FMNMX R9, R139, R6, !PT ;  /* 0x000000068b097209 */ /* 0x000fe40007800000 */
[----:B------:R-:W-:Y:S02]  /*3d20*/  FSEL R129, R129, -INF , P3 ;  /* 0xff80000081817808 */ /* 0x000fe40001800000 */
[----:B------:R-:W-:Y:S02]  /*3d30*/  FSEL R143, R143, -INF , P6 ;  /* 0xff8000008f8f7808 */ /* 0x000fe40003000000 */
[----:B------:R-:W-:Y:S02]  /*3d40*/  FMNMX R2, R116, R7, !PT ;  /* 0x0000000774027209 */ /* 0x000fe40007800000 */
[----:B------:R-:W-:Y:S02]  /*3d50*/  FMNMX R6, R142, R9, !PT ;  /* 0x000000098e067209 */ /* 0x000fe40007800000 */
[----:B------:R-:W-:-:S02]  /*3d60*/  ISETP.GE.AND P3, PT, R5, R0, PT ;  /* 0x000000000500720c */ /* 0x000fc40003f66270 */
[----:B------:R-:W-:Y:S02]  /*3d70*/  IADD3 R0, R3, 0xf0, RZ ;  /* 0x000000f003007810 */ /* 0x000fe40007ffe0ff */
        /* <DEDUP_REMOVED lines=10> */
[----:B------:R-:W-:Y:S02]  /*3e20*/  ISETP.GE.AND P1, PT, R5, R0, PT ;  /* 0x000000000500720c */ /* 0x000fe40003f26270 */
[----:B------:R-:W-:Y:S02]  /*3e30*/  FSEL R150, R150, -INF , P2 ;  /* 0xff80000096967808 */ /* 0x000fe40001000000 */
[----:B------:R-:W-:-:S02]  /*3e40*/  FMNMX R7, R121, R2, !PT ;  /* 0x0000000279077209 */ /* 0x000fc40007800000 */
[----:B------:R-:W-:Y:S02]  /*3e50*/  FMNMX R9, R147, R6, !PT ;  /* 0x0000000693097209 */ /* 0x000fe40007800000 */
[----:B------:R-:W-:Y:S02]  /*3e60*/  FSEL R151, R151, -INF , P1 ;  /* 0xff80000097977808 */ /* 0x000fe40000800000 */
[----:B------:R-:W-:Y:S02]  /*3e70*/  FMNMX R0, R124, R7, !PT ;  /* 0x000000077c007209 */ /* 0x000fe40007800000 */
[----:B------:R-:W-:Y:S02]  /*3e80*/  FMNMX R2, R150, R9, !PT ;  /* 0x0000000996027209 */ /* 0x000fe40007800000 */
[----:B------:R-:W-:Y:S02]  /*3e90*/  FMNMX R7, R125, R0, !PT ;  /* 0x000000007d077209 */ /* 0x000fe40007800000 */
[----:B------:R-:W-:-:S02]  /*3ea0*/  FMNMX R6, R151, R2, !PT ;  /* 0x0000000297067209 */ /* 0x000fc40007800000 */
[----:B------:R-:W-:Y:S02]  /*3eb0*/  FMNMX R0, R128, R7, !PT ;  /* 0x0000000780007209 */ /* 0x000fe40007800000 */
[----:B------:R-:W-:Y:S01]  /*3ec0*/  FSEL R136, R136, -INF , P4 ;  /* 0xff80000088887808 */ /* 0x000fe20002000000 */
[----:B------:R-:W1:Y:S01]  /*3ed0*/  SHFL.BFLY PT, R9, R6, 0x1, 0x1f ;  /* 0x0c201f0006097f89 */ /* 0x000e6200000e0000 */
[----:B------:R-:W-:Y:S02]  /*3ee0*/  FMNMX R7, R129, R0, !PT ;  /* 0x0000000081077209 */ /* 0x000fe40007800000 */
[----:B------:R-:W-:Y:S02]  /*3ef0*/  FSEL R137, R137, -INF , P6 ;  /* 0xff80000089897808 */ /* 0x000fe40003000000 */
[----:B------:R-:W-:Y:S02]  /*3f00*/  FMNMX R0, R132, R7, !PT ;  /* 0x0000000784007209 */ /* 0x000fe40007800000 */
[----:B------:R-:W-:-:S02]  /*3f10*/  FSEL R140, R140, -INF , P5 ;  /* 0xff8000008c8c7808 */ /* 0x000fc40002800000 */
[----:B------:R-:W-:Y:S02]  /*3f20*/  FMNMX R7, R133, R0, !PT ;  /* 0x0000000085077209 */ /* 0x000fe40007800000 */
[----:B------:R-:W-:Y:S02]  /*3f30*/  FSEL R141, R141, -INF , P3 ;  /* 0xff8000008d8d7808 */ /* 0x000fe40001800000 */
[----:B------:R-:W-:Y:S02]  /*3f40*/  FMNMX R0, R136, R7, !PT ;  /* 0x0000000788007209 */ /* 0x000fe40007800000 */
[----:B------:R-:W-:Y:S02]  /*3f50*/  FSEL R144, R144, -INF , P2 ;  /* 0xff80000090907808 */ /* 0x000fe40001000000 */
[----:B------:R-:W-:Y:S02]  /*3f60*/  FMNMX R7, R137, R0, !PT ;  /* 0x0000000089077209 */ /* 0x000fe40007800000 */
[----:B------:R-:W-:-:S02]  /*3f70*/  IADD3 R0, R3, 0xf8, RZ ;  /* 0x000000f803007810 */ /* 0x000fc40007ffe0ff */
[----:B------:R-:W-:Y:S02]  /*3f80*/  FMNMX R2, R140, R7, !PT ;  /* 0x000000078c027209 */ /* 0x000fe40007800000 */
[----:B------:R-:W-:Y:S01]  /*3f90*/  ISETP.GE.AND P2, PT, R5, R0, PT ;  /* 0x000000000500720c */ /* 0x000fe20003f46270 */
[----:B------:R-:W-:Y:S01]  /*3fa0*/  VIADD R0, R3, 0xf9 ;  /* 0x000000f903007836 */ /* 0x000fe20000000000 */
[----:B-1----:R-:W-:Y:S02]  /*3fb0*/  FMNMX R9, R6, R9, !PT ;  /* 0x0000000906097209 */ /* 0x002fe40007800000 */
[----:B------:R-:W-:Y:S02]  /*3fc0*/  FMNMX R7, R141, R2, !PT ;  /* 0x000000028d077209 */ /* 0x000fe40007800000 */
[----:B------:R-:W-:Y:S01]  /*3fd0*/  FSEL R145, R145, -INF , P1 ;  /* 0xff80000091917808 */ /* 0x000fe20000800000 */
[----:B------:R-:W1:Y:S01]  /*3fe0*/  SHFL.BFLY PT, R6, R9, 0x2, 0x1f ;  /* 0x0c401f0009067f89 */ /* 0x000e6200000e0000 */
[----:B------:R-:W-:-:S02]  /*3ff0*/  FMNMX R2, R144, R7, !PT ;  /* 0x0000000790027209 */ /* 0x000fc40007800000 */
[----:B------:R-:W-:Y:S02]  /*4000*/  ISETP.GE.AND P1, PT, R5, R0, PT ;  /* 0x000000000500720c */ /* 0x000fe40003f26270 */
[----:B------:R-:W-:Y:S02]  /*4010*/  FSEL R148, R148, -INF , P2 ;  /* 0xff80000094947808 */ /* 0x000fe40001000000 */
[----:B------:R-:W-:Y:S02]  /*4020*/  FMNMX R7, R145, R2, !PT ;  /* 0x0000000291077209 */ /* 0x000fe40007800000 */
[----:B------:R-:W-:Y:S02]  /*4030*/  FSEL R149, R149, -INF , P1 ;  /* 0xff80000095957808 */ /* 0x000fe40000800000 */
[----:B------:R-:W-:-:S04]  /*4040*/  FMNMX R0, R148, R7, !PT ;  /* 0x0000000794007209 */ /* 0x000fc80007800000 */
[----:B------:R-:W-:-:S05]  /*4050*/  FMNMX R0, R149, R0, !PT ;  /* 0x0000000095007209 */ /* 0x000fca0007800000 */
[----:B------:R-:W2:Y:S01]  /*4060*/  SHFL.BFLY PT, R7, R0, 0x1, 0x1f ;  /* 0x0c201f0000077f89 */ /* 0x000ea200000e0000 */
[----:B-1----:R-:W-:-:S04]  /*4070*/  FMNMX R9, R9, R6, !PT ;  /* 0x0000000609097209 */ /* 0x002fc80007800000 */
[----:B------:R-:W-:-:S04]  /*4080*/  FSETP.NEU.AND P1, PT, R9, -INF , PT ;  /* 0xff8000000900780b */ /* 0x000fc80003f2d000 */
[----:B------:R-:W-:-:S05]  /*4090*/  FSEL R20, R9, RZ, P1 ;  /* 0x000000ff09147208 */ /* 0x000fca0000800000 */
[----:B------:R-:W-:Y:S01]  /*40a0*/  FMUL R20, R20, UR6 ;  /* 0x0000000614147c20 */ /* 0x000fe20008400000 */
[----:B------:R-:W-:-:S03]  /*40b0*/  ULDC UR6, c[0x0][0x604] ;  /* 0x0001810000067ab9 */ /* 0x000fc60000000800 */
[--C-:B------:R-:W-:Y:S01]  /*40c0*/  FFMA R26, R26, UR6, -R20.reuse ;  /* 0x000000061a1a7c23 */ /* 0x100fe20008000814 */
[----:B------:R-:W-:Y:S01]  /*40d0*/  ULDC UR6, c[0x0][0x604] ;  /* 0x0001810000067ab9 */ /* 0x000fe20000000800 */
[----:B--2---:R-:W-:Y:S01]  /*40e0*/  FMNMX R7, R0, R7, !PT ;  /* 0x0000000700077209 */ /* 0x004fe20007800000 */
[--C-:B------:R-:W-:Y:S02]  /*40f0*/  FFMA R0, R27, UR6, -R20.reuse ;  /* 0x000000061b007c23 */ /* 0x100fe40008000814 */
[----:B------:R-:W-:Y:S01]  /*4100*/  FSETP.GEU.AND P6, PT, R26, -126, PT ;  /* 0xc2fc00001a00780b */ /* 0x000fe20003fce000 */
[----:B------:R-:W-:Y:S01]  /*4110*/  ULDC UR6, c[0x0][0x604] ;  /* 0x0001810000067ab9 */ /* 0x000fe20000000800 */
[----:B------:R-:W1:Y:S01]  /*4120*/  SHFL.BFLY PT, R10, R7, 0x2, 0x1f ;  /* 0x0c401f00070a7f89 */ /* 0x000e6200000e0000 */
[----:B------:R-:W-:Y:S01]  /*4130*/  FSETP.GEU.AND P5, PT, R0, -126, PT ;  /* 0xc2fc00000000780b */ /* 0x000fe20003fae000 */
[----:B------:R-:W-:Y:S01]  /*4140*/  FFMA R30, R30, UR6, -R20 ;  /* 0x000000061e1e7c23 */ /* 0x000fe20008000814 */
[----:B------:R-:W-:-:S02]  /*4150*/  ULDC UR6, c[0x0][0x604] ;  /* 0x0001810000067ab9 */ /* 0x000fc40000000800 */
[--C-:B------:R-:W-:Y:S01]  /*4160*/  FFMA R2, R31, UR6, -R20.reuse ;  /* 0x000000061f027c23 */ /* 0x100fe20008000814 */
[----:B------:R-:W-:Y:S01]  /*4170*/  ULDC UR6, c[0x0][0x604] ;  /* 0x0001810000067ab9 */ /* 0x000fe20000000800 */
[----:B------:R-:W-:Y:S01]  /*4180*/  FSETP.GEU.AND P3, PT, R30, -126, PT ;  /* 0xc2fc00001e00780b */ /* 0x000fe20003f6e000 */
[--C-:B------:R-:W-:Y:S01]  /*4190*/  FFMA R34, R34, UR6, -R20.reuse ;  /* 0x0000000622227c23 */ /* 0x100fe20008000814 */
[----:B------:R-:W-:Y:S02]  /*41a0*/  ULDC UR6, c[0x0][0x604] ;  /* 0x0001810000067ab9 */ /* 0x000fe40000000800 */
[----:B------:R-:W-:Y:S01]  /*41b0*/  @!P6 FMUL R26, R26, 0.5 ;  /* 0x3f0000001a1ae820 */ /* 0x000fe20000400000 */
[--C-:B------:R-:W-:Y:S01]  /*41c0*/  FFMA R6, R35, UR6, -R20.reuse ;  /* 0x0000000623067c23 */ /* 0x100fe20008000814 */
[----:B------:R-:W-:Y:S01]  /*41d0*/  ULDC UR6, c[0x0][0x604] ;  /* 0x0001810000067ab9 */ /* 0x000fe20000000800 */
[----:B------:R-:W-:Y:S01]  /*41e0*/  FSETP.GEU.AND P4, PT, R34, -126, PT ;  /* 0xc2fc00002200780b */ /* 0x000fe20003f8e000 */
[----:B------:R-:W-:Y:S01]  /*41f0*/  @!P5 FMUL R0, R0, 0.5 ;  /* 0x3f0000000000d820 */ /* 0x000fe20000400000 */
[----:B------:R-:W2:Y:S01]  /*4200*/  MUFU.EX2 R157, R26 ;  /* 0x0000001a009d7308 */ /* 0x000ea20000000800 */
[--C-:B------:R-:W-:Y:S01]  /*4210*/  FFMA R38, R38, UR6, -R20.reuse ;  /* 0x0000000626267c23 */ /* 0x100fe20008000814 */
[----:B------:R-:W-:Y:S01]  /*4220*/  ULDC UR6, c[0x0][0x604] ;  /* 0x0001810000067ab9 */ /* 0x000fe20000000800 */
[----:B------:R-:W-:Y:S01]  /*4230*/  FSETP.GEU.AND P2, PT, R2, -126, PT ;  /* 0xc2fc00000200780b */ /* 0x000fe20003f4e000 */
[----:B------:R-:W-:Y:S01]  /*4240*/  FFMA R14, R39, UR6, -R20 ;  /* 0x00000006270e7c23 */ /* 0x000fe20008000814 */
[----:B------:R-:W-:Y:S01]  /*4250*/  @!P3 FMUL R30, R30, 0.5 ;  /* 0x3f0000001e1eb820 */ /* 0x000fe20000400000 */
[----:B------:R-:W-:-:S02]  /*4260*/  ULDC UR6, c[0x0][0x604] ;  /* 0x0001810000067ab9 */ /* 0x000fc40000000800 */
[----:B------:R-:W3:Y:S01]  /*4270*/  MUFU.EX2 R0, R0 ;  /* 0x0000000000007308 */ /* 0x000ee20000000800 */
[----:B-1----:R-:W-:Y:S01]  /*4280*/  FMNMX R10, R7, R10, !PT ;  /* 0x0000000a070a7209 */ /* 0x002fe20007800000 */
[--C-:B------:R-:W-:Y:S01]  /*4290*/  FFMA R7, R42, UR6, -R20.reuse ;  /* 0x000000062a077c23 */ /* 0x100fe20008000814 */
[----:B------:R-:W-:Y:S01]  /*42a0*/  @!P4 FMUL R34, R34, 0.5 ;  /* 0x3f0000002222c820 */ /* 0x000fe20000400000 */
[----:B------:R-:W-:Y:S01]  /*42b0*/  ULDC UR6, c[0x0][0x604] ;  /* 0x0001810000067ab9 */ /* 0x000fe20000000800 */
[C---:B------:R-:W-:Y:S01]  /*42c0*/  FSETP.NEU.AND P1, PT, R10.reuse, -INF , PT ;  /* 0xff8000000a00780b */ /* 0x040fe20003f2d000 */
[--C-:B------:R-:W-:Y:S01]  /*42d0*/  FFMA R16, R43, UR6, -R20.reuse ;  /* 0x000000062b107c23 */ /* 0x100fe20008000814 */
[----:B------:R-:W-:Y:S01]  /*42e0*/  ULDC UR6, c[0x0][0x604] ;  /* 0x0001810000067ab9 */ /* 0x000fe20000000800 */
[----:B------:R-:W1:Y:S01]  /*42f0*/  MUFU.EX2 R159, R30 ;  /* 0x0000001e009f7308 */ /* 0x000e620000000800 */
[----:B------:R-:W-:Y:S01]  /*4300*/  FSEL R21, R10, RZ, P1 ;  /* 0x000000ff0a157208 */ /* 0x000fe20000800000 */
[----:B--2---:R-:W-:Y:S01]  /*4310*/  @!P6 FMUL R157, R157, R157 ;  /* 0x0000009d9d9de220 */ /* 0x004fe20000400000 */
[----:B------:R-:W-:Y:S01]  /*4320*/  FSETP.GEU.AND P1, PT, R6, -126, PT ;  /* 0xc2fc00000600780b */ /* 0x000fe20003f2e000 */
[----:B------:R-:W-:Y:S01]  /*4330*/  @!P2 FMUL R2, R2, 0.5 ;  /* 0x3f0000000202a820 */ /* 0x000fe20000400000 */
[----:B------:R-:W-:Y:S01]  /*4340*/  FSETP.GEU.AND P6, PT, R38, -126, PT ;  /* 0xc2fc00002600780b */ /* 0x000fe20003fce000 */
[--C-:B------:R-:W-:Y:S01]  /*4350*/  FFMA R39, R46, UR6, -R20.reuse ;  /* 0x000000062e277c23 */ /* 0x100fe20008000814 */
[----:B------:R-:W-:Y:S01]  /*4360*/  ULDC UR6, c[0x0][0x604] ;  /* 0x0001810000067ab9 */ /* 0x000fe20000000800 */
[----:B------:R-:W2:Y:S01]  /*4370*/  MUFU.EX2 R153, R34 ;  /* 0x0000002200997308 */ /* 0x000ea20000000800 */
[----:B---3--:R-:W-:Y:S01]  /*4380*/  @!P5 FMUL R0, R0, R0 ;  /* 0x000000000000d220 */ /* 0x008fe20000400000 */
[----:B------:R-:W-:Y:S01]  /*4390*/  FSETP.GEU.AND P5, PT, R14, -126, PT ;  /* 0xc2fc00000e00780b */ /* 0x000fe20003fae000 */
[----:B------:R-:W-:Y:S01]  /*43a0*/  FFMA R18, R47, UR6, -R20 ;  /* 0x000000062f127c23 */ /* 0x000fe20008000814 */
[----:B------:R-:W-:-:S02]  /*43b0*/  ULDC UR6, c[0x0][0x604] ;  /* 0x0001810000067ab9 */ /* 0x000fc40000000800 */
[--C-:B------:R-:W-:Y:S01]  /*43c0*/  FFMA R11, R50, UR6, -R20.reuse ;  /* 0x00000006320b7c23 */ /* 0x100fe20008000814 */
[----:B------:R-:W-:Y:S01]  /*43d0*/  ULDC UR6, c[0x0][0x604] ;  /* 0x0001810000067ab9 */ /* 0x000fe20000000800 */
[----:B------:R-:W-:Y:S01]  /*43e0*/  @!P1 FMUL R6, R6, 0.5 ;  /* 0x3f00000006069820 */ /* 0x000fe20000400000 */
[----:B------:R-:W3:Y:S01]  /*43f0*/  MUFU.EX2 R2, R2 ;  /* 0x0000000200027308 */ /* 0x000ee20000000800 */
[----:B------:R-:W-:Y:S01]  /*4400*/  @!P6 FMUL R38, R38, 0.5 ;  /* 0x3f0000002626e820 */ /* 0x000fe20000400000 */
[----:B-1----:R-:W-:Y:S01]  /*4410*/  @!P3 FMUL R159, R159, R159 ;  /* 0x0000009f9f9fb220 */ /* 0x002fe20000400000 */
[--C-:B------:R-:W-:Y:S01]  /*4420*/  FFMA R22, R51, UR6, -R20.reuse ;  /* 0x0000000633167c23 */ /* 0x100fe20008000814 */
[----:B------:R-:W-:Y:S01]  /*4430*/  FSETP.GEU.AND P3, PT, R7, -126, PT ;  /* 0xc2fc00000700780b */ /* 0x000fe20003f6e000 */
[----:B------:R-:W-:Y:S01]  /*4440*/  ULDC UR6, c[0x0][0x604] ;  /* 0x0001810000067ab9 */ /* 0x000fe20000000800 */
[----:B------:R-:W-:Y:S01]  /*4450*/  @!P5 FMUL R14, R14, 0.5 ;  /* 0x3f0000000e0ed820 */ /* 0x000fe20000400000 */
[----:B------:R-:W-:Y:S01]  /*4460*/  FFMA R27, R54, UR6, -R20 ;  /* 0x00000006361b7c23 */ /* 0x000fe20008000814 */
[----:B------:R-:W1:Y:S01]  /*4470*/  MUFU.EX2 R6, R6 ;  /* 0x0000000600067308 */ /* 0x000e620000000800 */
[----:B--2---:R-:W-:Y:S01]  /*4480*/  @!P4 FMUL R153, R153, R153 ;  /* 0x000000999999c220 */ /* 0x004fe20000400000 */
[----:B------:R-:W-:Y:S01]  /*4490*/  FSETP.GEU.AND P4, PT, R39, -126, PT ;  /* 0xc2fc00002700780b */ /* 0x000fe20003f8e000 */
[----:B------:R-:W-:-:S02]  /*44a0*/  ULDC UR6, c[0x0][0x604] ;  /* 0x0001810000067ab9 */ /* 0x000fc40000000800 */
[--C-:B------:R-:W-:Y:S01]  /*44b0*/  FFMA R26, R55, UR6, -R20.reuse ;  /* 0x00000006371a7c23 */ /* 0x100fe20008000814 */
[----:B------:R-:W-:Y:S02]  /*44c0*/  ULDC UR6, c[0x0][0x604] ;  /* 0x0001810000067ab9 */ /* 0x000fe40000000800 */
[----:B------:R-:W2:Y:S01]  /*44d0*/  MUFU.EX2 R14, R14 ;  /* 0x0000000e000e7308 */ /* 0x000ea20000000800 */
[----:B---3--:R-:W-:Y:S01]  /*44e0*/  @!P2 FMUL R2, R2, R2 ;  /* 0x000000020202a220 */ /* 0x008fe20000400000 */
[----:B------:R-:W-:Y:S01]  /*44f0*/  FSETP.GEU.AND P2, PT, R16, -126, PT ;  /* 0xc2fc00001000780b */ /* 0x000fe20003f4e000 */
[----:B------:R-:W-:Y:S01]  /*4500*/  @!P3 FMUL R7, R7, 0.5 ;  /* 0x3f0000000707b820 */ /* 0x000fe20000400000 */
[--C-:B------:R-:W-:Y:S01]  /*4510*/  FFMA R13, R58, UR6, -R20.reuse ;  /* 0x000000063a0d7c23 */ /* 0x100fe20008000814 */
[----:B------:R-:W-:Y:S02]  /*4520*/  ULDC UR6, c[0x0][0x604] ;  /* 0x0001810000067ab9 */ /* 0x000fe40000000800 */
[----:B------:R-:W-:Y:S01]  /*4530*/  @!P4 FMUL R39, R39, 0.5 ;  /* 0x3f0000002727c820 */ /* 0x000fe20000400000 */
[----:B------:R-:W3:Y:S01]  /*4540*/  MUFU.EX2 R155, R38 ;  /* 0x00000026009b7308 */ /* 0x000ee20000000800 */
[----:B-1----:R-:W-:Y:S01]  /*4550*/  @!P1 FMUL R6, R6, R6 ;  /* 0x0000000606069220 */ /* 0x002fe20000400000 */
[----:B------:R-:W-:Y:S01]  /*4560*/  FSETP.GEU.AND P1, PT, R18, -126, PT ;  /* 0xc2fc00001200780b */ /* 0x000fe20003f2e000 */
[----:B------:R-:W-:Y:S01]  /*4570*/  FFMA R30, R59, UR6, -R20 ;  /* 0x000000063b1e7c23 */ /* 0x000fe20008000814 */
[----:B------:R-:W-:-:S02]  /*4580*/  ULDC UR6, c[0x0][0x604] ;  /* 0x0001810000067ab9 */ /* 0x000fc40000000800 */
[--C-:B------:R-:W-:Y:S01]  /*4590*/  FFMA R31, R62, UR6, -R20.reuse ;  /* 0x000000063e1f7c23 */ /* 0x100fe20008000814 */
[----:B------:R-:W-:Y:S01]  /*45a0*/  @!P2 FMUL R16, R16, 0.5 ;  /* 0x3f0000001010a820 */ /* 0x000fe20000400000 */
[----:B------:R-:W1:Y:S01]  /*45b0*/  MUFU.EX2 R7, R7 ;  /* 0x0000000700077308 */ /* 0x000e620000000800 */
[----:B--2---:R-:W-:Y:S01]  /*45c0*/  @!P5 FMUL R14, R14, R14 ;  /* 0x0000000e0e0ed220 */ /* 0x004fe20000400000 */
[----:B------:R-:W-:Y:S01]  /*45d0*/  FSETP.GEU.AND P5, PT, R22, -126, PT ;  /* 0xc2fc00001600780b */ /* 0x000fe20003fae000 */
[----:B------:R-:W-:Y:S02]  /*45e0*/  ULDC UR6, c[0x0][0x604] ;  /* 0x0001810000067ab9 */ /* 0x000fe40000000800 */
[--C-:B------:R-:W-:Y:S01]  /*45f0*/  FFMA R34, R63, UR6, -R20.reuse ;  /* 0x000000063f227c23 */ /* 0x100fe20008000814 */
[----:B------:R-:W-:Y:S01]  /*4600*/  ULDC UR6, c[0x0][0x604] ;  /* 0x0001810000067ab9 */ /* 0x000fe20000000800 */
[----:B------:R-:W-:Y:S01]  /*4610*/  @!P1 FMUL R18, R18, 0.5 ;  /* 0x3f00000012129820 */ /* 0x000fe20000400000 */
[----:B------:R-:W2:Y:S01]  /*4620*/  MUFU.EX2 R39, R39 ;  /* 0x0000002700277308 */ /* 0x000ea20000000800 */
[----:B---3--:R-:W-:Y:S01]  /*4630*/  @!P6 FMUL R155, R155, R155 ;  /* 0x0000009b9b9be220 */ /* 0x008fe20000400000 */
[----:B------:R-:W-:Y:S01]  /*4640*/  FSETP.GEU.AND P6, PT, R11, -126, PT ;  /* 0xc2fc00000b00780b */ /* 0x000fe20003fce000 */
[----:B------:R-:W-:Y:S01]  /*4650*/  FFMA R15, R66, UR6, -R20 ;  /* 0x00000006420f7c23 */ /* 0x000fe20008000814 */
[----:B------:R-:W-:-:S02]  /*4660*/  ULDC UR6, c[0x0][0x604] ;  /* 0x0001810000067ab9 */ /* 0x000fc40000000800 */
[--C-:B------:R-:W-:Y:S01]  /*4670*/  FFMA R38, R67, UR6, -R20.reuse ;  /* 0x0000000643267c23 */ /* 0x100fe20008000814 */
[----:B------:R-:W-:Y:S01]  /*4680*/  @!P5 FMUL R22, R22, 0.5 ;  /* 0x3f0000001616d820 */ /* 0x000fe20000400000 */
[----:B------:R-:W3:Y:S01]  /*4690*/  MUFU.EX2 R16, R16 ;  /* 0x0000001000107308 */ /* 0x000ee20000000800 */
[----:B-1----:R-:W-:Y:S01]  /*46a0*/  @!P3 FMUL R7, R7, R7 ;  /* 0x000000070707b220 */ /* 0x002fe20000400000 */
[----:B------:R-:W-:Y:S01]  /*46b0*/  FSETP.GEU.AND P3, PT, R27, -126, PT ;  /* 0xc2fc00001b00780b */ /* 0x000fe20003f6e000 */
[----:B------:R-:W-:Y:S02]  /*46c0*/  ULDC UR6, c[0x0][0x604] ;  /* 0x0001810000067ab9 */ /* 0x000fe40000000800 */
[--C-:B------:R-:W-:Y:S01]  /*46d0*/  FFMA R35, R70, UR6, -R20.reuse ;  /* 0x0000000646237c23 */ /* 0x100fe20008000814 */
[----:B------:R-:W-:Y:S01]  /*46e0*/  ULDC UR6, c[0x0][0x604] ;  /* 0x0001810000067ab9 */ /* 0x000fe20000000800 */
[----:B------:R-:W-:Y:S01]  /*46f0*/  @!P6 FMUL R11, R11, 0.5 ;  /* 0x3f0000000b0be820 */ /* 0x000fe20000400000 */
[----:B------:R-:W1:Y:S01]  /*4700*/  MUFU.EX2 R22, R22 ;  /* 0x0000001600167308 */ /* 0x000e620000000800 */
[----:B--2---:R-:W-:Y:S01]  /*4710*/  @!P4 FMUL R39, R39, R39 ;  /* 0x000000272727c220 */ /* 0x004fe20000400000 */
[----:B------:R-:W-:Y:S01]  /*4720*/  FSETP.GEU.AND P4, PT, R13, -126, PT ;  /* 0xc2fc00000d00780b */ /* 0x000fe20003f8e000 */
[----:B------:R-:W-:Y:S01]  /*4730*/  FFMA R42, R71, UR6, -R20 ;  /* 0x00000006472a7c23 */ /* 0x000fe20008000814 */
[----:B------:R-:W-:-:S02]  /*4740*/  ULDC UR6, c[0x0][0x604] ;  /* 0x0001810000067ab9 */ /* 0x000fc40000000800 */
[--C-:B------:R-:W-:Y:S01]  /*4750*/  FFMA R17, R74, UR6, -R20.reuse ;  /* 0x000000064a117c23 */ /* 0x100fe20008000814 */
[----:B------:R-:W-:Y:S01]  /*4760*/  @!P3 FMUL R27, R27, 0.5 ;  /* 0x3f0000001b1bb820 */ /* 0x000fe20000400000 */
[----:B------:R-:W2:Y:S01]  /*4770*/  MUFU.EX2 R18, R18 ;  /* 0x0000001200127308 */ /* 0x000ea20000000800 */
[----:B---3--:R-:W-:Y:S01]  /*4780*/  @!P2 FMUL R16, R16, R16 ;  /* 0x000000101010a220 */ /* 0x008fe20000400000 */
[----:B------:R-:W-:Y:S01]  /*4790*/  FSETP.GEU.AND P2, PT, R26, -126, PT ;  /* 0xc2fc00001a00780b */ /* 0x000fe20003f4e000 */
[----:B------:R-:W-:Y:S02]  /*47a0*/  ULDC UR6, c[0x0][0x604] ;  /* 0x0001810000067ab9 */ /* 0x000fe40000000800 */
[--C-:B------:R-:W-:Y:S01]  /*47b0*/  FFMA R46, R75, UR6, -R20.reuse ;  /* 0x000000064b2e7c23 */ /* 0x100fe20008000814 */
[----:B------:R-:W-:Y:S01]  /*47c0*/  ULDC UR6, c[0x0][0x604] ;  /* 0x0001810000067ab9 */ /* 0x000fe20000000800 */
        /* <DEDUP_REMOVED lines=174> */
[----:B------:R-:W-:Y:S01]  /*52b0*/  FFMA R111, R151, UR6, -R20 ;  /* 0x00000006976f7c23 */ /* 0x000fe20008000814 */
[----:B------:R-:W-:Y:S01]  /*52c0*/  @!P5 FMUL R71, R71, 0.5 ;  /* 0x3f0000004747d820 */ /* 0x000fe20000400000 */
[----:B------:R-:W1:Y:S01]  /*52d0*/  MUFU.EX2 R74, R74 ;  /* 0x0000004a004a7308 */ /* 0x000e620000000800 */
[----:B--2---:R-:W-:Y:S01]  /*52e0*/  @!P1 FMUL R55, R55, R55 ;  /* 0x0000003737379220 */ /* 0x004fe20000400000 */
[----:B------:R-:W-:Y:S01]  /*52f0*/  FSETP.GEU.AND P1, PT, R67, -126, PT ;  /* 0xc2fc00004300780b */ /* 0x000fe20003f2e000 */
[----:B------:R-:W-:Y:S02]  /*5300*/  ULDC UR6, c[0x0][0x604] ;  /* 0x0001810000067ab9 */ /* 0x000fe40000000800 */
[----:B------:R-:W-:Y:S01]  /*5310*/  FMUL R20, R21, UR6 ;  /* 0x0000000615147c20 */ /* 0x000fe20008400000 */
[----:B------:R-:W-:Y:S01]  /*5320*/  ULDC UR6, c[0x0][0x604] ;  /* 0x0001810000067ab9 */ /* 0x000fe20000000800 */
[----:B------:R-:W-:Y:S01]  /*5330*/  @!P2 FMUL R63, R63, 0.5 ;  /* 0x3f0000003f3fa820 */ /* 0x000fe20000400000 */
[----:B------:R-:W2:Y:S01]  /*5340*/  MUFU.EX2 R78, R78 ;  /* 0x0000004e004e7308 */ /* 0x000ea20000000800 */
[----:B---3--:R-:W-:Y:S01]  /*5350*/  @!P6 FMUL R70, R70, R70 ;  /* 0x000000464646e220 */ /* 0x008fe20000400000 */
[----:B------:R-:W-:Y:S01]  /*5360*/  FSETP.GEU.AND P6, PT, R82, -126, PT ;  /* 0xc2fc00005200780b */ /* 0x000fe20003fce000 */
[--C-:B------:R-:W-:Y:S01]  /*5370*/  FFMA R25, R25, UR6, -R20.reuse ;  /* 0x0000000619197c23 */ /* 0x100fe20008000814 */
[----:B------:R-:W-:Y:S01]  /*5380*/  ULDC UR6, c[0x0][0x604] ;  /* 0x0001810000067ab9 */ /* 0x000fe20000000800 */
[--C-:B------:R-:W-:Y:S01]  /*5390*/  FFMA R156, R24, UR7, -R20.reuse ;  /* 0x00000007189c7c23 */ /* 0x100fe20008000814 */
[--C-:B------:R-:W-:Y:S01]  /*53a0*/  FFMA R28, R28, UR6, -R20.reuse ;  /* 0x000000061c1c7c23 */ /* 0x100fe20008000814 */
[----:B------:R-:W-:Y:S01]  /*53b0*/  @!P1 FMUL R67, R67, 0.5 ;  /* 0x3f00000043439820 */ /* 0x000fe20000400000 */
[----:B------:R-:W3:Y:S01]  /*53c0*/  MUFU.EX2 R71, R71 ;  /* 0x0000004700477308 */ /* 0x000ee20000000800 */
[----:B-1----:R-:W-:Y:S01]  /*53d0*/  @!P3 FMUL R74, R74, R74 ;  /* 0x0000004a4a4ab220 */ /* 0x002fe20000400000 */
[----:B------:R-:W-:Y:S01]  /*53e0*/  FSETP.GEU.AND P3, PT, R86, -126, PT ;  /* 0xc2fc00005600780b */ /* 0x000fe20003f6e000 */
[----:B------:R-:W-:Y:S01]  /*53f0*/  ULDC UR6, c[0x0][0x604] ;  /* 0x0001810000067ab9 */ /* 0x000fe20000000800 */
[----:B------:R-:W-:Y:S01]  /*5400*/  ULDC UR7, c[0x0][0x604] ;  /* 0x0001810000077ab9 */ /* 0x000fe20000000800 */
[--C-:B------:R-:W-:Y:S01]  /*5410*/  FFMA R29, R29, UR6, -R20.reuse ;  /* 0x000000061d1d7c23 */ /* 0x100fe20008000814 */
[----:B------:R-:W-:Y:S01]  /*5420*/  ULDC UR6, c[0x0][0x604] ;  /* 0x0001810000067ab9 */ /* 0x000fe20000000800 */
[----:B------:R-:W-:Y:S01]  /*5430*/  @!P6 FMUL R82, R82, 0.5 ;  /* 0x3f0000005252e820 */ /* 0x000fe20000400000 */
[----:B------:R-:W1:Y:S01]  /*5440*/  MUFU.EX2 R63, R63 ;  /* 0x0000003f003f7308 */ /* 0x000e620000000800 */
[----:B--2---:R-:W-:Y:S01]  /*5450*/  @!P4 FMUL R78, R78, R78 ;  /* 0x0000004e4e4ec220 */ /* 0x004fe20000400000 */
[----:B------:R-:W-:Y:S01]  /*5460*/  FSETP.GEU.AND P4, PT, R90, -126, PT ;  /* 0xc2fc00005a00780b */ /* 0x000fe20003f8e000 */
[--C-:B------:R-:W-:Y:S01]  /*5470*/  FFMA R32, R32, UR6, -R20.reuse ;  /* 0x0000000620207c23 */ /* 0x100fe20008000814 */
[----:B------:R-:W-:Y:S01]  /*5480*/  ULDC UR6, c[0x0][0x604] ;  /* 0x0001810000067ab9 */ /* 0x000fe20000000800 */
[--C-:B------:R-:W-:Y:S01]  /*5490*/  FFMA R122, R141, UR12, -R20.reuse ;  /* 0x0000000c8d7a7c23 */ /* 0x100fe20008000814 */
[--C-:B------:R-:W-:Y:S01]  /*54a0*/  FFMA R33, R33, UR6, -R20.reuse ;  /* 0x0000000621217c23 */ /* 0x100fe20008000814 */
[----:B------:R-:W-:Y:S01]  /*54b0*/  @!P3 FMUL R86, R86, 0.5 ;  /* 0x3f0000005656b820 */ /* 0x000fe20000400000 */
[----:B------:R-:W2:Y:S01]  /*54c0*/  MUFU.EX2 R67, R67 ;  /* 0x0000004300437308 */ /* 0x000ea20000000800 */
[----:B---3--:R-:W-:Y:S01]  /*54d0*/  @!P5 FMUL R71, R71, R71 ;  /* 0x000000474747d220 */ /* 0x008fe20000400000 */
[----:B------:R-:W-:Y:S01]  /*54e0*/  FSETP.GEU.AND P5, PT, R83, -126, PT ;  /* 0xc2fc00005300780b */ /* 0x000fe20003fae000 */
[----:B------:R-:W-:Y:S01]  /*54f0*/  ULDC UR6, c[0x0][0x604] ;  /* 0x0001810000067ab9 */ /* 0x000fe20000000800 */
[--C-:B------:R-:W-:Y:S01]  /*5500*/  FFMA R126, R133, UR9, -R20.reuse ;  /* 0x00000009857e7c23 */ /* 0x100fe20008000814 */
[--C-:B------:R-:W-:Y:S01]  /*5510*/  FFMA R36, R36, UR6, -R20.reuse ;  /* 0x0000000624247c23 */ /* 0x100fe20008000814 */
[----:B------:R-:W-:Y:S01]  /*5520*/  ULDC UR6, c[0x0][0x604] ;  /* 0x0001810000067ab9 */ /* 0x000fe20000000800 */
[----:B------:R-:W-:Y:S01]  /*5530*/  @!P4 FMUL R90, R90, 0.5 ;  /* 0x3f0000005a5ac820 */ /* 0x000fe20000400000 */
[----:B------:R-:W3:Y:S01]  /*5540*/  MUFU.EX2 R82, R82 ;  /* 0x0000005200527308 */ /* 0x000ee20000000800 */
[----:B-1----:R-:W-:Y:S01]  /*5550*/  @!P2 FMUL R63, R63, R63 ;  /* 0x0000003f3f3fa220 */ /* 0x002fe20000400000 */
[----:B------:R-:W-:Y:S01]  /*5560*/  FSETP.GEU.AND P2, PT, R75, -126, PT ;  /* 0xc2fc00004b00780b */ /* 0x000fe20003f4e000 */
[--C-:B------:R-:W-:Y:S01]  /*5570*/  FFMA R37, R37, UR6, -R20.reuse ;  /* 0x0000000625257c23 */ /* 0x100fe20008000814 */
[----:B------:R-:W-:Y:S01]  /*5580*/  ULDC UR6, c[0x0][0x604] ;  /* 0x0001810000067ab9 */ /* 0x000fe20000000800 */
[--C-:B------:R-:W-:Y:S01]  /*5590*/  FFMA R133, R140, UR11, -R20.reuse ;  /* 0x0000000b8c857c23 */ /* 0x100fe20008000814 */
[----:B------:R-:W-:Y:S01]  /*55a0*/  FFMA R40, R40, UR6, -R20 ;  /* 0x0000000628287c23 */ /* 0x000fe20008000814 */
[----:B------:R-:W-:Y:S01]  /*55b0*/  @!P5 FMUL R83, R83, 0.5 ;  /* 0x3f0000005353d820 */ /* 0x000fe20000400000 */
[----:B------:R-:W1:Y:S01]  /*55c0*/  MUFU.EX2 R86, R86 ;  /* 0x0000005600567308 */ /* 0x000e620000000800 */
[----:B--2---:R-:W-:Y:S01]  /*55d0*/  @!P1 FMUL R67, R67, R67 ;  /* 0x0000004343439220 */ /* 0x004fe20000400000 */
[----:B------:R-:W-:Y:S01]  /*55e0*/  FSETP.GEU.AND P1, PT, R79, -126, PT ;  /* 0xc2fc00004f00780b */ /* 0x000fe20003f2e000 */
[----:B------:R-:W-:-:S02]  /*55f0*/  ULDC UR6, c[0x0][0x604] ;  /* 0x0001810000067ab9 */ /* 0x000fc40000000800 */
[----:B------:R-:W-:Y:S01]  /*5600*/  FFMA R41, R41, UR6, -R20 ;  /* 0x0000000629297c23 */ /* 0x000fe20008000814 */
[----:B------:R-:W-:Y:S01]  /*5610*/  ULDC UR6, c[0x0][0x604] ;  /* 0x0001810000067ab9 */ /* 0x000fe20000000800 */
[----:B------:R-:W-:Y:S01]  /*5620*/  @!P2 FMUL R75, R75, 0.5 ;  /* 0x3f0000004b4ba820 */ /* 0x000fe20000400000 */
[----:B------:R-:W2:Y:S01]  /*5630*/  MUFU.EX2 R90, R90 ;  /* 0x0000005a005a7308 */ /* 0x000ea20000000800 */
[----:B---3--:R-:W-:Y:S01]  /*5640*/  @!P6 FMUL R82, R82, R82 ;  /* 0x000000525252e220 */ /* 0x008fe20000400000 */
[----:B------:R-:W-:-:S05]  /*5650*/  FSETP.GEU.AND P6, PT, R94, -126, PT ;  /* 0xc2fc00005e00780b */ /* 0x000fca0003fce000 */
[----:B------:R-:W-:Y:S01]  /*5660*/  @!P1 FMUL R79, R79, 0.5 ;  /* 0x3f0000004f4f9820 */ /* 0x000fe20000400000 */
[----:B------:R-:W3:Y:S01]  /*5670*/  MUFU.EX2 R83, R83 ;  /* 0x0000005300537308 */ /* 0x000ee20000000800 */
[----:B-1----:R-:W-:Y:S01]  /*5680*/  @!P3 FMUL R86, R86, R86 ;  /* 0x000000565656b220 */ /* 0x002fe20000400000 */
[----:B------:R-:W-:-:S05]  /*5690*/  FSETP.GEU.AND P3, PT, R98, -126, PT ;  /* 0xc2fc00006200780b */ /* 0x000fca0003f6e000 */
[----:B------:R-:W-:Y:S01]  /*56a0*/  @!P6 FMUL R94, R94, 0.5 ;  /* 0x3f0000005e5ee820 */ /* 0x000fe20000400000 */
[----:B------:R-:W1:Y:S01]  /*56b0*/  MUFU.EX2 R75, R75 ;  /* 0x0000004b004b7308 */ /* 0x000e620000000800 */
[----:B--2---:R-:W-:Y:S01]  /*56c0*/  @!P4 FMUL R90, R90, R90 ;  /* 0x0000005a5a5ac220 */ /* 0x004fe20000400000 */
[----:B------:R-:W-:-:S05]  /*56d0*/  FSETP.GEU.AND P4, PT, R102, -126, PT ;  /* 0xc2fc00006600780b */ /* 0x000fca0003f8e000 */
        /* <DEDUP_REMOVED lines=15> */
[----:B------:R-:W-:-:S03]  /*57d0*/  FSETP.GEU.AND P6, PT, R106, -126, PT ;  /* 0xc2fc00006a00780b */ /* 0x000fc60003fce000 */
[----:B------:R-:W-:Y:S02]  /*57e0*/  FADD R130, R13, R94 ;  /* 0x0000005e0d827221 */ /* 0x000fe40000000000 */
[----:B------:R-:W-:Y:S01]  /*57f0*/  @!P1 FMUL R91, R91, 0.5 ;  /* 0x3f0000005b5b9820 */ /* 0x000fe20000400000 */
[----:B------:R-:W3:Y:S01]  /*5800*/  MUFU.EX2 R95, R95 ;  /* 0x0000005f005f7308 */ /* 0x000ee20000000800 */
[----:B-1----:R-:W-:Y:S01]  /*5810*/  @!P3 FMUL R98, R98, R98 ;  /* 0x000000626262b220 */ /* 0x002fe20000400000 */
[----:B------:R-:W-:-:S03]  /*5820*/  FSETP.GEU.AND P3, PT, R110, -126, PT ;  /* 0xc2fc00006e00780b */ /* 0x000fc60003f6e000 */
[----:B------:R-:W-:Y:S01]  /*5830*/  FADD R134, R31, R98 ;  /* 0x000000621f867221 */ /* 0x000fe20000000000 */
[----:B------:R-:W-:Y:S01]  /*5840*/  F2FP.BF16.F32.PACK_AB R31, R34, R31 ;  /* 0x0000001f221f723e */ /* 0x000fe200000010ff */
        /* <DEDUP_REMOVED lines=15> */
[----:B------:R-:W-:-:S03]  /*5940*/  FSETP.GEU.AND P1, PT, R103, -126, PT ;  /* 0xc2fc00006700780b */ /* 0x000fc60003f2e000 */
[----:B------:R-:W-:Y:S02]  /*5950*/  FADD R138, R38, R91 ;  /* 0x0000005b268a7221 */ /* 0x000fe40000000000 */
        /* <DEDUP_REMOVED lines=30> */
[----:B------:R3:W4:Y:S01]  /*5b40*/  MUFU.EX2 R119, R29 ;  /* 0x0000001d00777308 */ /* 0x0007220000000800 */
[----:B-1----:R-:W-:Y:S01]  /*5b50*/  @!P3 FMUL R24, R24, R24 ;  /* 0x000000181818b220 */ /* 0x002fe20000400000 */
[----:B------:R-:W-:-:S05]  /*5b60*/  FSETP.GEU.AND P3, PT, R32, -126, PT ;  /* 0xc2fc00002000780b */ /* 0x000fca0003f6e000 */
[----:B------:R-:W-:Y:S01]  /*5b70*/  @!P6 FMUL R28, R28, 0.5 ;  /* 0x3f0000001c1ce820 */ /* 0x000fe20000400000 */
[----:B------:R-:W1:Y:S01]  /*5b80*/  MUFU.EX2 R115, R25 ;  /* 0x0000001900737308 */ /* 0x000e620000000800 */
[----:B--2---:R-:W-:Y:S01]  /*5b90*/  @!P4 FMUL R156, R156, R156 ;  /* 0x0000009c9c9cc220 */ /* 0x004fe20000400000 */
[----:B------:R-:W-:Y:S01]  /*5ba0*/  FSETP.GEU.AND P4, PT, R36, -126, PT ;  /* 0xc2fc00002400780b */ /* 0x000fe20003f8e000 */
[----:B---3--:R-:W-:Y:S01]  /*5bb0*/  FADD R29, R159, R66 ;  /* 0x000000429f1d7221 */ /* 0x008fe20000000000 */
[----:B------:R-:W-:-:S03]  /*5bc0*/  F2FP.BF16.F32.PACK_AB R159, R2, R159 ;  /* 0x0000009f029f723e */ /* 0x000fc600000010ff */
[----:B------:R-:W-:Y:S01]  /*5bd0*/  @!P3 FMUL R32, R32, 0.5 ;  /* 0x3f0000002020b820 */ /* 0x000fe20000400000 */
[----:B------:R-:W2:Y:S01]  /*5be0*/  MUFU.EX2 R111, R111 ;  /* 0x0000006f006f7308 */ /* 0x000ea20000000800 */
[----:B----4-:R-:W-:Y:S01]  /*5bf0*/  @!P5 FMUL R119, R119, R119 ;  /* 0x000000777777d220 */ /* 0x010fe20000400000 */
[----:B------:R-:W-:Y:S01]  /*5c00*/  FSETP.GEU.AND P5, PT, R41, -126, PT ;  /* 0xc2fc00002900780b */ /* 0x000fe20003fae000 */
[----:B------:R-:W-:Y:S01]  /*5c10*/  FADD R29, R29, R134 ;  /* 0x000000861d1d7221 */ /* 0x000fe20000000000 */
[----:B------:R-:W-:-:S03]  /*5c20*/  FADD R134, R18, R71 ;  /* 0x0000004712867221 */ /* 0x000fc60000000000 */
[----:B------:R-:W-:Y:S01]  /*5c30*/  @!P4 FMUL R36, R36, 0.5 ;  /* 0x3f0000002424c820 */ /* 0x000fe20000400000 */
[----:B------:R3:W4:Y:S01]  /*5c40*/  MUFU.EX2 R158, R28 ;  /* 0x0000001c009e7308 */ /* 0x0007220000000800 */
[----:B-1----:R-:W-:Y:S01]  /*5c50*/  @!P1 FMUL R115, R115, R115 ;  /* 0x0000007373739220 */ /* 0x002fe20000400000 */
[----:B------:R-:W-:-:S05]  /*5c60*/  FSETP.GEU.AND P1, PT, R37, -126, PT ;  /* 0xc2fc00002500780b */ /* 0x000fca0003f2e000 */
[----:B------:R-:W-:Y:S01]  /*5c70*/  @!P5 FMUL R41, R41, 0.5 ;  /* 0x3f0000002929d820 */ /* 0x000fe20000400000 */
[----:B------:R1:W5:Y:S01]  /*5c80*/  MUFU.EX2 R152, R32 ;  /* 0x0000002000987308 */ /* 0x0003620000000800 */
[----:B--2---:R-:W-:Y:S01]  /*5c90*/  @!P2 FMUL R111, R111, R111 ;  /* 0x0000006f6f6fa220 */ /* 0x004fe20000400000 */
[----:B------:R-:W-:Y:S01]  /*5ca0*/  FSETP.GEU.AND P2, PT, R33, -126, PT ;  /* 0xc2fc00002100780b */ /* 0x000fe20003f4e000 */
[--C-:B---3--:R-:W-:Y:S01]  /*5cb0*/  FFMA R28, R44, UR6, -R20.reuse ;  /* 0x000000062c1c7c23 */ /* 0x108fe20008000814 */
[----:B------:R-:W-:Y:S02]  /*5cc0*/  ULDC UR6, c[0x0][0x604] ;  /* 0x0001810000067ab9 */ /* 0x000fe40000000800 */
[----:B------:R-:W-:Y:S01]  /*5cd0*/  FFMA R45, R45, UR6, -R20 ;  /* 0x000000062d2d7c23 */ /* 0x000fe20008000814 */
[----:B------:R-:W-:Y:S01]  /*5ce0*/  @!P1 FMUL R37, R37, 0.5 ;  /* 0x3f00000025259820 */ /* 0x000fe20000400000 */
[----:B------:R-:W2:Y:S01]  /*5cf0*/  MUFU.EX2 R154, R36 ;  /* 0x00000024009a7308 */ /* 0x000ea20000000800 */
[----:B----4-:R-:W-:Y:S01]  /*5d00*/  @!P6 FMUL R158, R158, R158 ;  /* 0x0000009e9e9ee220 */ /* 0x010fe20000400000 */
[----:B------:R-:W-:Y:S01]  /*5d10*/  FSETP.GEU.AND P6, PT, R40, -126, PT ;  /* 0xc2fc00002800780b */ /* 0x000fe20003fce000 */
[----:B------:R-:W-:-:S02]  /*5d20*/  ULDC UR6, c[0x0][0x604] ;  /* 0x0001810000067ab9 */ /* 0x000fc40000000800 */
[--C-:B-1----:R-:W-:Y:S01]  /*5d30*/  FFMA R32, R48, UR6, -R20.reuse ;  /* 0x0000000630207c23 */ /* 0x102fe20008000814 */
[----:B------:R-:W-:Y:S01]  /*5d40*/  ULDC UR6, c[0x0][0x604] ;  /* 0x0001810000067ab9 */ /* 0x000fe20000000800 */
[----:B------:R-:W-:Y:S01]  /*5d50*/  @!P2 FMUL R33, R33, 0.5 ;  /* 0x3f0000002121a820 */ /* 0x000fe20000400000 */
[----:B------:R-:W1:Y:S01]  /*5d60*/  MUFU.EX2 R131, R41 ;  /* 0x0000002900837308 */ /* 0x000e620000000800 */
[----:B------:R-:W-:Y:S01]  /*5d70*/  FFMA R49, R49, UR6, -R20 ;  /* 0x0000000631317c23 */ /* 0x000fe20008000814 */
[----:B------:R-:W-:Y:S01]  /*5d80*/  ULDC UR6, c[0x0][0x604] ;  /* 0x0001810000067ab9 */ /* 0x000fe20000000800 */
[----:B-----5:R-:W-:Y:S01]  /*5d90*/  @!P3 FMUL R152, R152, R152 ;  /* 0x000000989898b220 */ /* 0x020fe20000400000 */
[----:B------:R-:W-:-:S03]  /*5da0*/  FSETP.GEU.AND P3, PT, R28, -126, PT ;  /* 0xc2fc00001c00780b */ /* 0x000fc60003f6e000 */
[----:B------:R-:W-:Y:S01]  /*5db0*/  @!P6 FMUL R40, R40, 0.5 ;  /* 0x3f0000002828e820 */ /* 0x000fe20000400000 */
[----:B------:R3:W4:Y:S01]  /*5dc0*/  MUFU.EX2 R127, R37 ;  /* 0x00000025007f7308 */ /* 0x0007220000000800 */
[----:B--2---:R-:W-:Y:S01]  /*5dd0*/  @!P4 FMUL R154, R154, R154 ;  /* 0x0000009a9a9ac220 */ /* 0x004fe20000400000 */
[----:B------:R-:W-:-:S06]  /*5de0*/  FSETP.GEU.AND P4, PT, R32, -126, PT ;  /* 0xc2fc00002000780b */ /* 0x000fcc0003f8e000 */
[----:B------:R2:W5:Y:S01]  /*5df0*/  MUFU.EX2 R123, R33 ;  /* 0x00000021007b7308 */ /* 0x0005620000000800 */
[----:B-1----:R-:W-:Y:S01]  /*5e00*/  @!P5 FMUL R131, R131, R131 ;  /* 0x000000838383d220 */ /* 0x002fe20000400000 */
[----:B------:R-:W-:Y:S01]  /*5e10*/  @!P3 FMUL R28, R28, 0.5 ;  /* 0x3f0000001c1cb820 */ /* 0x000fe20000400000 */
[----:B---3--:R-:W-:Y:S01]  /*5e20*/  FADD R37, R43, R114 ;  /* 0x000000722b257221 */ /* 0x008fe20000000000 */
[----:B------:R-:W-:-:S03]  /*5e30*/  F2FP.BF16.F32.PACK_AB R43, R50, R43 ;  /* 0x0000002b322b723e */ /* 0x000fc600000010ff */
[----:B------:R-:W-:Y:S01]  /*5e40*/  @!P4 FMUL R32, R32, 0.5 ;  /* 0x3f0000002020c820 */ /* 0x000fe20000400000 */
[----:B------:R1:W3:Y:S01]  /*5e50*/  MUFU.EX2 R36, R40 ;  /* 0x0000002800247308 */ /* 0x0002e20000000800 */
[----:B----4-:R-:W-:Y:S01]  /*5e60*/  @!P1 FMUL R127, R127, R127 ;  /* 0x0000007f7f7f9220 */ /* 0x010fe20000400000 */
[----:B------:R-:W-:Y:S01]  /*5e70*/  FSETP.GEU.AND P1, PT, R49, -126, PT ;  /* 0xc2fc00003100780b */ /* 0x000fe20003f2e000 */
[----:B--2---:R-:W-:-:S05]  /*5e80*/  FADD R33, R46, R99 ;  /* 0x000000632e217221 */ /* 0x004fca0000000000 */
[----:B------:R-:W2:Y:S01]  /*5e90*/  MUFU.EX2 R28, R28 ;  /* 0x0000001c001c7308 */ /* 0x000ea20000000800 */
[--C-:B-1----:R-:W-:Y:S01]  /*5ea0*/  FFMA R40, R52, UR6, -R20.reuse ;  /* 0x0000000634287c23 */ /* 0x102fe20008000814 */
[----:B------:R-:W-:Y:S01]  /*5eb0*/  ULDC UR6, c[0x0][0x604] ;  /* 0x0001810000067ab9 */ /* 0x000fe20000000800 */
[----:B-----5:R-:W-:Y:S01]  /*5ec0*/  @!P2 FMUL R123, R123, R123 ;  /* 0x0000007b7b7ba220 */ /* 0x020fe20000400000 */
[--C-:B------:R-:W-:Y:S01]  /*5ed0*/  FFMA R53, R53, UR6, -R20.reuse ;  /* 0x0000000635357c23 */ /* 0x100fe20008000814 */
[----:B------:R-:W-:Y:S01]  /*5ee0*/  FSETP.GEU.AND P2, PT, R45, -126, PT ;  /* 0xc2fc00002d00780b */ /* 0x000fe20003f4e000 */
[----:B------:R-:W-:Y:S01]  /*5ef0*/  ULDC UR6, c[0x0][0x604] ;  /* 0x0001810000067ab9 */ /* 0x000fe20000000800 */
[----:B------:R-:W-:Y:S01]  /*5f00*/  @!P1 FMUL R49, R49, 0.5 ;  /* 0x3f00000031319820 */ /* 0x000fe20000400000 */
[--C-:B------:R-:W-:Y:S01]  /*5f10*/  FFMA R44, R56, UR6, -R20.reuse ;  /* 0x00000006382c7c23 */ /* 0x100fe20008000814 */
[----:B------:R-:W-:Y:S01]  /*5f20*/  FSETP.GEU.AND P5, PT, R53, -126, PT ;  /* 0xc2fc00003500780b */ /* 0x000fe20003fae000 */
[----:B---3--:R-:W-:Y:S01]  /*5f30*/  @!P6 FMUL R36, R36, R36 ;  /* 0x000000242424e220 */ /* 0x008fe20000400000 */
[----:B------:R-:W-:Y:S01]  /*5f40*/  FSETP.GEU.AND P6, PT, R40, -126, PT ;  /* 0xc2fc00002800780b */ /* 0x000fe20003fce000 */
[----:B------:R-:W-:Y:S01]  /*5f50*/  ULDC UR6, c[0x0][0x604] ;  /* 0x0001810000067ab9 */ /* 0x000fe20000000800 */
[----:B------:R-:W1:Y:S01]  /*5f60*/  MUFU.EX2 R32, R32 ;  /* 0x0000002000207308 */ /* 0x000e620000000800 */
[----:B------:R-:W-:Y:S01]  /*5f70*/  FFMA R57, R57, UR6, -R20 ;  /* 0x0000000639397c23 */ /* 0x000fe20008000814 */
[----:B------:R-:W-:-:S02]  /*5f80*/  ULDC UR6, c[0x0][0x604] ;  /* 0x0001810000067ab9 */ /* 0x000fc40000000800 */
[--C-:B------:R-:W-:Y:S01]  /*5f90*/  FFMA R48, R60, UR6, -R20.reuse ;  /* 0x000000063c307c23 */ /* 0x100fe20008000814 */
[----:B------:R-:W-:Y:S01]  /*5fa0*/  @!P2 FMUL R45, R45, 0.5 ;  /* 0x3f0000002d2da820 */ /* 0x000fe20000400000 */
[----:B------:R-:W-:Y:S01]  /*5fb0*/  ULDC UR6, c[0x0][0x604] ;  /* 0x0001810000067ab9 */ /* 0x000fe20000000800 */
[----:B--2---:R-:W-:Y:S01]  /*5fc0*/  @!P3 FMUL R28, R28, R28 ;  /* 0x0000001c1c1cb220 */ /* 0x004fe20000400000 */
[----:B------:R2:W3:Y:S01]  /*5fd0*/  MUFU.EX2 R139, R49 ;  /* 0x00000031008b7308 */ /* 0x0004e20000000800 */
[----:B------:R-:W-:Y:S01]  /*5fe0*/  @!P5 FMUL R53, R53, 0.5 ;  /* 0x3f0000003535d820 */ /* 0x000fe20000400000 */
[--C-:B------:R-:W-:Y:S01]  /*5ff0*/  FFMA R61, R61, UR6, -R20.reuse ;  /* 0x000000063d3d7c23 */ /* 0x100fe20008000814 */
[----:B------:R-:W-:Y:S01]  /*6000*/  @!P6 FMUL R40, R40, 0.5 ;  /* 0x3f0000002828e820 */ /* 0x000fe20000400000 */
[----:B------:R-:W-:Y:S01]  /*6010*/  ULDC UR6, c[0x0][0x604] ;  /* 0x0001810000067ab9 */ /* 0x000fe20000000800 */
[----:B------:R-:W-:Y:S01]  /*6020*/  FSETP.GEU.AND P3, PT, R44, -126, PT ;  /* 0xc2fc00002c00780b */ /* 0x000fe20003f6e000 */
[--C-:B------:R-:W-:Y:S01]  /*6030*/  FFMA R52, R64, UR6, -R20.reuse ;  /* 0x0000000640347c23 */ /* 0x100fe20008000814 */
[----:B------:R-:W-:Y:S01]  /*6040*/  ULDC UR6, c[0x0][0x604] ;  /* 0x0001810000067ab9 */ /* 0x000fe20000000800 */
[----:B------:R-:W4:Y:S01]  /*6050*/  MUFU.EX2 R143, R53 ;  /* 0x00000035008f7308 */ /* 0x000f220000000800 */
[----:B------:R-:W-:Y:S01]  /*6060*/  FFMA R65, R65, UR6, -R20 ;  /* 0x0000000641417c23 */ /* 0x000fe20008000814 */
[----:B-1----:R-:W-:Y:S01]  /*6070*/  @!P4 FMUL R32, R32, R32 ;  /* 0x000000202020c220 */ /* 0x002fe20000400000 */
[----:B------:R-:W-:Y:S01]  /*6080*/  FSETP.GEU.AND P4, PT, R48, -126, PT ;  /* 0xc2fc00003000780b */ /* 0x000fe20003f8e000 */
[----:B------:R-:W-:Y:S01]  /*6090*/  ULDC UR6, c[0x0][0x604] ;  /* 0x0001810000067ab9 */ /* 0x000fe20000000800 */
[----:B--2---:R-:W-:Y:S01]  /*60a0*/  FADD R49, R11, R86 ;  /* 0x000000560b317221 */ /* 0x004fe20000000000 */
[--C-:B------:R-:W-:Y:S01]  /*60b0*/  FFMA R56, R68, UR6, -R20.reuse ;  /* 0x0000000644387c23 */ /* 0x100fe20008000814 */
[----:B------:R-:W-:Y:S01]  /*60c0*/  ULDC UR6, c[0x0][0x604] ;  /* 0x0001810000067ab9 */ /* 0x000fe20000000800 */
[----:B------:R1:W2:Y:S01]  /*60d0*/  MUFU.EX2 R135, R45 ;  /* 0x0000002d00877308 */ /* 0x0002a20000000800 */
[----:B---3--:R-:W-:Y:S01]  /*60e0*/  @!P1 FMUL R139, R139, R139 ;  /* 0x0000008b8b8b9220 */ /* 0x008fe20000400000 */
[----:B------:R-:W-:Y:S01]  /*60f0*/  FSETP.GEU.AND P1, PT, R61, -126, PT ;  /* 0xc2fc00003d00780b */ /* 0x000fe20003f2e000 */
[----:B------:R-:W-:Y:S01]  /*6100*/  @!P3 FMUL R44, R44, 0.5 ;  /* 0x3f0000002c2cb820 */ /* 0x000fe20000400000 */
[----:B------:R-:W-:Y:S01]  /*6110*/  FFMA R69, R69, UR6, -R20 ;  /* 0x0000000645457c23 */ /* 0x000fe20008000814 */
[----:B------:R-:W-:Y:S01]  /*6120*/  ULDC UR6, c[0x0][0x604] ;  /* 0x0001810000067ab9 */ /* 0x000fe20000000800 */
[----:B------:R-:W-:Y:S01]  /*6130*/  FADD R170, R49, R140 ;  /* 0x0000008c31aa7221 */ /* 0x000fe20000000000 */
[--C-:B------:R-:W-:Y:S01]  /*6140*/  FFMA R60, R72, UR6, -R20.reuse ;  /* 0x00000006483c7c23 */ /* 0x100fe20008000814 */
[----:B------:R-:W3:Y:S01]  /*6150*/  MUFU.EX2 R40, R40 ;  /* 0x0000002800287308 */ /* 0x000ee20000000800 */
[----:B----4-:R-:W-:Y:S01]  /*6160*/  @!P5 FMUL R143, R143, R143 ;  /* 0x0000008f8f8fd220 */ /* 0x010fe20000400000 */
[----:B------:R-:W-:Y:S01]  /*6170*/  FSETP.GEU.AND P5, PT, R65, -126, PT ;  /* 0xc2fc00004100780b */ /* 0x000fe20003fae000 */
[----:B------:R-:W-:Y:S01]  /*6180*/  @!P4 FMUL R48, R48, 0.5 ;  /* 0x3f0000003030c820 */ /* 0x000fe20000400000 */
[----:B------:R-:W-:Y:S01]  /*6190*/  ULDC UR6, c[0x0][0x604] ;  /* 0x0001810000067ab9 */ /* 0x000fe20000000800 */
[----:B-1----:R-:W-:Y:S01]  /*61a0*/  FADD R45, R6, R59 ;  /* 0x0000003b062d7221 */ /* 0x002fe20000000000 */
[--C-:B------:R-:W-:Y:S01]  /*61b0*/  FFMA R73, R73, UR6, -R20.reuse ;  /* 0x0000000649497c23 */ /* 0x100fe20008000814 */
[----:B------:R-:W-:Y:S01]  /*61c0*/  @!P1 FMUL R61, R61, 0.5 ;  /* 0x3f0000003d3d9820 */ /* 0x000fe20000400000 */
[----:B------:R-:W1:Y:S01]  /*61d0*/  MUFU.EX2 R44, R44 ;  /* 0x0000002c002c7308 */ /* 0x000e620000000800 */
[----:B--2---:R-:W-:Y:S01]  /*61e0*/  @!P2 FMUL R135, R135, R135 ;  /* 0x000000878787a220 */ /* 0x004fe20000400000 */
[----:B------:R-:W-:Y:S01]  /*61f0*/  FSETP.GEU.AND P2, PT, R57, -126, PT ;  /* 0xc2fc00003900780b */ /* 0x000fe20003f4e000 */
[----:B------:R-:W-:Y:S01]  /*6200*/  ULDC UR6, c[0x0][0x604] ;  /* 0x0001810000067ab9 */ /* 0x000fe20000000800 */
[----:B------:R-:W-:Y:S01]  /*6210*/  FADD R49, R22, R75 ;  /* 0x0000004b16317221 */ /* 0x000fe20000000000 */
[--C-:B------:R-:W-:Y:S01]  /*6220*/  FFMA R64, R76, UR6, -R20.reuse ;  /* 0x000000064c407c23 */ /* 0x100fe20008000814 */
[----:B------:R-:W-:Y:S01]  /*6230*/  ULDC UR6, c[0x0][0x604] ;  /* 0x0001810000067ab9 */ /* 0x000fe20000000800 */
[----:B------:R-:W-:Y:S01]  /*6240*/  @!P5 FMUL R65, R65, 0.5 ;  /* 0x3f0000004141d820 */ /* 0x000fe20000400000 */
[----:B------:R-:W2:Y:S01]  /*6250*/  MUFU.EX2 R48, R48 ;  /* 0x0000003000307308 */ /* 0x000ea20000000800 */
[----:B---3--:R-:W-:Y:S01]  /*6260*/  @!P6 FMUL R40, R40, R40 ;  /* 0x000000282828e220 */ /* 0x008fe20000400000 */
[----:B------:R-:W-:Y:S01]  /*6270*/  FSETP.GEU.AND P6, PT, R52, -126, PT ;  /* 0xc2fc00003400780b */ /* 0x000fe20003fce000 */
[--C-:B------:R-:W-:Y:S01]  /*6280*/  FFMA R77, R77, UR6, -R20.reuse ;  /* 0x000000064d4d7c23 */ /* 0x100fe20008000814 */
[----:B------:R-:W-:Y:S01]  /*6290*/  ULDC UR6, c[0x0][0x604] ;  /* 0x0001810000067ab9 */ /* 0x000fe20000000800 */
[----:B------:R-:W-:Y:S01]  /*62a0*/  FADD R53, R26, R79 ;  /* 0x0000004f1a357221 */ /* 0x000fe20000000000 */
[--C-:B------:R-:W-:Y:S01]  /*62b0*/  FFMA R68, R80, UR6, -R20.reuse ;  /* 0x0000000650447c23 */ /* 0x100fe20008000814 */
[----:B------:R-:W-:Y:S01]  /*62c0*/  @!P2 FMUL R57, R57, 0.5 ;  /* 0x3f0000003939a820 */ /* 0x000fe20000400000 */
[----:B------:R-:W3:Y:S01]  /*62d0*/  MUFU.EX2 R163, R65 ;  /* 0x0000004100a37308 */ /* 0x000ee20000000800 */
[----:B-1----:R-:W-:Y:S01]  /*62e0*/  @!P3 FMUL R44, R44, R44 ;  /* 0x0000002c2c2cb220 */ /* 0x002fe20000400000 */
[----:B------:R-:W-:Y:S01]  /*62f0*/  FSETP.GEU.AND P3, PT, R56, -126, PT ;  /* 0xc2fc00003800780b */ /* 0x000fe20003f6e000 */
[----:B------:R-:W-:Y:S01]  /*6300*/  ULDC UR6, c[0x0][0x604] ;  /* 0x0001810000067ab9 */ /* 0x000fe20000000800 */
[----:B------:R-:W-:Y:S01]  /*6310*/  FADD R140, R58, R111 ;  /* 0x0000006f3a8c7221 */ /* 0x000fe20000000000 */
[--C-:B------:R-:W-:Y:S01]  /*6320*/  FFMA R21, R81, UR6, -R20.reuse ;  /* 0x0000000651157c23 */ /* 0x100fe20008000814 */
[----:B------:R-:W-:Y:S01]  /*6330*/  ULDC UR6, c[0x0][0x604] ;  /* 0x0001810000067ab9 */ /* 0x000fe20000000800 */
[----:B------:R-:W-:Y:S01]  /*6340*/  @!P6 FMUL R52, R52, 0.5 ;  /* 0x3f0000003434e820 */ /* 0x000fe20000400000 */
[----:B------:R-:W1:Y:S01]  /*6350*/  MUFU.EX2 R151, R61 ;  /* 0x0000003d00977308 */ /* 0x000e620000000800 */
[----:B--2---:R-:W-:Y:S01]  /*6360*/  @!P4 FMUL R48, R48, R48 ;  /* 0x000000303030c220 */ /* 0x004fe20000400000 */
[----:B------:R-:W-:Y:S01]  /*6370*/  FSETP.GEU.AND P4, PT, R60, -126, PT ;  /* 0xc2fc00003c00780b */ /* 0x000fe20003f8e000 */
[----:B------:R-:W-:Y:S01]  /*6380*/  FFMA R72, R84, UR6, -R20 ;  /* 0x0000000654487c23 */ /* 0x000fe20008000814 */
[----:B------:R-:W-:Y:S01]  /*6390*/  ULDC UR6, c[0x0][0x604] ;  /* 0x0001810000067ab9 */ /* 0x000fe20000000800 */
[----:B------:R-:W-:Y:S01]  /*63a0*/  FADD R175, R53, R140 ;  /* 0x0000008c35af7221 */ /* 0x000fe20000000000 */
[----:B------:R-:W-:Y:S01]  /*63b0*/  FFMA R25, R85, UR6, -R20 ;  /* 0x0000000655197c23 */ /* 0x000fe20008000814 */
[----:B------:R-:W-:Y:S01]  /*63c0*/  @!P3 FMUL R56, R56, 0.5 ;  /* 0x3f0000003838b820 */ /* 0x000fe20000400000 */
[----:B------:R-:W2:Y:S01]  /*63d0*/  MUFU.EX2 R147, R57 ;  /* 0x0000003900937308 */ /* 0x000ea20000000800 */
[----:B---3--:R-:W-:Y:S01]  /*63e0*/  @!P5 FMUL R163, R163, R163 ;  /* 0x000000a3a3a3d220 */ /* 0x008fe20000400000 */
[----:B------:R-:W-:Y:S01]  /*63f0*/  FSETP.GEU.AND P5, PT, R77, -126, PT ;  /* 0xc2fc00004d00780b */ /* 0x000fe20003fae000 */
[----:B------:R-:W-:-:S02]  /*6400*/  ULDC UR6, c[0x0][0x604] ;  /* 0x0001810000067ab9 */ /* 0x000fc40000000800 */
[--C-:B------:R-:W-:Y:S01]  /*6410*/  FFMA R88, R88, UR6, -R20.reuse ;  /* 0x0000000658587c23 */ /* 0x100fe20008000814 */
[----:B------:R-:W-:Y:S01]  /*6420*/  ULDC UR6, c[0x0][0x604] ;  /* 0x0001810000067ab9 */ /* 0x000fe20000000800 */
[----:B------:R-:W-:Y:S01]  /*6430*/  @!P4 FMUL R60, R60, 0.5 ;  /* 0x3f0000003c3cc820 */ /* 0x000fe20000400000 */
[----:B------:R-:W3:Y:S01]  /*6440*/  MUFU.EX2 R52, R52 ;  /* 0x0000003400347308 */ /* 0x000ee20000000800 */
[----:B-1----:R-:W-:Y:S01]  /*6450*/  @!P1 FMUL R151, R151, R151 ;  /* 0x0000009797979220 */ /* 0x002fe20000400000 */
[----:B------:R-:W-:Y:S01]  /*6460*/  FSETP.GEU.AND P1, PT, R73, -126, PT ;  /* 0xc2fc00004900780b */ /* 0x000fe20003f2e000 */
[--C-:B------:R-:W-:Y:S01]  /*6470*/  FFMA R76, R89, UR6, -R20.reuse ;  /* 0x00000006594c7c23 */ /* 0x100fe20008000814 */
[----:B------:R-:W-:Y:S02]  /*6480*/  ULDC UR6, c[0x0][0x604] ;  /* 0x0001810000067ab9 */ /* 0x000fe40000000800 */
[----:B------:R-:W-:Y:S01]  /*6490*/  FFMA R92, R92, UR6, -R20 ;  /* 0x000000065c5c7c23 */ /* 0x000fe20008000814 */
[----:B------:R-:W-:Y:S01]  /*64a0*/  @!P5 FMUL R77, R77, 0.5 ;  /* 0x3f0000004d4dd820 */ /* 0x000fe20000400000 */
[----:B------:R-:W1:Y:S01]  /*64b0*/  MUFU.EX2 R56, R56 ;  /* 0x0000003800387308 */ /* 0x000e620000000800 */
[----:B--2---:R-:W-:Y:S01]  /*64c0*/  @!P2 FMUL R147, R147, R147 ;  /* 0x000000939393a220 */ /* 0x004fe20000400000 */
[----:B------:R-:W-:Y:S01]  /*64d0*/  FSETP.GEU.AND P2, PT, R69, -126, PT ;  /* 0xc2fc00004500780b */ /* 0x000fe20003f4e000 */
[----:B------:R-:W-:-:S02]  /*64e0*/  ULDC UR6, c[0x0][0x604] ;  /* 0x0001810000067ab9 */ /* 0x000fc40000000800 */
[--C-:B------:R-:W-:Y:S01]  /*64f0*/  FFMA R80, R93, UR6, -R20.reuse ;  /* 0x000000065d507c23 */ /* 0x100fe20008000814 */
[----:B------:R-:W-:Y:S01]  /*6500*/  ULDC UR6, c[0x0][0x604] ;  /* 0x0001810000067ab9 */ /* 0x000fe20000000800 */
[----:B------:R-:W-:Y:S01]  /*6510*/  @!P1 FMUL R73, R73, 0.5 ;  /* 0x3f00000049499820 */ /* 0x000fe20000400000 */
[----:B------:R-:W2:Y:S01]  /*6520*/  MUFU.EX2 R81, R77 ;  /* 0x0000004d00517308 */ /* 0x000ea20000000800 */
[----:B---3--:R-:W-:Y:S01]  /*6530*/  @!P6 FMUL R52, R52, R52 ;  /* 0x000000343434e220 */ /* 0x008fe20000400000 */
[----:B------:R-:W-:Y:S01]  /*6540*/  FSETP.GEU.AND P6, PT, R64, -126, PT ;  /* 0xc2fc00004000780b */ /* 0x000fe20003fce000 */
[--C-:B------:R-:W-:Y:S01]  /*6550*/  FFMA R96, R96, UR6, -R20.reuse ;  /* 0x0000000660607c23 */ /* 0x100fe20008000814 */
[----:B------:R-:W-:Y:S02]  /*6560*/  ULDC UR6, c[0x0][0x604] ;  /* 0x0001810000067ab9 */ /* 0x000fe40000000800 */
[----:B------:R-:W-:Y:S01]  /*6570*/  FFMA R84, R97, UR6, -R20 ;  /* 0x0000000661547c23 */ /* 0x000fe20008000814 */
[----:B------:R-:W-:Y:S01]  /*6580*/  @!P2 FMUL R69, R69, 0.5 ;  /* 0x3f0000004545a820 */ /* 0x000fe20000400000 */
[----:B------:R-:W3:Y:S01]  /*6590*/  MUFU.EX2 R60, R60 ;  /* 0x0000003c003c7308 */ /* 0x000ee20000000800 */
[----:B-1----:R-:W-:Y:S01]  /*65a0*/  @!P3 FMUL R56, R56, R56 ;  /* 0x000000383838b220 */ /* 0x002fe20000400000 */
[----:B------:R-:W-:Y:S01]  /*65b0*/  FSETP.GEU.AND P3, PT, R68, -126, PT ;  /* 0xc2fc00004400780b */ /* 0x000fe20003f6e000 */
[----:B------:R-:W-:-:S02]  /*65c0*/  ULDC UR6, c[0x0][0x604] ;  /* 0x0001810000067ab9 */ /* 0x000fc40000000800 */
[----:B------:R-:W-:Y:S01]  /*65d0*/  FFMA R100, R100, UR6, -R20 ;  /* 0x0000000664647c23 */ /* 0x000fe20008000814 */
[----:B------:R-:W-:Y:S01]  /*65e0*/  ULDC UR6, c[0x0][0x604] ;  /* 0x0001810000067ab9 */ /* 0x000fe20000000800 */
        /* <DEDUP_REMOVED lines=21> */
[----:B------:R3:W4:Y:S01]  /*6740*/  MUFU.EX2 R89, R25 ;  /* 0x0000001900597308 */ /* 0x0007220000000800 */
[----:B-1----:R-:W-:-:S06]  /*6750*/  @!P5 FMUL R76, R76, R76 ;  /* 0x0000004c4c4cd220 */ /* 0x002fcc0000400000 */
[----:B------:R-:W-:Y:S01]  /*6760*/  @!P6 FMUL R88, R88, 0.5 ;  /* 0x3f0000005858e820 */ /* 0x000fe20000400000 */
[----:B------:R1:W5:Y:S01]  /*6770*/  MUFU.EX2 R85, R21 ;  /* 0x0000001500557308 */ /* 0x0003620000000800 */
[----:B--2---:R-:W-:Y:S01]  /*6780*/  @!P3 FMUL R68, R68, R68 ;  /* 0x000000444444b220 */ /* 0x004fe20000400000 */
[----:B------:R-:W-:Y:S01]  /*6790*/  FSETP.GEU.AND P3, PT, R92, -126, PT ;  /* 0xc2fc00005c00780b */ /* 0x000fe20003f6e000 */
[----:B---3--:R-:W-:-:S05]  /*67a0*/  FADD R25, R0, R51 ;  /* 0x0000003300197221 */ /* 0x008fca0000000000 */
[----:B------:R-:W2:Y:S01]  /*67b0*/  MUFU.EX2 R72, R72 ;  /* 0x0000004800487308 */ /* 0x000ea20000000800 */
[----:B----4-:R-:W-:Y:S01]  /*67c0*/  @!P1 FMUL R89, R89, R89 ;  /* 0x0000005959599220 */ /* 0x010fe20000400000 */
[----:B------:R-:W-:Y:S01]  /*67d0*/  FSETP.GEU.AND P1, PT, R84, -126, PT ;  /* 0xc2fc00005400780b */ /* 0x000fe20003f2e000 */
[----:B-1----:R-:W-:Y:S01]  /*67e0*/  FADD R21, R157, R62 ;  /* 0x0000003e9d157221 */ /* 0x002fe20000000000 */
[----:B------:R-:W-:-:S03]  /*67f0*/  F2FP.BF16.F32.PACK_AB R157, R0, R157 ;  /* 0x0000009d009d723e */ /* 0x000fc600000010ff */
[----:B------:R-:W-:Y:S01]  /*6800*/  @!P3 FMUL R92, R92, 0.5 ;  /* 0x3f0000005c5cb820 */ /* 0x000fe20000400000 */
[----:B------:R1:W3:Y:S01]  /*6810*/  MUFU.EX2 R169, R88 ;  /* 0x0000005800a97308 */ /* 0x0002e20000000800 */
[----:B-----5:R-:W-:Y:S01]  /*6820*/  @!P2 FMUL R85, R85, R85 ;  /* 0x000000555555a220 */ /* 0x020fe20000400000 */
[----:B------:R-:W-:-:S05]  /*6830*/  FSETP.GEU.AND P2, PT, R80, -126, PT ;  /* 0xc2fc00005000780b */ /* 0x000fca0003f4e000 */
[----:B------:R-:W-:Y:S01]  /*6840*/  @!P1 FMUL R84, R84, 0.5 ;  /* 0x3f00000054549820 */ /* 0x000fe20000400000 */
[----:B------:R4:W5:Y:S01]  /*6850*/  MUFU.EX2 R93, R92 ;  /* 0x0000005c005d7308 */ /* 0x0009620000000800 */
[--C-:B-1----:R-:W-:Y:S01]  /*6860*/  FFMA R88, R101, UR6, -R20.reuse ;  /* 0x0000000665587c23 */ /* 0x102fe20008000814 */
[----:B--2---:R-:W-:Y:S01]  /*6870*/  @!P4 FMUL R72, R72, R72 ;  /* 0x000000484848c220 */ /* 0x004fe20000400000 */
[----:B------:R-:W-:Y:S01]  /*6880*/  FSETP.GEU.AND P4, PT, R96, -126, PT ;  /* 0xc2fc00006000780b */ /* 0x000fe20003f8e000 */
[----:B------:R-:W-:Y:S02]  /*6890*/  ULDC UR6, c[0x0][0x604] ;  /* 0x0001810000067ab9 */ /* 0x000fe40000000800 */
[----:B------:R-:W-:Y:S01]  /*68a0*/  FSETP.GEU.AND P5, PT, R88, -126, PT ;  /* 0xc2fc00005800780b */ /* 0x000fe20003fae000 */
[----:B------:R-:W-:Y:S01]  /*68b0*/  @!P2 FMUL R80, R80, 0.5 ;  /* 0x3f0000005050a820 */ /* 0x000fe20000400000 */
[--C-:B------:R-:W-:Y:S01]  /*68c0*/  FFMA R104, R104, UR6, -R20.reuse ;  /* 0x0000000668687c23 */ /* 0x100fe20008000814 */
[----:B---3--:R-:W-:Y:S01]  /*68d0*/  @!P6 FMUL R169, R169, R169 ;  /* 0x000000a9a9a9e220 */ /* 0x008fe20000400000 */
[----:B------:R-:W-:Y:S01]  /*68e0*/  FSETP.GEU.AND P6, PT, R100, -126, PT ;  /* 0xc2fc00006400780b */ /* 0x000fe20003fce000 */
[----:B------:R-:W-:Y:S01]  /*68f0*/  ULDC UR6, c[0x0][0x604] ;  /* 0x0001810000067ab9 */ /* 0x000fe20000000800 */
[----:B------:R-:W1:Y:S01]  /*6900*/  MUFU.EX2 R84, R84 ;  /* 0x0000005400547308 */ /* 0x000e620000000800 */
[----:B----4-:R-:W-:Y:S01]  /*6910*/  FFMA R92, R105, UR6, -R20 ;  /* 0x00000006695c7c23 */ /* 0x010fe20008000814 */
[----:B------:R-:W-:-:S02]  /*6920*/  ULDC UR6, c[0x0][0x604] ;  /* 0x0001810000067ab9 */ /* 0x000fc40000000800 */
[----:B------:R-:W-:Y:S01]  /*6930*/  @!P4 FMUL R96, R96, 0.5 ;  /* 0x3f0000006060c820 */ /* 0x000fe20000400000 */
[----:B------:R-:W-:Y:S01]  /*6940*/  FFMA R108, R108, UR6, -R20 ;  /* 0x000000066c6c7c23 */ /* 0x000fe20008000814 */
[----:B------:R-:W-:Y:S01]  /*6950*/  ULDC UR6, c[0x0][0x604] ;  /* 0x0001810000067ab9 */ /* 0x000fe20000000800 */
[----:B------:R-:W-:Y:S01]  /*6960*/  @!P5 FMUL R88, R88, 0.5 ;  /* 0x3f0000005858d820 */ /* 0x000fe20000400000 */
[----:B------:R2:W3:Y:S01]  /*6970*/  MUFU.EX2 R97, R96 ;  /* 0x0000006000617308 */ /* 0x0004e20000000800 */
[----:B-----5:R-:W-:Y:S01]  /*6980*/  @!P3 FMUL R93, R93, R93 ;  /* 0x0000005d5d5db220 */ /* 0x020fe20000400000 */
[----:B------:R-:W-:Y:S01]  /*6990*/  FSETP.GEU.AND P3, PT, R104, -126, PT ;  /* 0xc2fc00006800780b */ /* 0x000fe20003f6e000 */
[----:B------:R-:W-:-:S05]  /*69a0*/  @!P6 FMUL R100, R100, 0.5 ;  /* 0x3f0000006464e820 */ /* 0x000fca0000400000 */
[----:B------:R-:W4:Y:S01]  /*69b0*/  MUFU.EX2 R88, R88 ;  /* 0x0000005800587308 */ /* 0x000f220000000800 */
[--C-:B--2---:R-:W-:Y:S01]  /*69c0*/  FFMA R96, R109, UR6, -R20.reuse ;  /* 0x000000066d607c23 */ /* 0x104fe20008000814 */
[----:B------:R-:W-:Y:S01]  /*69d0*/  ULDC UR6, c[0x0][0x604] ;  /* 0x0001810000067ab9 */ /* 0x000fe20000000800 */
[----:B-1----:R-:W-:Y:S01]  /*69e0*/  @!P1 FMUL R84, R84, R84 ;  /* 0x0000005454549220 */ /* 0x002fe20000400000 */
[----:B------:R-:W-:Y:S01]  /*69f0*/  FFMA R112, R112, UR6, -R20 ;  /* 0x0000000670707c23 */ /* 0x000fe20008000814 */
[----:B------:R-:W-:Y:S01]  /*6a00*/  ULDC UR6, c[0x0][0x604] ;  /* 0x0001810000067ab9 */ /* 0x000fe20000000800 */
[----:B------:R-:W-:Y:S01]  /*6a10*/  FSETP.GEU.AND P1, PT, R96, -126, PT ;  /* 0xc2fc00006000780b */ /* 0x000fe20003f2e000 */
[----:B------:R-:W-:Y:S01]  /*6a20*/  @!P3 FMUL R104, R104, 0.5 ;  /* 0x3f0000006868b820 */ /* 0x000fe20000400000 */
[----:B------:R-:W1:Y:S01]  /*6a30*/  MUFU.EX2 R80, R80 ;  /* 0x0000005000507308 */ /* 0x000e620000000800 */
[----:B---3--:R-:W-:Y:S01]  /*6a40*/  @!P4 FMUL R97, R97, R97 ;  /* 0x000000616161c220 */ /* 0x008fe20000400000 */
[----:B------:R-:W-:-:S06]  /*6a50*/  FSETP.GEU.AND P4, PT, R108, -126, PT ;  /* 0xc2fc00006c00780b */ /* 0x000fcc0003f8e000 */
[----:B------:R2:W3:Y:S01]  /*6a60*/  MUFU.EX2 R101, R100 ;  /* 0x0000006400657308 */ /* 0x0004e20000000800 */
[----:B----4-:R-:W-:Y:S02]  /*6a70*/  @!P5 FMUL R88, R88, R88 ;  /* 0x000000585858d220 */ /* 0x010fe40000400000 */
[----:B------:R-:W-:-:S04]  /*6a80*/  @!P1 FMUL R96, R96, 0.5 ;  /* 0x3f00000060609820 */ /* 0x000fc80000400000 */
[----:B------:R-:W-:Y:S01]  /*6a90*/  @!P4 FMUL R108, R108, 0.5 ;  /* 0x3f0000006c6cc820 */ /* 0x000fe20000400000 */
[----:B------:R4:W5:Y:S01]  /*6aa0*/  MUFU.EX2 R105, R104 ;  /* 0x0000006800697308 */ /* 0x0009620000000800 */
[--C-:B--2---:R-:W-:Y:S01]  /*6ab0*/  FFMA R100, R113, UR6, -R20.reuse ;  /* 0x0000000671647c23 */ /* 0x104fe20008000814 */
[----:B-1----:R-:W-:Y:S01]  /*6ac0*/  @!P2 FMUL R80, R80, R80 ;  /* 0x000000505050a220 */ /* 0x002fe20000400000 */
[----:B------:R-:W-:Y:S01]  /*6ad0*/  FSETP.GEU.AND P2, PT, R92, -126, PT ;  /* 0xc2fc00005c00780b */ /* 0x000fe20003f4e000 */
[----:B------:R-:W-:Y:S02]  /*6ae0*/  ULDC UR6, c[0x0][0x604] ;  /* 0x0001810000067ab9 */ /* 0x000fe40000000800 */
[----:B------:R-:W-:Y:S01]  /*6af0*/  FSETP.GEU.AND P5, PT, R100, -126, PT ;  /* 0xc2fc00006400780b */ /* 0x000fe20003fae000 */
[--C-:B------:R-:W-:Y:S01]  /*6b00*/  FFMA R116, R116, UR6, -R20.reuse ;  /* 0x0000000674747c23 */ /* 0x100fe20008000814 */
[----:B------:R-:W-:Y:S01]  /*6b10*/  ULDC UR6, c[0x0][0x604] ;  /* 0x0001810000067ab9 */ /* 0x000fe20000000800 */
[----:B---3--:R-:W-:Y:S01]  /*6b20*/  @!P6 FMUL R101, R101, R101 ;  /* 0x000000656565e220 */ /* 0x008fe20000400000 */
[----:B------:R-:W-:Y:S01]  /*6b30*/  FSETP.GEU.AND P6, PT, R112, -126, PT ;  /* 0xc2fc00007000780b */ /* 0x000fe20003fce000 */
[----:B------:R1:W2:Y:S01]  /*6b40*/  MUFU.EX2 R109, R108 ;  /* 0x0000006c006d7308 */ /* 0x0002a20000000800 */
[----:B------:R-:W-:Y:S01]  /*6b50*/  FFMA R120, R120, UR6, -R20 ;  /* 0x0000000678787c23 */ /* 0x000fe20008000814 */
[----:B------:R-:W-:-:S02]  /*6b60*/  ULDC UR6, c[0x0][0x604] ;  /* 0x0001810000067ab9 */ /* 0x000fc40000000800 */
[--C-:B----4-:R-:W-:Y:S01]  /*6b70*/  FFMA R104, R121, UR6, -R20.reuse ;  /* 0x0000000679687c23 */ /* 0x110fe20008000814 */
[----:B------:R-:W-:Y:S01]  /*6b80*/  @!P2 FMUL R92, R92, 0.5 ;  /* 0x3f0000005c5ca820 */ /* 0x000fe20000400000 */
[----:B------:R-:W-:Y:S01]  /*6b90*/  ULDC UR6, c[0x0][0x604] ;  /* 0x0001810000067ab9 */ /* 0x000fe20000000800 */
[----:B-----5:R-:W-:Y:S01]  /*6ba0*/  @!P3 FMUL R105, R105, R105 ;  /* 0x000000696969b220 */ /* 0x020fe20000400000 */
[----:B------:R-:W-:Y:S01]  /*6bb0*/  @!P5 FMUL R100, R100, 0.5 ;  /* 0x3f0000006464d820 */ /* 0x000fe20000400000 */
[----:B------:R-:W3:Y:S01]  /*6bc0*/  MUFU.EX2 R96, R96 ;  /* 0x0000006000607308 */ /* 0x000ee20000000800 */
[--C-:B------:R-:W-:Y:S01]  /*6bd0*/  FFMA R124, R124, UR6, -R20.reuse ;  /* 0x000000067c7c7c23 */ /* 0x100fe20008000814 */
[----:B------:R-:W-:Y:S01]  /*6be0*/  ULDC UR6, c[0x0][0x604] ;  /* 0x0001810000067ab9 */ /* 0x000fe20000000800 */
[----:B------:R-:W-:Y:S01]  /*6bf0*/  @!P6 FMUL R112, R112, 0.5 ;  /* 0x3f0000007070e820 */ /* 0x000fe20000400000 */
[----:B-1----:R-:W-:Y:S01]  /*6c00*/  FFMA R108, R117, UR6, -R20 ;  /* 0x00000006756c7c23 */ /* 0x002fe20008000814 */
[----:B------:R-:W-:Y:S01]  /*6c10*/  ULDC UR6, c[0x0][0x604] ;  /* 0x0001810000067ab9 */ /* 0x000fe20000000800 */
[----:B------:R-:W-:-:S02]  /*6c20*/  FSETP.GEU.AND P3, PT, R116, -126, PT ;  /* 0xc2fc00007400780b */ /* 0x000fc40003f6e000 */
[----:B------:R-:W1:Y:S01]  /*6c30*/  MUFU.EX2 R100, R100 ;  /* 0x0000006400647308 */ /* 0x000e620000000800 */
[----:B--2---:R-:W-:Y:S01]  /*6c40*/  @!P4 FMUL R109, R109, R109 ;  /* 0x0000006d6d6dc220 */ /* 0x004fe20000400000 */
[----:B------:R-:W-:-:S06]  /*6c50*/  FSETP.GEU.AND P4, PT, R104, -126, PT ;  /* 0xc2fc00006800780b */ /* 0x000fcc0003f8e000 */
[----:B------:R-:W2:Y:S01]  /*6c60*/  MUFU.EX2 R92, R92 ;  /* 0x0000005c005c7308 */ /* 0x000ea20000000800 */
[----:B---3--:R-:W-:Y:S01]  /*6c70*/  @!P1 FMUL R96, R96, R96 ;  /* 0x0000006060609220 */ /* 0x008fe20000400000 */
[----:B------:R-:W-:Y:S01]  /*6c80*/  FSETP.GEU.AND P1, PT, R124, -126, PT ;  /* 0xc2fc00007c00780b */ /* 0x000fe20003f2e000 */
[----:B------:R-:W-:-:S04]  /*6c90*/  @!P3 FMUL R116, R116, 0.5 ;  /* 0x3f0000007474b820 */ /* 0x000fc80000400000 */
[----:B------:R-:W-:Y:S01]  /*6ca0*/  @!P4 FMUL R104, R104, 0.5 ;  /* 0x3f0000006868c820 */ /* 0x000fe20000400000 */
[----:B------:R3:W4:Y:S01]  /*6cb0*/  MUFU.EX2 R113, R112 ;  /* 0x0000007000717308 */ /* 0x0007220000000800 */
[----:B-1----:R-:W-:-:S04]  /*6cc0*/  @!P5 FMUL R100, R100, R100 ;  /* 0x000000646464d220 */ /* 0x002fc80000400000 */
[----:B------:R-:W-:Y:S02]  /*6cd0*/  FADD R53, R139, R100 ;  /* 0x000000648b357221 */ /* 0x000fe40000000000 */
[----:B------:R-:W-:Y:S01]  /*6ce0*/  @!P1 FMUL R124, R124, 0.5 ;  /* 0x3f0000007c7c9820 */ /* 0x000fe20000400000 */
[----:B------:R-:W1:Y:S01]  /*6cf0*/  MUFU.EX2 R104, R104 ;  /* 0x0000006800687308 */ /* 0x000e620000000800 */
[--C-:B---3--:R-:W-:Y:S01]  /*6d00*/  FFMA R112, R125, UR6, -R20.reuse ;  /* 0x000000067d707c23 */ /* 0x108fe20008000814 */
[----:B--2---:R-:W-:Y:S01]  /*6d10*/  @!P2 FMUL R92, R92, R92 ;  /* 0x0000005c5c5ca220 */ /* 0x004fe20000400000 */
[----:B------:R-:W-:Y:S01]  /*6d20*/  FSETP.GEU.AND P2, PT, R120, -126, PT ;  /* 0xc2fc00007800780b */ /* 0x000fe20003f4e000 */
[--C-:B------:R-:W-:Y:S01]  /*6d30*/  FFMA R125, R128, UR7, -R20.reuse ;  /* 0x00000007807d7c23 */ /* 0x100fe20008000814 */
[----:B------:R-:W-:Y:S01]  /*6d40*/  ULDC UR7, c[0x0][0x604] ;  /* 0x0001810000077ab9 */ /* 0x000fe20000000800 */
[----:B------:R-:W-:Y:S01]  /*6d50*/  FSETP.GEU.AND P5, PT, R112, -126, PT ;  /* 0xc2fc00007000780b */ /* 0x000fe20003fae000 */
[----:B------:R-:W-:Y:S01]  /*6d60*/  ULDC UR6, c[0x0][0x604] ;  /* 0x0001810000067ab9 */ /* 0x000fe20000000800 */
[----:B------:R2:W3:Y:S01]  /*6d70*/  MUFU.EX2 R117, R124 ;  /* 0x0000007c00757308 */ /* 0x0004e20000000800 */
[----:B------:R-:W-:Y:S01]  /*6d80*/  FFMA R41, R132, UR6, -R20 ;  /* 0x0000000684297c23 */ /* 0x000fe20008000814 */
[----:B------:R-:W-:Y:S01]  /*6d90*/  FADD R132, R17, R110 ;  /* 0x0000006e11847221 */ /* 0x000fe20000000000 */
[----:B----4-:R-:W-:Y:S01]  /*6da0*/  @!P6 FMUL R113, R113, R113 ;  /* 0x000000717171e220 */ /* 0x010fe20000400000 */
[----:B------:R-:W-:-:S04]  /*6db0*/  FSETP.GEU.AND P6, PT, R108, -126, PT ;  /* 0xc2fc00006c00780b */ /* 0x000fc80003fce000 */
[----:B------:R-:W-:Y:S01]  /*6dc0*/  @!P2 FMUL R120, R120, 0.5 ;  /* 0x3f0000007878a820 */ /* 0x000fe20000400000 */
[----:B------:R4:W5:Y:S01]  /*6dd0*/  MUFU.EX2 R121, R116 ;  /* 0x0000007400797308 */ /* 0x0009620000000800 */
[----:B-1----:R-:W-:Y:S01]  /*6de0*/  @!P4 FMUL R104, R104, R104 ;  /* 0x000000686868c220 */ /* 0x002fe20000400000 */
[----:B------:R-:W-:Y:S01]  /*6df0*/  @!P5 FMUL R112, R112, 0.5 ;  /* 0x3f0000007070d820 */ /* 0x000fe20000400000 */
[--C-:B--2---:R-:W-:Y:S01]  /*6e00*/  FFMA R124, R145, UR13, -R20.reuse ;  /* 0x0000000d917c7c23 */ /* 0x104fe20008000814 */
[----:B------:R-:W-:-:S04]  /*6e10*/  FFMA R145, R148, UR14, -R20 ;  /* 0x0000000e94917c23 */ /* 0x000fc80008000814 */
[----:B------:R-:W1:Y:S01]  /*6e20*/  MUFU.EX2 R112, R112 ;  /* 0x0000007000707308 */ /* 0x000e620000000800 */
[--C-:B----4-:R-:W-:Y:S01]  /*6e30*/  FFMA R116, R129, UR8, -R20.reuse ;  /* 0x0000000881747c23 */ /* 0x110fe20008000814 */
[--C-:B------:R-:W-:Y:S01]  /*6e40*/  FFMA R129, R136, UR10, -R20.reuse ;  /* 0x0000000a88817c23 */ /* 0x100fe20008000814 */
[----:B---3--:R-:W-:Y:S01]  /*6e50*/  @!P1 FMUL R117, R117, R117 ;  /* 0x0000007575759220 */ /* 0x008fe20000400000 */
[----:B------:R-:W-:Y:S01]  /*6e60*/  ULDC UR8, c[0x0][0x604] ;  /* 0x0001810000087ab9 */ /* 0x000fe20000000800 */
[----:B------:R-:W-:Y:S01]  /*6e70*/  ULDC UR10, c[0x0][0x604] ;  /* 0x00018100000a7ab9 */ /* 0x000fe20000000800 */
[----:B------:R-:W-:Y:S01]  /*6e80*/  FSETP.GEU.AND P4, PT, R116, -126, PT ;  /* 0xc2fc00007400780b */ /* 0x000fe20003f8e000 */
[----:B------:R-:W-:Y:S01]  /*6e90*/  FFMA R128, R149, UR10, -R20 ;  /* 0x0000000a95807c23 */ /* 0x000fe20008000814 */
[----:B------:R2:W3:Y:S01]  /*6ea0*/  MUFU.EX2 R171, R120 ;  /* 0x0000007800ab7308 */ /* 0x0004e20000000800 */
[----:B------:R-:W-:Y:S01]  /*6eb0*/  FSETP.GEU.AND P1, PT, R129, -126, PT ;  /* 0xc2fc00008100780b */ /* 0x000fe20003f2e000 */
[----:B------:R-:W-:Y:S01]  /*6ec0*/  FADD R136, R34, R87 ;  /* 0x0000005722887221 */ /* 0x000fe20000000000 */
[----:B------:R-:W-:Y:S01]  /*6ed0*/  FADD R149, R45, R138 ;  /* 0x0000008a2d957221 */ /* 0x000fe20000000000 */
[----:B------:R-:W-:Y:S01]  /*6ee0*/  FADD R138, R54, R107 ;  /* 0x0000006b368a7221 */ /* 0x000fe20000000000 */
[----:B------:R-:W-:Y:S01]  /*6ef0*/  FADD R45, R155, R74 ;  /* 0x0000004a9b2d7221 */ /* 0x000fe20000000000 */
[----:B------:R-:W-:Y:S01]  /*6f00*/  @!P6 FMUL R108, R108, 0.5 ;  /* 0x3f0000006c6ce820 */ /* 0x000fe20000400000 */
[----:B-----5:R-:W-:Y:S01]  /*6f10*/  @!P3 FMUL R121, R121, R121 ;  /* 0x000000797979b220 */ /* 0x020fe20000400000 */
[----:B------:R-:W-:Y:S01]  /*6f20*/  FADD R172, R49, R138 ;  /* 0x0000008a31ac7221 */ /* 0x000fe20000000000 */
[--C-:B--2---:R-:W-:Y:S01]  /*6f30*/  FFMA R120, R137, UR7, -R20.reuse ;  /* 0x0000000789787c23 */ /* 0x104fe20008000814 */
[----:B-1----:R-:W-:Y:S01]  /*6f40*/  @!P5 FMUL R112, R112, R112 ;  /* 0x000000707070d220 */ /* 0x002fe20000400000 */
[----:B------:R-:W-:Y:S01]  /*6f50*/  @!P4 FMUL R116, R116, 0.5 ;  /* 0x3f0000007474c820 */ /* 0x000fe20000400000 */
[----:B------:R-:W-:Y:S01]  /*6f60*/  FFMA R137, R144, UR8, -R20 ;  /* 0x0000000890897c23 */ /* 0x000fe20008000814 */
[----:B------:R-:W-:Y:S01]  /*6f70*/  FADD R20, R21, R130 ;  /* 0x0000008215147221 */ /* 0x000fe20000000000 */
[----:B------:R-:W-:Y:S01]  /*6f80*/  FSETP.GEU.AND P5, PT, R120, -126, PT ;  /* 0xc2fc00007800780b */ /* 0x000fe20003fae000 */
[----:B------:R-:W-:Y:S01]  /*6f90*/  @!P1 FMUL R129, R129, 0.5 ;  /* 0x3f00000081819820 */ /* 0x000fe20000400000 */
[----:B------:R-:W-:Y:S01]  /*6fa0*/  FADD R21, R7, R78 ;  /* 0x0000004e07157221 */ /* 0x000fe20000000000 */
[----:B---3--:R-:W-:Y:S01]  /*6fb0*/  @!P2 FMUL R171, R171, R171 ;  /* 0x000000abababa220 */ /* 0x008fe20000400000 */
[----:B------:R-:W-:Y:S01]  /*6fc0*/  FSETP.GEU.AND P2, PT, R125, -126, PT ;  /* 0xc2fc00007d00780b */ /* 0x000fe20003f4e000 */
[----:B------:R-:W1:Y:S01]  /*6fd0*/  MUFU.EX2 R116, R116 ;  /* 0x0000007400747308 */ /* 0x000e620000000800 */
[----:B------:R-:W-:Y:S01]  /*6fe0*/  FADD R130, R30, R83 ;  /* 0x000000531e827221 */ /* 0x000fe20000000000 */
[----:B------:R-:W-:Y:S01]  /*6ff0*/  FADD R21, R21, R132 ;  /* 0x0000008415157221 */ /* 0x000fe20000000000 */
[----:B------:R-:W-:Y:S01]  /*7000*/  FADD R132, R39, R82 ;  /* 0x0000005227847221 */ /* 0x000fe20000000000 */
[----:B------:R-:W-:Y:S01]  /*7010*/  FADD R49, R27, R90 ;  /* 0x0000005a1b317221 */ /* 0x000fe20000000000 */
[----:B------:R-:W-:Y:S01]  /*7020*/  FADD R25, R25, R130 ;  /* 0x0000008219197221 */ /* 0x000fe20000000000 */
[----:B------:R-:W-:Y:S01]  /*7030*/  FADD R130, R16, R67 ;  /* 0x0000004310827221 */ /* 0x000fe20000000000 */
[----:B------:R-:W-:Y:S01]  /*7040*/  FADD R132, R132, R37 ;  /* 0x0000002584847221 */ /* 0x000fe20000000000 */
[----:B------:R-:W-:Y:S01]  /*7050*/  @!P5 FMUL R120, R120, 0.5 ;  /* 0x3f0000007878d820 */ /* 0x000fe20000400000 */
[----:B------:R-:W2:Y:S01]  /*7060*/  MUFU.EX2 R129, R129 ;  /* 0x0000008100817308 */ /* 0x000ea20000000800 */
[----:B------:R-:W-:Y:S01]  /*7070*/  FADD R130, R130, R33 ;  /* 0x0000002182827221 */ /* 0x000fe20000000000 */
[----:B------:R-:W-:Y:S01]  /*7080*/  FADD R33, R2, R55 ;  /* 0x0000003702217221 */ /* 0x000fe20000000000 */
[----:B------:R-:W-:Y:S01]  /*7090*/  @!P2 FMUL R125, R125, 0.5 ;  /* 0x3f0000007d7da820 */ /* 0x000fe20000400000 */
[----:B------:R-:W-:Y:S01]  /*70a0*/  FADD R37, R50, R103 ;  /* 0x0000006732257221 */ /* 0x000fe20000000000 */
[----:B------:R-:W-:Y:S01]  /*70b0*/  FADD R138, R47, R24 ;  /* 0x000000182f8a7221 */ /* 0x000fe20000000000 */
[----:B------:R-:W-:Y:S01]  /*70c0*/  FADD R33, R33, R136 ;  /* 0x0000008821217221 */ /* 0x000fe20000000000 */
[----:B------:R-:W-:Y:S01]  /*70d0*/  FADD R136, R15, R102 ;  /* 0x000000660f887221 */ /* 0x000fe20000000000 */
[----:B------:R-:W3:Y:S01]  /*70e0*/  MUFU.EX2 R120, R120 ;  /* 0x0000007800787308 */ /* 0x000ee20000000800 */
[----:B-1----:R-:W-:Y:S01]  /*70f0*/  @!P4 FMUL R116, R116, R116 ;  /* 0x000000747474c220 */ /* 0x002fe20000400000 */
[----:B------:R-:W-:Y:S01]  /*7100*/  FSETP.GEU.AND P4, PT, R122, -126, PT ;  /* 0xc2fc00007a00780b */ /* 0x000fe20003f8e000 */
[----:B------:R-:W-:Y:S01]  /*7110*/  FADD R134, R134, R37 ;  /* 0x0000002586867221 */ /* 0x000fe20000000000 */
[----:B------:R-:W-:Y:S01]  /*7120*/  FADD R37, R153, R70 ;  /* 0x0000004699257221 */ /* 0x000fe20000000000 */
[----:B------:R-:W-:Y:S01]  /*7130*/  FADD R173, R49, R138 ;  /* 0x0000008a31ad7221 */ /* 0x000fe20000000000 */
[----:B------:R-:W-:Y:S01]  /*7140*/  FADD R49, R36, R105 ;  /* 0x0000006924317221 */ /* 0x000fe20000000000 */
[----:B------:R-:W-:Y:S01]  /*7150*/  FADD R20, R20, R21 ;  /* 0x0000001514147221 */ /* 0x000fe20000000000 */
[----:B------:R-:W1:Y:S01]  /*7160*/  MUFU.EX2 R125, R125 ;  /* 0x0000007d007d7308 */ /* 0x000e620000000800 */
[----:B--2---:R-:W-:Y:S01]  /*7170*/  @!P1 FMUL R129, R129, R129 ;  /* 0x0000008181819220 */ /* 0x004fe20000400000 */
[----:B------:R-:W-:Y:S01]  /*7180*/  FSETP.GEU.AND P1, PT, R137, -126, PT ;  /* 0xc2fc00008900780b */ /* 0x000fe20003f2e000 */
[----:B------:R-:W-:Y:S01]  /*7190*/  FADD R37, R37, R136 ;  /* 0x0000008825257221 */ /* 0x000fe20000000000 */
[----:B------:R-:W-:Y:S01]  /*71a0*/  FADD R136, R35, R106 ;  /* 0x0000006a23887221 */ /* 0x000fe20000000000 */
[----:B------:R-:W-:Y:S01]  /*71b0*/  FADD R138, R60, R129 ;  /* 0x000000813c8a7221 */ /* 0x000fe20000000000 */
[----:B------:R-:W-:Y:S01]  /*71c0*/  FADD R25, R25, R130 ;  /* 0x0000008219197221 */ /* 0x000fe20000000000 */
[----:B------:R-:W-:Y:S01]  /*71d0*/  @!P4 FMUL R122, R122, 0.5 ;  /* 0x3f0000007a7ac820 */ /* 0x000fe20000400000 */
[----:B------:R-:W-:Y:S01]  /*71e0*/  FADD R166, R45, R136 ;  /* 0x000000882da67221 */ /* 0x000fe20000000000 */
[----:B---3--:R-:W-:Y:S01]  /*71f0*/  @!P5 FMUL R120, R120, R120 ;  /* 0x000000787878d220 */ /* 0x008fe20000400000 */
[----:B------:R-:W-:Y:S01]  /*7200*/  FSETP.GEU.AND P5, PT, R124, -126, PT ;  /* 0xc2fc00007c00780b */ /* 0x000fe20003fae000 */
[----:B------:R-:W-:Y:S01]  /*7210*/  FADD R45, R14, R63 ;  /* 0x0000003f0e2d7221 */ /* 0x000fe20000000000 */
[----:B------:R-:W-:Y:S01]  /*7220*/  FADD R136, R42, R95 ;  /* 0x0000005f2a887221 */ /* 0x000fe20000000000 */
[----:B------:R-:W2:Y:S01]  /*7230*/  MUFU.EX2 R122, R122 ;  /* 0x0000007a007a7308 */ /* 0x000ea20000000800 */
[----:B------:R-:W-:Y:S01]  /*7240*/  FADD R144, R49, R138 ;  /* 0x0000008a31907221 */ /* 0x000fe20000000000 */
[----:B------:R-:W-:Y:S01]  /*7250*/  @!P1 FMUL R137, R137, 0.5 ;  /* 0x3f00000089899820 */ /* 0x000fe20000400000 */
[----:B------:R-:W-:Y:S01]  /*7260*/  FADD R168, R45, R136 ;  /* 0x000000882da87221 */ /* 0x000fe20000000000 */
[----:B-1----:R-:W-:Y:S01]  /*7270*/  @!P2 FMUL R125, R125, R125 ;  /* 0x0000007d7d7da220 */ /* 0x002fe20000400000 */
[----:B------:R-:W-:Y:S01]  /*7280*/  FSETP.GEU.AND P2, PT, R133, -126, PT ;  /* 0xc2fc00008500780b */ /* 0x000fe20003f4e000 */
[----:B------:R-:W-:Y:S01]  /*7290*/  FADD R45, R156, R169 ;  /* 0x000000a99c2d7221 */ /* 0x000fe20000000000 */
[----:B------:R-:W-:Y:S01]  /*72a0*/  FADD R136, R44, R171 ;  /* 0x000000ab2c887221 */ /* 0x000fe20000000000 */
[----:B------:R-:W1:Y:S01]  /*72b0*/  MUFU.EX2 R137, R137 ;  /* 0x0000008900897308 */ /* 0x000e620000000800 */
[----:B------:R-:W-:Y:S01]  /*72c0*/  FADD R49, R131, R92 ;  /* 0x0000005c83317221 */ /* 0x000fe20000000000 */
[----:B------:R-:W-:Y:S01]  /*72d0*/  @!P5 FMUL R124, R124, 0.5 ;  /* 0x3f0000007c7cd820 */ /* 0x000fe20000400000 */
[----:B------:R-:W-:Y:S01]  /*72e0*/  FADD R57, R45, R136 ;  /* 0x000000882d397221 */ /* 0x000fe20000000000 */
[----:B------:R-:W-:Y:S01]  /*72f0*/  FADD R136, R147, R104 ;  /* 0x0000006893887221 */ /* 0x000fe20000000000 */
[----:B------:R-:W-:Y:S01]  /*7300*/  FADD R140, R167, R120 ;  /* 0x00000078a78c7221 */ /* 0x000fe20000000000 */
[----:B------:R-:W-:Y:S01]  /*7310*/  FADD R45, R158, R93 ;  /* 0x0000005d9e2d7221 */ /* 0x000fe20000000000 */
[----:B------:R-:W-:Y:S01]  /*7320*/  FADD R138, R48, R117 ;  /* 0x00000075308a7221 */ /* 0x000fe20000000000 */
[----:B------:R-:W3:Y:S01]  /*7330*/  MUFU.EX2 R124, R124 ;  /* 0x0000007c007c7308 */ /* 0x000ee20000000800 */
[----:B--2---:R-:W-:Y:S01]  /*7340*/  @!P4 FMUL R122, R122, R122 ;  /* 0x0000007a7a7ac220 */ /* 0x004fe20000400000 */
[----:B------:R-:W-:Y:S01]  /*7350*/  @!P2 FMUL R133, R133, 0.5 ;  /* 0x3f0000008585a820 */ /* 0x000fe20000400000 */
[----:B------:R-:W-:Y:S01]  /*7360*/  FSETP.GEU.AND P4, PT, R126, -126, PT ;  /* 0xc2fc00007e00780b */ /* 0x000fe20003f8e000 */
[----:B------:R-:W-:Y:S01]  /*7370*/  FADD R146, R49, R140 ;  /* 0x0000008c31927221 */ /* 0x000fe20000000000 */
[----:B------:R-:W-:Y:S01]  /*7380*/  FADD R65, R45, R138 ;  /* 0x0000008a2d417221 */ /* 0x000fe20000000000 */
[----:B------:R-:W-:Y:S01]  /*7390*/  FADD R45, R28, R109 ;  /* 0x0000006d1c2d7221 */ /* 0x000fe20000000000 */
[----:B------:R-:W-:Y:S01]  /*73a0*/  FADD R49, R135, R96 ;  /* 0x0000006087317221 */ /* 0x000fe20000000000 */
[----:B------:R-:W2:Y:S01]  /*73b0*/  MUFU.EX2 R133, R133 ;  /* 0x0000008500857308 */ /* 0x000ea20000000800 */
[----:B-1----:R-:W-:Y:S01]  /*73c0*/  @!P1 FMUL R137, R137, R137 ;  /* 0x0000008989899220 */ /* 0x002fe20000400000 */
[----:B------:R-:W-:Y:S01]  /*73d0*/  FSETP.GEU.AND P1, PT, R145, -126, PT ;  /* 0xc2fc00009100780b */ /* 0x000fe20003f2e000 */
[----:B------:R-:W-:Y:S01]  /*73e0*/  FADD R140, R81, R122 ;  /* 0x0000007a518c7221 */ /* 0x000fe20000000000 */
[----:B------:R-:W-:Y:S01]  /*73f0*/  FADD R29, R29, R132 ;  /* 0x000000841d1d7221 */ /* 0x000fe20000000000 */
[----:B------:R-:W-:Y:S01]  /*7400*/  FADD R33, R33, R134 ;  /* 0x0000008621217221 */ /* 0x000fe20000000000 */
[----:B------:R-:W-:Y:S01]  /*7410*/  FADD R37, R37, R170 ;  /* 0x000000aa25257221 */ /* 0x000fe20000000000 */
[----:B------:R-:W-:Y:S01]  /*7420*/  FADD R150, R49, R140 ;  /* 0x0000008c31967221 */ /* 0x000fe20000000000 */
[----:B------:R-:W-:Y:S01]  /*7430*/  @!P4 FMUL R126, R126, 0.5 ;  /* 0x3f0000007e7ec820 */ /* 0x000fe20000400000 */
[----:B---3--:R-:W-:Y:S01]  /*7440*/  @!P5 FMUL R124, R124, R124 ;  /* 0x0000007c7c7cd220 */ /* 0x008fe20000400000 */
[----:B------:R-:W-:Y:S01]  /*7450*/  FSETP.GEU.AND P5, PT, R128, -126, PT ;  /* 0xc2fc00008000780b */ /* 0x000fe20003fae000 */
[----:B------:R-:W1:Y:S01]  /*7460*/  MUFU.EX2 R108, R108 ;  /* 0x0000006c006c7308 */ /* 0x000e620000000800 */
[----:B------:R-:W-:Y:S01]  /*7470*/  FADD R49, R32, R113 ;  /* 0x0000007120317221 */ /* 0x000fe20000000000 */
[----:B------:R-:W-:Y:S01]  /*7480*/  FADD R140, R68, R137 ;  /* 0x00000089448c7221 */ /* 0x000fe20000000000 */
[----:B------:R-:W-:Y:S01]  /*7490*/  FADD R142, R85, R124 ;  /* 0x0000007c558e7221 */ /* 0x000fe20000000000 */
[----:B------:R-:W-:Y:S01]  /*74a0*/  @!P1 FMUL R145, R145, 0.5 ;  /* 0x3f00000091919820 */ /* 0x000fe20000400000 */
[----:B------:R-:W-:Y:S01]  /*74b0*/  FADD R172, R149, R172 ;  /* 0x000000ac95ac7221 */ /* 0x000fe20000000000 */
[----:B--2---:R-:W-:Y:S01]  /*74c0*/  @!P2 FMUL R133, R133, R133 ;  /* 0x000000858585a220 */ /* 0x004fe20000400000 */
[----:B------:R-:W-:Y:S01]  /*74d0*/  FSETP.GEU.AND P2, PT, R41, -126, PT ;  /* 0xc2fc00002900780b */ /* 0x000fe20003f4e000 */
[----:B------:R-:W2:Y:S01]  /*74e0*/  MUFU.EX2 R126, R126 ;  /* 0x0000007e007e7308 */ /* 0x000ea20000000800 */
[----:B------:R-:W-:Y:S01]  /*74f0*/  FADD R162, R49, R140 ;  /* 0x0000008c31a27221 */ /* 0x000fe20000000000 */
[----:B------:R-:W-:Y:S01]  /*7500*/  FADD R138, R64, R133 ;  /* 0x00000085408a7221 */ /* 0x000fe20000000000 */
[----:B------:R-:W-:Y:S01]  /*7510*/  FADD R164, R53, R142 ;  /* 0x0000008e35a47221 */ /* 0x000fe20000000000 */
[----:B------:R-:W-:Y:S01]  /*7520*/  @!P5 FMUL R128, R128, 0.5 ;  /* 0x3f0000008080d820 */ /* 0x000fe20000400000 */
[----:B------:R-:W-:Y:S01]  /*7530*/  FADD R49, R40, R121 ;  /* 0x0000007928317221 */ /* 0x000fe20000000000 */
[----:B------:R-:W-:Y:S01]  /*7540*/  FADD R148, R45, R138 ;  /* 0x0000008a2d947221 */ /* 0x000fe20000000000 */
[----:B------:R-:W-:Y:S01]  /*7550*/  FADD R45, R123, R84 ;  /* 0x000000547b2d7221 */ /* 0x000fe20000000000 */
[----:B------:R-:W3:Y:S01]  /*7560*/  MUFU.EX2 R145, R145 ;  /* 0x0000009100917308 */ /* 0x000ee20000000800 */
[----:B------:R-:W-:Y:S01]  /*7570*/  FADD R138, R163, R116 ;  /* 0x00000074a38a7221 */ /* 0x000fe20000000000 */
[----:B-1----:R-:W-:Y:S01]  /*7580*/  @!P6 FMUL R108, R108, R108 ;  /* 0x0000006c6c6ce220 */ /* 0x002fe20000400000 */
[----:B------:R-:W-:Y:S01]  /*7590*/  FADD R166, R166, R173 ;  /* 0x000000ada6a67221 */ /* 0x000fe20000000000 */
[----:B------:R-:W-:Y:S01]  /*75a0*/  @!P2 FMUL R41, R41, 0.5 ;  /* 0x3f0000002929a820 */ /* 0x000fe20000400000 */
[----:B------:R-:W-:Y:S01]  /*75b0*/  FADD R77, R45, R138 ;  /* 0x0000008a2d4d7221 */ /* 0x000fe20000000000 */
[----:B------:R-:W-:Y:S01]  /*75c0*/  FADD R45, R127, R88 ;  /* 0x000000587f2d7221 */ /* 0x000fe20000000000 */
[----:B------:R-:W-:Y:S01]  /*75d0*/  FADD R53, R143, R108 ;  /* 0x0000006c8f357221 */ /* 0x000fe20000000000 */
[----:B------:R1:W4:Y:S01]  /*75e0*/  MUFU.EX2 R141, R41 ;  /* 0x00000029008d7308 */ /* 0x0003220000000800 */
[----:B--2---:R-:W-:Y:S01]  /*75f0*/  @!P4 FMUL R126, R126, R126 ;  /* 0x0000007e7e7ec220 */ /* 0x004fe20000400000 */
[----:B------:R-:W-:Y:S01]  /*7600*/  FADD R168, R168, R175 ;  /* 0x000000afa8a87221 */ /* 0x000fe20000000000 */
[----:B------:R-:W-:Y:S01]  /*7610*/  FADD R57, R57, R144 ;  /* 0x0000009039397221 */ /* 0x000fe20000000000 */
[----:B------:R-:W-:Y:S01]  /*7620*/  FADD R65, R65, R148 ;  /* 0x0000009441417221 */ /* 0x000fe20000000000 */
[----:B------:R-:W-:Y:S01]  /*7630*/  FADD R138, R165, R126 ;  /* 0x0000007ea58a7221 */ /* 0x000fe20000000000 */
[----:B------:R-:W-:Y:S01]  /*7640*/  FADD R164, R77, R164 ;  /* 0x000000a44da47221 */ /* 0x000fe20000000000 */
[----:B------:R-:W-:Y:S01]  /*7650*/  FADD R20, R20, R37 ;  /* 0x0000002514147221 */ /* 0x000fe20000000000 */
[----:B------:R-:W2:Y:S01]  /*7660*/  MUFU.EX2 R128, R128 ;  /* 0x0000008000807308 */ /* 0x000ea20000000800 */
[----:B-1----:R-:W-:Y:S01]  /*7670*/  FADD R41, R115, R76 ;  /* 0x0000004c73297221 */ /* 0x002fe20000000000 */
[----:B---3--:R-:W-:Y:S01]  /*7680*/  @!P1 FMUL R145, R145, R145 ;  /* 0x0000009191919220 */ /* 0x008fe20000400000 */
[----:B------:R-:W-:Y:S01]  /*7690*/  FADD R45, R45, R138 ;  /* 0x0000008a2d2d7221 */ /* 0x000fe20000000000 */
[----:B------:R-:W-:Y:S01]  /*76a0*/  FADD R25, R25, R172 ;  /* 0x000000ac19197221 */ /* 0x000fe20000000000 */
[----:B------:R-:W-:Y:S01]  /*76b0*/  FADD R61, R41, R136 ;  /* 0x00000088293d7221 */ /* 0x000fe20000000000 */
[----:B------:R-:W-:Y:S01]  /*76c0*/  FADD R41, R119, R80 ;  /* 0x0000005077297221 */ /* 0x000fe20000000000 */
[----:B------:R-:W-:Y:S01]  /*76d0*/  FADD R136, R151, R112 ;  /* 0x0000007097887221 */ /* 0x000fe20000000000 */
[----:B------:R-:W-:Y:S01]  /*76e0*/  FADD R140, R72, R145 ;  /* 0x00000091488c7221 */ /* 0x000fe20000000000 */
[----:B----4-:R-:W-:Y:S01]  /*76f0*/  @!P2 FMUL R141, R141, R141 ;  /* 0x0000008d8d8da220 */ /* 0x010fe20000400000 */
[----:B------:R-:W-:Y:S01]  /*7700*/  FADD R61, R61, R146 ;  /* 0x000000923d3d7221 */ /* 0x000fe20000000000 */
[----:B------:R-:W-:Y:S01]  /*7710*/  FADD R69, R41, R136 ;  /* 0x0000008829457221 */ /* 0x000fe20000000000 */
[----:B------:R-:W-:Y:S01]  /*7720*/  FADD R41, R152, R97 ;  /* 0x0000006198297221 */ /* 0x000fe20000000000 */
[----:B------:R-:W-:Y:S01]  /*7730*/  FADD R136, R52, R125 ;  /* 0x0000007d34887221 */ /* 0x000fe20000000000 */
[----:B------:R-:W-:Y:S01]  /*7740*/  FADD R140, R49, R140 ;  /* 0x0000008c318c7221 */ /* 0x000fe20000000000 */
[----:B------:R-:W-:Y:S01]  /*7750*/  FADD R69, R69, R150 ;  /* 0x0000009645457221 */ /* 0x000fe20000000000 */
[----:B------:R-:W-:Y:S01]  /*7760*/  FADD R29, R29, R166 ;  /* 0x000000a61d1d7221 */ /* 0x000fe20000000000 */
[----:B--2---:R-:W-:Y:S01]  /*7770*/  @!P5 FMUL R128, R128, R128 ;  /* 0x000000808080d220 */ /* 0x004fe20000400000 */
[----:B------:R-:W-:Y:S01]  /*7780*/  FADD R73, R41, R136 ;  /* 0x0000008829497221 */ /* 0x000fe20000000000 */
        /* <DEDUP_REMOVED lines=15> */
[----:B------:R-:W-:Y:S01]  /*7880*/  F2FP.BF16.F32.PACK_AB R49, R51, R62 ;  /* 0x0000003e3331723e */ /* 0x000fe200000010ff */
[----:B------:R-:W-:Y:S01]  /*7890*/  FADD R21, R20, R25 ;  /* 0x0000001914157221 */ /* 0x000fe20000000000 */
[----:B------:R-:W-:Y:S01]  /*78a0*/  FADD R57, R57, R140 ;  /* 0x0000008c39397221 */ /* 0x000fe20000000000 */
[----:B------:R-:W-:Y:S01]  /*78b0*/  FADD R142, R61, R142 ;  /* 0x0000008e3d8e7221 */ /* 0x000fe20000000000 */
[----:B------:R-:W-:-:S02]  /*78c0*/  F2FP.BF16.F32.PACK_AB R51, R55, R66 ;  /* 0x000000423733723e */ /* 0x000fc400000010ff */
[----:B------:R-:W-:Y:S01]  /*78d0*/  F2FP.BF16.F32.PACK_AB R55, R63, R74 ;  /* 0x0000004a3f37723e */ /* 0x000fe200000010ff */
[----:B------:R-:W-:Y:S01]  /*78e0*/  FADD R20, R57, R142 ;  /* 0x0000008e39147221 */ /* 0x000fe20000000000 */
[----:B------:R-:W-:Y:S02]  /*78f0*/  F2FP.BF16.F32.PACK_AB R33, R38, R15 ;  /* 0x0000000f2621723e */ /* 0x000fe400000010ff */
[----:B------:R-:W-:Y:S02]  /*7900*/  F2FP.BF16.F32.PACK_AB R63, R79, R90 ;  /* 0x0000005a4f3f723e */ /* 0x000fe400000010ff */
[----:B------:R-:W-:Y:S02]  /*7910*/  F2FP.BF16.F32.PACK_AB R27, R26, R27 ;  /* 0x0000001b1a1b723e */ /* 0x000fe400000010ff */
[----:B------:R-:W-:Y:S02]  /*7920*/  F2FP.BF16.F32.PACK_AB R29, R30, R13 ;  /* 0x0000000d1e1d723e */ /* 0x000fe400000010ff */
[----:B------:R-:W-:-:S02]  /*7930*/  F2FP.BF16.F32.PACK_AB R79, R111, R24 ;  /* 0x000000186f4f723e */ /* 0x000fc400000010ff */
[----:B------:R-:W-:Y:S02]  /*7940*/  F2FP.BF16.F32.PACK_AB R38, R135, R28 ;  /* 0x0000001c8726723e */ /* 0x000fe400000010ff */
        /* <DEDUP_REMOVED lines=51> */
[----:B------:R-:W-:Y:S02]  /*7c80*/  MOV R6, 0x2 ;  /* 0x0000000200067802 */ /* 0x000fe40000000f00 */
[----:B------:R-:W-:-:S07]  /*7c90*/  SHF.L.U32 R7, RZ, 0x1f, RZ ;  /* 0x0000001fff077819 */ /* 0x000fce00000006ff */
.L_x_23:
[----:B-1----:R1:W2:Y:S02]  /*7ca0*/  SYNCS.PHASECHK.TRANS64.TRYWAIT P1, [R220+URZ+0x88008], R7 ;  /* 0x08800807dc0075a7 */ /* 0x0022a4000802017f */
[----:B--2---:R-:W-:Y:S05]  /*7cb0*/  @!P1 NANOSLEEP.SYNCS 0x989680 ;  /* 0x009896800000995d */ /* 0x004fea0003900000 */
[----:B------:R-:W2:Y:S02]  /*7cc0*/  @!P1 SYNCS.PHASECHK.TRANS64 P1, [R220+URZ+0x88008], R7 ;  /* 0x08800807dc0095a7 */ /* 0x000ea4000802007f */
[----:B--2---:R-:W-:Y:S05]  /*7cd0*/  @!P1 BRA `(.L_x_23) ;  /* 0xfffffffc00f09947 */ /* 0x004fea000383ffff */
[----:B------:R-:W-:Y:S01]  /*7ce0*/  STL.64 [R1+0x370], R78 ;  /* 0x0003704e01007387 */ /* 0x000fe20000100a00 */
[----:B------:R-:W-:Y:S01]  /*7cf0*/  ULOP3.LUT UR39, UR39, 0x8000000, URZ, 0xfc, !UPT ;  /* 0x0800000027277892 */ /* 0x000fe2000f8efc3f */
[----:B------:R-:W-:Y:S02]  /*7d00*/  UMOV UR7, 0x40000040 ;  /* 0x4000004000077882 */ /* 0x000fe40000000000 */
[----:B------:R-:W-:Y:S01]  /*7d10*/  STL.64 [R1+0x368], R76 ;  /* 0x0003684c01007387 */ /* 0x000fe20000100a00 */
[----:B------:R-:W-:-:S03]  /*7d20*/  UIADD3 UR6, UR39, 0x2000, URZ ;  /* 0x0000200027067890 */ /* 0x000fc6000fffe03f */
[----:B------:R-:W-:Y:S04]  /*7d30*/  STL.64 [R1+0x360], R74 ;  /* 0x0003604a01007387 */ /* 0x000fe80000100a00 */
        /* <DEDUP_REMOVED lines=24> */
[----:B------:R2:W-:Y:S04]  /*7ec0*/  STL.64 [R1+0x298], R24 ;  /* 0x0002981801007387 */ /* 0x0005e80000100a00 */
[----:B------:R-:W-:Y:S04]  /*7ed0*/  STL [R1+0x294], R219 ;  /* 0x000294db01007387 */ /* 0x000fe80000100800 */
[----:B------:R-:W-:Y:S01]  /*7ee0*/  STL [R1+0x290], R218 ;  /* 0x000290da01007387 */ /* 0x000fe20000100800 */
[----:B--2---:R-:W-:-:S03]  /*7ef0*/  WARPGROUP.ARRIVE ;  /* 0x00000000000079c5 */ /* 0x004fc60000000000 */
[----:B------:R-:W-:Y:S04]  /*7f00*/  STL [R1+0x28c], R217 ;  /* 0x00028cd901007387 */ /* 0x000fe80000100800 */
[----:B------:R-:W-:Y:S01]  /*7f10*/  STL [R1+0x288], R216 ;  /* 0x000288d801007387 */ /* 0x000fe20000100800 */
[----:B------:R-:W-:Y:S01]  /*7f20*/  HGMMA.64x256x16.F32.BF16 R24, R156, gdesc[UR4].tnspB, RZ, !UPT, gsb0 ;  /* 0x43e000049c187df0 */ /* 0x000fe2000c0018ff */
[----:B------:R-:W-:Y:S01]  /*7f30*/  UIADD3 UR6, UR39, 0x2080, URZ ;  /* 0x0000208027067890 */ /* 0x000fe2000fffe03f */
[----:B------:R-:W-:Y:S01]  /*7f40*/  UMOV UR7, 0x40000040 ;  /* 0x4000004000077882 */ /* 0x000fe20000000000 */
[----:B------:R-:W-:Y:S04]  /*7f50*/  STL [R1+0x284], R215 ;  /* 0x000284d701007387 */ /* 0x000fe80000100800 */
        /* <DEDUP_REMOVED lines=16> */
[----:B------:R-:W-:Y:S01]  /*8060*/  STL [R1+0x240], R4 ;  /* 0x0002400401007387 */ /* 0x000fe20000100800 */
[----:B------:R-:W-:-:S02]  /*8070*/  WARPGROUP.DEPBAR.LE gsb0, 0x0 ;  /* 0x00008000000079c5 */ /* 0x000fc40000010000 */
[----:B------:R-:W-:-:S06]  /*8080*/  WARPGROUP.ARRIVE ;  /* 0x00000000000079c5 */ /* 0x000fcc0000000000 */
[----:B------:R-:W-:Y:S03]  /*8090*/  HGMMA.64x256x16.F32.BF16 R24, R152, gdesc[UR4].tnspB, R24, gsb0 ;  /* 0x43e0000498187df0 */ /* 0x000fe60008001818 */
[----:B------:R-:W-:Y:S02]  /*80a0*/  WARPGROUP.DEPBAR.LE gsb0, 0x0 ;  /* 0x00008000000079c5 */ /* 0x000fe40000010000 */
[----:B------:R-:W-:Y:S04]  /*80b0*/  STL [R1+0x4], R25 ;  /* 0x0000041901007387 */ /* 0x000fe80000100800 */
        /* <DEDUP_REMOVED lines=28> */
[----:B------:R3:W-:Y:S04]  /*8280*/  STL.64 [R1+0xe8], R82 ;  /* 0x0000e85201007387 */ /* 0x0007e80000100a00 */
[----:B------:R4:W-:Y:S04]  /*8290*/  STL.64 [R1+0xf0], R84 ;  /* 0x0000f05401007387 */ /* 0x0009e80000100a00 */
[----:B------:R1:W-:Y:S01]  /*82a0*/  STL.64 [R1+0xf8], R86 ;  /* 0x0000f85601007387 */ /* 0x0003e20000100a00 */
[----:B--2---:R-:W-:-:S03]  /*82b0*/  IMAD.MOV.U32 R80, RZ, RZ, R24 ;  /* 0x000000ffff507224 */ /* 0x004fc600078e0018 */
[----:B------:R2:W-:Y:S04]  /*82c0*/  STL.64 [R1+0x100], R88 ;  /* 0x0001005801007387 */ /* 0x0005e80000100a00 */
        /* <DEDUP_REMOVED lines=31> */
[----:B------:R-:W2:Y:S04]  /*84c0*/  LDL.LU.64 R78, [R1+0x370] ;  /* 0x00037000014e7983 */ /* 0x000ea80000300a00 */
        /* <DEDUP_REMOVED lines=27> */
[----:B------:R-:W2:Y:S04]  /*8680*/  LDL.LU R81, [R1+0x4] ;  /* 0x0000040001517983 */ /* 0x000ea80000300800 */
[----:B---3--:R-:W3:Y:S04]  /*8690*/  LDL.LU R82, [R1+0x8] ;  /* 0x0000080001527983 */ /* 0x008ee80000300800 */
[----:B------:R-:W3:Y:S04]  /*86a0*/  LDL.LU R83, [R1+0xc] ;  /* 0x00000c0001537983 */ /* 0x000ee80000300800 */
[----:B----4-:R-:W3:Y:S04]  /*86b0*/  LDL.LU R84, [R1+0x10] ;  /* 0x0000100001547983 */ /* 0x010ee80000300800 */
[----:B------:R-:W3:Y:S04]  /*86c0*/  LDL.LU R85, [R1+0x14] ;  /* 0x0000140001557983 */ /* 0x000ee80000300800 */
[----:B-1----:R-:W3:Y:S04]  /*86d0*/  LDL.LU R86, [R1+0x18] ;  /* 0x0000180001567983 */ /* 0x002ee80000300800 */
[----:B------:R-:W3:Y:S04]  /*86e0*/  LDL.LU R87, [R1+0x1c] ;  /* 0x00001c0001577983 */ /* 0x000ee80000300800 */
[----:B--2---:R-:W3:Y:S04]  /*86f0*/  LDL.LU R88, [R1+0x20] ;  /* 0x0000200001587983 */ /* 0x004ee80000300800 */
[----:B------:R-:W3:Y:S04]  /*8700*/  LDL.LU R89, [R1+0x24] ;  /* 0x0000240001597983 */ /* 0x000ee80000300800 */
        /* <DEDUP_REMOVED lines=70> */
[----:B------:R-:W2:Y:S04]  /*8b70*/  LDL.LU R225, [R1+0x140] ;  /* 0x0001400001e17983 */ /* 0x000ea80000300800 */
[----:B------:R-:W4:Y:S04]  /*8b80*/  LDL.LU R224, [R1+0x144] ;  /* 0x0001440001e07983 */ /* 0x000f280000300800 */
        /* <DEDUP_REMOVED lines=24> */
[----:B------:R1:W5:Y:S04]  /*8d10*/  LDL.LU R219, [R1+0x294] ;  /* 0x0002940001db7983 */ /* 0x0003680000300800 */
        /* <DEDUP_REMOVED lines=42> */
[----:B------:R-:W3:Y:S01]  /*8fc0*/  LDL.LU R0, [R1+0x1fc] ;  /* 0x0001fc0001007983 */ /* 0x000ee20000300800 */
[----:B------:R-:W-:Y:S01]  /*8fd0*/  UIADD3 UR6, UR39, 0x2100, URZ ;  /* 0x0000210027067890 */ /* 0x000fe2000fffe03f */
[----:B------:R-:W-:-:S02]  /*8fe0*/  UMOV UR7, 0x40000040 ;  /* 0x4000004000077882 */ /* 0x000fc40000000000 */
[----:B------:R-:W-:Y:S04]  /*8ff0*/  STL.64 [R1+0x238], R206 ;  /* 0x000238ce01007387 */ /* 0x000fe80000100a00 */
[----:B------:R-:W-:Y:S04]  /*9000*/  STL.64 [R1+0x230], R204 ;  /* 0x000230cc01007387 */ /* 0x000fe80000100a00 */
[----:B------:R-:W-:Y:S04]  /*9010*/  STL.64 [R1+0x228], R202 ;  /* 0x000228ca01007387 */ /* 0x000fe80000100a00 */
[----:B------:R-:W-:Y:S04]  /*9020*/  STL.64 [R1+0x220], R200 ;  /* 0x000220c801007387 */ /* 0x000fe80000100a00 */
[----:B------:R-:W-:Y:S04]  /*9030*/  STL.64 [R1+0x218], R198 ;  /* 0x000218c601007387 */ /* 0x000fe80000100a00 */
[----:B------:R-:W-:Y:S04]  /*9040*/  STL.64 [R1+0x210], R196 ;  /* 0x000210c401007387 */ /* 0x000fe80000100a00 */
[----:B------:R-:W-:Y:S04]  /*9050*/  STL [R1+0x20c], R192 ;  /* 0x00020cc001007387 */ /* 0x000fe80000100800 */
[----:B------:R-:W-:Y:S04]  /*9060*/  STL [R1+0x208], R190 ;  /* 0x000208be01007387 */ /* 0x000fe80000100800 */
[----:B------:R2:W-:Y:S01]  /*9070*/  STL.64 [R1+0x200], R160 ;  /* 0x000200a001007387 */ /* 0x0005e20000100a00 */
[----:B------:R-:W1:Y:S01]  /*9080*/  S2R R221, SR_TID.X ;  /* 0x0000000000dd7919 */ /* 0x000e620000002100 */
[----:B--2---:R-:W-:Y:S01]  /*9090*/  MOV R160, R225 ;  /* 0x000000e100a07202 */ /* 0x004fe20000000f00 */
[----:B----4-:R-:W-:Y:S01]  /*90a0*/  IMAD.MOV.U32 R161, RZ, RZ, R224 ;  /* 0x000000ffffa17224 */ /* 0x010fe200078e00e0 */
[----:B---3--:R-:W-:Y:S01]  /*90b0*/  MOV R190, R223 ;  /* 0x000000df00be7202 */ /* 0x008fe20000000f00 */
[----:B------:R-:W-:Y:S01]  /*90c0*/  IMAD.MOV.U32 R192, RZ, RZ, R222 ;  /* 0x000000ffffc07224 */ /* 0x000fe200078e00de */
[----:B------:R-:W-:Y:S01]  /*90d0*/  MOV R196, R23 ;  /* 0x0000001700c47202 */ /* 0x000fe20000000f00 */
        /* <DEDUP_REMOVED lines=10> */
[----:B------:R-:W-:-:S06]  /*9180*/  IMAD.MOV.U32 R207, RZ, RZ, R0 ;  /* 0x000000ffffcf7224 */ /* 0x000fcc00078e0000 */
[----:B------:R-:W-:-:S06]  /*9190*/  WARPGROUP.ARRIVE ;  /* 0x00000000000079c5 */ /* 0x000fcc0000000000 */
[----:B------:R-:W-:Y:S01]  /*91a0*/  HGMMA.64x256x16.F32.BF16 R80, R36, gdesc[UR4].tnspB, R80, gsb0 ;  /* 0x43e0000424507df0 */ /* 0x000fe20008001850 */
[----:B------:R-:W-:Y:S01]  /*91b0*/  UIADD3 UR6, UR39, 0x2180, URZ ;  /* 0x0000218027067890 */ /* 0x000fe2000fffe03f */
[----:B------:R-:W-:Y:S01]  /*91c0*/  UMOV UR7, 0x40000040 ;  /* 0x4000004000077882 */ /* 0x000fe20000000000 */
[----:B------:R-:W-:Y:S02]  /*91d0*/  WARPGROUP.DEPBAR.LE gsb0, 0x0 ;  /* 0x00008000000079c5 */ /* 0x000fe40000010000 */
[----:B------:R-:W-:-:S15]  /*91e0*/  WARPGROUP.ARRIVE ;  /* 0x00000000000079c5 */ /* 0x000fde0000000000 */
[----:B------:R-:W-:-:S08]  /*91f0*/  NOP ;  /* 0x0000000000007918 */ /* 0x000fd00000000000 */
        /* <DEDUP_REMOVED lines=72> */
[----:B------:R-:W-:Y:S03]  /*9680*/  HGMMA.64x256x16.F32.BF16 R80, R76, gdesc[UR4].tnspB, R80, gsb0 ;  /* 0x43e000044c507df0 */ /* 0x000fe60008001850 */
[----:B------:R-:W-:Y:S02]  /*9690*/  WARPGROUP.DEPBAR.LE gsb0, 0x0 ;  /* 0x00008000000079c5 */ /* 0x000fe40000010000 */
[----:B------:R-:W-:Y:S04]  /*96a0*/  STL.64 [R1], R80 ;  /* 0x0000005001007387 */ /* 0x000fe80000100a00 */
        /* <DEDUP_REMOVED lines=63> */
[----:B--2---:R2:W5:Y:S04]  /*9aa0*/  LDL.LU.64 R206, [R1+0x238] ;  /* 0x0002380001ce7983 */ /* 0x0045680000300a00 */
[----:B------:R2:W5:Y:S04]  /*9ab0*/  LDL.LU.64 R204, [R1+0x230] ;  /* 0x0002300001cc7983 */ /* 0x0005680000300a00 */
[----:B------:R2:W5:Y:S04]  /*9ac0*/  LDL.LU.64 R202, [R1+0x228] ;  /* 0x0002280001ca7983 */ /* 0x0005680000300a00 */
[----:B------:R2:W5:Y:S04]  /*9ad0*/  LDL.LU.64 R200, [R1+0x220] ;  /* 0x0002200001c87983 */ /* 0x0005680000300a00 */
[----:B------:R2:W5:Y:S04]  /*9ae0*/  LDL.LU.64 R198, [R1+0x218] ;  /* 0x0002180001c67983 */ /* 0x0005680000300a00 */
[----:B------:R2:W5:Y:S04]  /*9af0*/  LDL.LU.64 R196, [R1+0x210] ;  /* 0x0002100001c47983 */ /* 0x0005680000300a00 */
[----:B------:R-:W3:Y:S04]  /*9b00*/  LDL.LU R192, [R1+0x20c] ;  /* 0x00020c0001c07983 */ /* 0x000ee80000300800 */
[----:B------:R2:W5:Y:S04]  /*9b10*/  LDL.LU R190, [R1+0x208] ;  /* 0x0002080001be7983 */ /* 0x0005680000300800 */
[----:B------:R2:W5:Y:S01]  /*9b20*/  LDL.LU.64 R160, [R1+0x200] ;  /* 0x0002000001a07983 */ /* 0x0005620000300a00 */
[----:B------:R-:W-:-:S02]  /*9b30*/  R2UR UR38, R220 ;  /* 0x00000000dc2672ca */ /* 0x000fc400000e0000 */
[----:B------:R-:W-:-:S11]  /*9b40*/  IADD3 R3, R3, 0x100, RZ ;  /* 0x0000010003037810 */ /* 0x000fd60007ffe0ff */
[----:B------:R-:W-:-:S04]  /*9b50*/  UIADD3 UR38, UR38, 0x88020, URZ ;  /* 0x0008802026267890 */ /* 0x000fc8000fffe03f */
[----:B------:R-:W-:-:S09]  /*9b60*/  UPRMT UR6, URZ, 0x654, UR38 ;  /* 0x000006543f067896 */ /* 0x000fd20008000026 */
[----:B------:R-:W-:Y:S01]  /*9b70*/  SYNCS.ARRIVE.TRANS64.RED.A1T0 RZ, [UR6], RZ ;  /* 0x000000ffffff79a7 */ /* 0x000fe20008100406 */
[C---:B---3--:R-:W-:Y:S01]  /*9b80*/  ISETP.GE.AND P1, PT, R192.reuse, 0x3, PT ;  /* 0x00000003c000780c */ /* 0x048fe20003f26270 */
[----:B------:R-:W-:-:S12]  /*9b90*/  VIADD R192, R192, 0xffffffff ;  /* 0xffffffffc0c07836 */ /* 0x000fd80000000000 */
[----:B-12---:R-:W-:Y:S05]  /*9ba0*/  @!P1 BRA `(.L_x_24) ;  /* 0x0000011000d09947 */ /* 0x006fea0003800000 */
[----:B-----5:R-:W-:Y:S01]  /*9bb0*/  MOV R11, R10 ;  /* 0x0000000a000b7202 */ /* 0x020fe20000000f00 */
[----:B------:R-:W-:Y:S01]  /*9bc0*/  IMAD.MOV.U32 R7, RZ, RZ, R9 ;  /* 0x000000ffff077224 */ /* 0x000fe200078e0009 */
[----:B------:R-:W-:Y:S01]  /*9bd0*/  MOV R6, 0x2 ;  /* 0x0000000200067802 */ /* 0x000fe20000000f00 */
[----:B------:R-:W-:Y:S01]  /*9be0*/  IMAD.MOV.U32 R19, RZ, RZ, 0x1 ;  /* 0x00000001ff137424 */ /* 0x000fe200078e00ff */
[----:B------:R-:W-:Y:S01]  /*9bf0*/  MOV R12, RZ ;  /* 0x000000ff000c7202 */ /* 0x000fe20000000f00 */
[----:B------:R-:W-:-:S06]  /*9c00*/  ULDC.64 UR60, c[0x0][0x198] ;  /* 0x00006600003c7ab9 */ /* 0x000fcc0000000a00 */
.L_x_36:
[C---:B------:R-:W-:Y:S01]  /*9c10*/  ISETP.GT.AND P1, PT, R192.reuse, 0x2, PT ;  /* 0x00000002c000780c */ /* 0x040fe20003f24270 */
[----:B------:R-:W-:Y:S01]  /*9c20*/  VIADD R192, R192, 0xffffffff ;  /* 0xffffffffc0c07836 */ /* 0x000fe20000000000 */
[----:B------:R-:W-:Y:S02]  /*9c30*/  LEA R9, R6, R220, 0x3 ;  /* 0x000000dc06097211 */ /* 0x000fe400078e18ff */
[----:B------:R-:W-:-:S09]  /*9c40*/  SHF.L.U32 R0, R12, 0x1f, RZ ;  /* 0x0000001f0c007819 */ /* 0x000fd200000006ff */
.L_x_25:
[----:B-1----:R1:W2:Y:S02]  /*9c50*/  SYNCS.PHASECHK.TRANS64.TRYWAIT P2, [R9+URZ+0x88000], R0 ;  /* 0x08800000090075a7 */ /* 0x0022a4000804017f */
[----:B--2---:R-:W-:Y:S05]  /*9c60*/  @!P2 NANOSLEEP.SYNCS 0x989680 ;  /* 0x009896800000a95d */ /* 0x004fea0003900000 */
[----:B------:R-:W2:Y:S02]  /*9c70*/  @!P2 SYNCS.PHASECHK.TRANS64 P2, [R9+URZ+0x88000], R0 ;  /* 0x088000000900a5a7 */ /* 0x000ea4000804007f */
[----:B--2---:R-:W-:Y:S05]  /*9c80*/  @!P2 BRA `(.L_x_25) ;  /* 0xfffffffc00f0a947 */ /* 0x004fea000383ffff */
[----:B------:R-:W-:Y:S05]  /*9c90*/  WARPSYNC.ALL ;  /* 0x0000000000007948 */ /* 0x000fea0003800000 */
[----:B------:R-:W-:Y:S01]  /*9ca0*/  R2UR UR8, R6 ;  /* 0x00000000060872ca */ /* 0x000fe200000e0000 */
[----:B------:R-:W-:Y:S01]  /*9cb0*/  WARPGROUP.ARRIVE ;  /* 0x00000000000079c5 */ /* 0x000fe20000000000 */
[----:B------:R-:W-:Y:S01]  /*9cc0*/  R2UR UR12, R218 ;  /* 0x00000000da0c72ca */ /* 0x000fe200000e0000 */
[----:B------:R-:W-:Y:S01]  /*9cd0*/  UMOV UR15, 0x40000040 ;  /* 0x40000040000f7882 */ /* 0x000fe20000000000 */
        /* <DEDUP_REMOVED lines=9> */
[----:B------:R-:W-:Y:S01]  /*9d70*/  ULEA UR8, UR8, UR40, 0xd ;  /* 0x0000002808087291 */ /* 0x000fe2000f8e683f */
[----:B------:R-:W-:Y:S01]  /*9d80*/  R2UR UR16, R212 ;  /* 0x00000000d41072ca */ /* 0x000fe200000e0000 */
[----:B------:R-:W-:Y:S01]  /*9d90*/  UMOV UR35, 0x40000040 ;  /* 0x4000004000237882 */ /* 0x000fe20000000000 */
[----:B------:R-:W-:Y:S01]  /*9da0*/  R2UR UR17, R213 ;  /* 0x00000000d51172ca */ /* 0x000fe200000e0000 */
[----:B------:R-:W-:Y:S01]  /*9db0*/  UIADD3 UR6, UR8, 0x2, URZ ;  /* 0x0000000208067890 */ /* 0x000fe2000fffe03f */
[----:B------:R-:W-:Y:S01]  /*9dc0*/  R2UR UR32, R200 ;  /* 0x00000000c82072ca */ /* 0x000fe200000e0000 */
[----:B------:R-:W-:Y:S01]  /*9dd0*/  UMOV UR31, 0x40000040 ;  /* 0x40000040001f7882 */ /* 0x000fe20000000000 */
[----:B------:R-:W-:Y:S01]  /*9de0*/  UMOV UR14, UR8 ;  /* 0x00000008000e7c82 */ /* 0x000fe20008000000 */
[----:B------:R-:W-:Y:S01]  /*9df0*/  R2UR UR33, R201 ;  /* 0x00000000c92172ca */ /* 0x000fe200000e0000 */
[----:B------:R-:W-:Y:S01]  /*9e00*/  HGMMA.64x256x16.F32.BF16 R24, gdesc[UR12], RZ, !UPT, gsb0 ;  /* 0x03e000000c1879f0 */ /* 0x000fe2000c0018ff */
[----:B------:R-:W-:Y:S01]  /*9e10*/  R2UR UR12, R210 ;  /* 0x00000000d20c72ca */ /* 0x000fe200000e0000 */
[----:B------:R-:W-:Y:S01]  /*9e20*/  UMOV UR26, UR6 ;  /* 0x00000006001a7c82 */ /* 0x000fe20008000000 */
[----:B------:R-:W-:Y:S01]  /*9e30*/  UIADD3 UR6, UR8, 0x4, URZ ;  /* 0x0000000408067890 */ /* 0x000fe2000fffe03f */
[----:B------:R-:W-:Y:S01]  /*9e40*/  R2UR UR13, R211 ;  /* 0x00000000d30d72ca */ /* 0x000fe200000e0000 */
[----:B------:R-:W-:Y:S01]  /*9e50*/  UMOV UR15, 0x40000040 ;  /* 0x40000040000f7882 */ /* 0x000fe20000000000 */
[----:B------:R-:W-:Y:S01]  /*9e60*/  R2UR UR28, R198 ;  /* 0x00000000c61c72ca */ /* 0x000fe200000e0000 */
[----:B------:R-:W-:Y:S01]  /*9e70*/  UIADD3 UR46, UR8, 0x1800, URZ ;  /* 0x00001800082e7890 */ /* 0x000fe2000fffe03f */
[----:B------:R-:W-:Y:S01]  /*9e80*/  R2UR UR29, R199 ;  /* 0x00000000c71d72ca */ /* 0x000fe200000e0000 */
[----:B------:R-:W-:Y:S01]  /*9e90*/  UMOV UR47, 0x40000040 ;  /* 0x40000040002f7882 */ /* 0x000fe20000000000 */
[----:B------:R-:W-:Y:S01]  /*9ea0*/  UMOV UR22, UR6 ;  /* 0x0000000600167c82 */ /* 0x000fe20008000000 */
[----:B------:R-:W-:-:S02]  /*9eb0*/  UIADD3 UR6, UR8, 0x6, URZ ;  /* 0x0000000608067890 */ /* 0x000fc4000fffe03f */
[----:B------:R-:W-:Y:S01]  /*9ec0*/  UIADD3 UR50, UR8, 0x1802, URZ ;  /* 0x0000180208327890 */ /* 0x000fe2000fffe03f */
[----:B------:R-:W-:Y:S01]  /*9ed0*/  UMOV UR51, 0x40000040 ;  /* 0x4000004000337882 */ /* 0x000fe20000000000 */
[----:B------:R-:W-:-:S03]  /*9ee0*/  UIADD3 UR54, UR8, 0x1804, URZ ;  /* 0x0000180408367890 */ /* 0x000fc6000fffe03f */
[----:B------:R-:W-:Y:S01]  /*9ef0*/  UMOV UR18, UR6 ;  /* 0x0000000600127c82 */ /* 0x000fe20008000000 */
[----:B------:R-:W-:Y:S01]  /*9f00*/  UIADD3 UR6, UR8, 0x800, URZ ;  /* 0x0000080008067890 */ /* 0x000fe2000fffe03f */
[----:B------:R-:W-:Y:S01]  /*9f10*/  UMOV UR55, 0x40000040 ;  /* 0x4000004000377882 */ /* 0x000fe20000000000 */
[----:B------:R-:W-:Y:S01]  /*9f20*/  UIADD3 UR58, UR8, 0x1806, URZ ;  /* 0x00001806083a7890 */ /* 0x000fe2000fffe03f */
[----:B------:R-:W-:Y:S01]  /*9f30*/  UMOV UR59, 0x40000040 ;  /* 0x40000040003b7882 */ /* 0x000fe20000000000 */
[----:B------:R-:W-:Y:S02]  /*9f40*/  WARPGROUP.DEPBAR.LE gsb0, 0x0 ;  /* 0x00008000000079c5 */ /* 0x000fe40000010000 */
[----:B------:R-:W-:-:S06]  /*9f50*/  WARPGROUP.ARRIVE ;  /* 0x00000000000079c5 */ /* 0x000fcc0000000000 */
[----:B------:R-:W-:Y:S01]  /*9f60*/  HGMMA.64x256x16.F32.BF16 R24, gdesc[UR24], R24, gsb0 ;  /* 0x03e00000181879f0 */ /* 0x000fe20008001818 */
[----:B------:R-:W-:Y:S01]  /*9f70*/  R2UR UR24, R208 ;  /* 0x00000000d01872ca */ /* 0x000fe200000e0000 */
[----:B------:R-:W-:Y:S01]  /*9f80*/  UMOV UR27, 0x40000040 ;  /* 0x40000040001b7882 */ /* 0x000fe20000000000 */
[----:B------:R-:W-:Y:S01]  /*9f90*/  R2UR UR25, R209 ;  /* 0x00000000d11972ca */ /* 0x000fe200000e0000 */
[----:B------:R-:W-:Y:S02]  /*9fa0*/  WARPGROUP.DEPBAR.LE gsb0, 0x0 ;  /* 0x00008000000079c5 */ /* 0x000fe40000010000 */
[----:B------:R-:W-:-:S15]  /*9fb0*/  WARPGROUP.ARRIVE ;  /* 0x00000000000079c5 */ /* 0x000fde0000000000 */
[----:B------:R-:W-:-:S07]  /*9fc0*/  NOP ;  /* 0x0000000000007918 */ /* 0x000fce0000000000 */
        /* <DEDUP_REMOVED lines=15> */
[----:B------:R-:W-:Y:S01]  /*a0c0*/  UIADD3 UR6, UR8, 0x802, URZ ;  /* 0x0000080208067890 */ /* 0x000fe2000fffe03f */
[----:B------:R-:W-:-:S06]  /*a0d0*/  R2UR UR7, R197 ;  /* 0x00000000c50772ca */ /* 0x000fcc00000e0000 */
[----:B------:R-:W-:Y:S01]  /*a0e0*/  UMOV UR14, UR6 ;  /* 0x00000006000e7c82 */ /* 0x000fe20008000000 */
[----:B------:R-:W-:-:S06]  /*a0f0*/  UIADD3 UR6, UR8, 0x804, URZ ;  /* 0x0000080408067890 */ /* 0x000fcc000fffe03f */
[----:B------:R-:W-:Y:S01]  /*a100*/  ISETP.NE.AND P2, PT, RZ, UR7, PT ;  /* 0x00000007ff007c0c */ /* 0x000fe2000bf45270 */
[----:B------:R-:W-:Y:S01]  /*a110*/  UMOV UR34, UR6 ;  /* 0x0000000600227c82 */ /* 0x000fe20008000000 */
[----:B------:R-:W-:-:S07]  /*a120*/  UIADD3 UR6, UR8, 0x806, URZ ;  /* 0x0000080608067890 */ /* 0x000fce000fffe03f */
[----:B------:R-:W-:Y:S01]  /*a130*/  UMOV UR30, UR6 ;  /* 0x00000006001e7c82 */ /* 0x000fe20008000000 */
[----:B------:R-:W-:-:S07]  /*a140*/  UIADD3 UR6, UR8, 0x1000, URZ ;  /* 0x0000100008067890 */ /* 0x000fce000fffe03f */
[----:B------:R-:W-:Y:S01]  /*a150*/  UMOV UR26, UR6 ;  /* 0x00000006001a7c82 */ /* 0x000fe20008000000 */
[----:B------:R-:W-:-:S07]  /*a160*/  UIADD3 UR6, UR8, 0x1002, URZ ;  /* 0x0000100208067890 */ /* 0x000fce000fffe03f */
[----:B------:R-:W-:Y:S01]  /*a170*/  UMOV UR22, UR6 ;  /* 0x0000000600167c82 */ /* 0x000fe20008000000 */
[----:B------:R-:W-:-:S07]  /*a180*/  UIADD3 UR6, UR8, 0x1004, URZ ;  /* 0x0000100408067890 */ /* 0x000fce000fffe03f */
[----:B------:R-:W-:Y:S01]  /*a190*/  UMOV UR18, UR6 ;  /* 0x0000000600127c82 */ /* 0x000fe20008000000 */
[----:B------:R-:W-:Y:S01]  /*a1a0*/  UIADD3 UR6, UR8, 0x1006, URZ ;  /* 0x0000100608067890 */ /* 0x000fe2000fffe03f */
[----:B------:R-:W-:Y:S02]  /*a1b0*/  WARPGROUP.DEPBAR.LE gsb0, 0x0 ;  /* 0x00008000000079c5 */ /* 0x000fe40000010000 */
[----:B------:R-:W-:-:S06]  /*a1c0*/  WARPGROUP.ARRIVE ;  /* 0x00000000000079c5 */ /* 0x000fcc0000000000 */
[----:B------:R-:W-:Y:S01]  /*a1d0*/  HGMMA.64x256x16.F32.BF16 R24, gdesc[UR12], R24, gsb0 ;  /* 0x03e000000c1879f0 */ /* 0x000fe20008001818 */
[----:B------:R-:W-:Y:S01]  /*a1e0*/  R2UR UR12, R202 ;  /* 0x00000000ca0c72ca */ /* 0x000fe200000e0000 */
[----:B------:R-:W-:Y:S01]  /*a1f0*/  UMOV UR14, UR6 ;  /* 0x00000006000e7c82 */ /* 0x000fe20008000000 */
[----:B------:R-:W-:Y:S01]  /*a200*/  R2UR UR13, R203 ;  /* 0x00000000cb0d72ca */ /* 0x000fe200000e0000 */
[----:B------:R-:W-:Y:S01]  /*a210*/  UMOV UR15, 0x40000040 ;  /* 0x40000040000f7882 */ /* 0x000fe20000000000 */
[----:B------:R-:W-:Y:S02]  /*a220*/  WARPGROUP.DEPBAR.LE gsb0, 0x0 ;  /* 0x00008000000079c5 */ /* 0x000fe40000010000 */
[----:B------:R-:W-:-:S15]  /*a230*/  WARPGROUP.ARRIVE ;  /* 0x00000000000079c5 */ /* 0x000fde0000000000 */
[----:B------:R-:W-:-:S06]  /*a240*/  NOP ;  /* 0x0000000000007918 */ /* 0x000fcc0000000000 */
[----:B------:R-:W-:Y:S03]  /*a250*/  HGMMA.64x256x16.F32.BF16 R24, gdesc[UR32], R24, gsb0 ;  /* 0x03e00000201879f0 */ /* 0x000fe60008001818 */
[----:B------:R-:W-:Y:S02]  /*a260*/  WARPGROUP.DEPBAR.LE gsb0, 0x0 ;  /* 0x00008000000079c5 */ /* 0x000fe40000010000 */
[----:B------:R-:W-:-:S15]  /*a270*/  WARPGROUP.ARRIVE ;  /* 0x00000000000079c5 */ /* 0x000fde0000000000 */
[----:B------:R-:W-:-:S08]  /*a280*/  NOP ;  /* 0x0000000000007918 */ /* 0x000fd00000000000 */
        /* <DEDUP_REMOVED lines=34> */
[----:B------:R-:W-:Y:S05]  /*a4b0*/  @P2 BRA `(.L_x_26) ;  /* 0x0000000000e02947 */ /* 0x000fea0003800000 */
[----:B------:R-:W-:-:S13]  /*a4c0*/  ISETP.LT.OR P3, PT, R160, 0x1, !P0 ;  /* 0x00000001a000780c */ /* 0x000fda0004761670 */
[----:B------:R-:W-:Y:S05]  /*a4d0*/  @P3 BRA `(.L_x_27) ;  /* 0x0000000000d43947 */ /* 0x000fea0003800000 */
[----:B------:R-:W-:Y:S01]  /*a4e0*/  ISETP.NE.AND P4, PT, R196, RZ, PT ;  /* 0x000000ffc400720c */ /* 0x000fe20003f85270 */
[----:B-1----:R-:W-:Y:S01]  /*a4f0*/  IMAD R0, R8, 0x8, R220 ;  /* 0x0000000808007824 */ /* 0x002fe200078e02dc */
[----:B------:R-:W-:-:S11]  /*a500*/  SHF.L.U32 R2, R161, 0x1f, RZ ;  /* 0x0000001fa1027819 */ /* 0x000fd600000006ff */
.L_x_28:
[----:B-1----:R1:W2:Y:S02]  /*a510*/  SYNCS.PHASECHK.TRANS64.TRYWAIT P3, [R0+URZ+0x88020], R2 ;  /* 0x08802002000075a7 */ /* 0x0022a4000806017f */
[----:B--2---:R-:W-:Y:S05]  /*a520*/  @!P3 NANOSLEEP.SYNCS 0x989680 ;  /* 0x009896800000b95d */ /* 0x004fea0003900000 */
[----:B------:R-:W2:Y:S02]  /*a530*/  @!P3 SYNCS.PHASECHK.TRANS64 P3, [R0+URZ+0x88020], R2 ;  /* 0x088020020000b5a7 */ /* 0x000ea4000806007f */
[----:B--2---:R-:W-:Y:S05]  /*a540*/  @!P3 BRA `(.L_x_28) ;  /* 0xfffffffc00f0b947 */ /* 0x004fea000383ffff */
[----:B------:R-:W-:Y:S05]  /*a550*/  @P4 BRA `(.L_x_29) ;  /* 0x0000000000144947 */ /* 0x000fea0003800000 */
[----:B------:R-:W-:Y:S02]  /*a560*/  LOP3.LUT P3, RZ, R221, 0x1f, RZ, 0xc0, !PT ;  /* 0x0000001fddff7812 */ /* 0x000fe4000786c0ff */
[----:B-1----:R-:W-:-:S04]  /*a570*/  MOV R2, 0x20000 ;  /* 0x0002000000027802 */ /* 0x002fc80000000f00 */
[----:B------:R2:W-:Y:S07]  /*a580*/  SYNCS.ARRIVE.TRANS64 RZ, [R0+URZ+0x88000], R2 ;  /* 0x0880000200ff79a7 */ /* 0x0005ee000800003f */
[----:B------:R-:W-:Y:S05]  /*a590*/  @!P3 BRA `(.L_x_29) ;  /* 0x000000000004b947 */ /* 0x000fea0003800000 */
[----:B------:R-:W-:Y:S01]  /*a5a0*/  BPT.TRAP 0x1 ;  /* 0x000000040000795c */ /* 0x000fe20000300000 */
.L_x_29:
[----:B------:R-:W-:Y:S01]  /*a5b0*/  R2UR UR33, R0 ;  /* 0x00000000002172ca */ /* 0x000fe200000e0000 */
[----:B-12---:R-:W-:Y:S01]  /*a5c0*/  IMAD R0, R8, 0x20000, R220 ;  /* 0x0002000008007824 */ /* 0x006fe200078e02dc */
[----:B------:R-:W-:Y:S01]  /*a5d0*/  R2UR UR35, R190 ;  /* 0x00000000be2372ca */ /* 0x000fe200000e0000 */
[----:B------:R-:W-:Y:S01]  /*a5e0*/  UIADD3 UR6, UP0, UR60, 0x1f0, URZ ;  /* 0x000001f03c067890 */ /* 0x000fe2000ff1e03f */
[----:B------:R-:W-:Y:S01]  /*a5f0*/  IADD3 R8, R8, 0x1, RZ ;  /* 0x0000000108087810 */ /* 0x000fe20007ffe0ff */
[----:B------:R-:W-:Y:S01]  /*a600*/  UMOV UR14, 0x0 ;  /* 0x00000000000e7882 */ /* 0x000fe20000000000 */
[----:B------:R-:W-:Y:S01]  /*a610*/  R2UR UR8, R0 ;  /* 0x00000000000872ca */ /* 0x000fe200000e0000 */
[----:B------:R-:W-:Y:S01]  /*a620*/  UIADD3.X UR7, URZ, UR61, URZ, UP0, !UPT ;  /* 0x0000003d3f077290 */ /* 0x000fe200087fe43f */
[C---:B------:R-:W-:Y:S01]  /*a630*/  ISETP.NE.AND P3, PT, R8.reuse, 0x4, PT ;  /* 0x000000040800780c */ /* 0x040fe20003f65270 */
[----:B------:R-:W-:Y:S01]  /*a640*/  UMOV UR15, 0x10000000 ;  /* 0x10000000000f7882 */ /* 0x000fe20000000000 */
[----:B------:R-:W-:Y:S01]  /*a650*/  UMOV UR34, URZ ;  /* 0x0000003f00227c82 */ /* 0x000fe20008000000 */
[----:B------:R-:W-:Y:S01]  /*a660*/  UMOV UR26, 0x40 ;  /* 0x00000040001a7882 */ /* 0x000fe20000000000 */
[----:B------:R-:W-:Y:S01]  /*a670*/  UMOV UR28, UR36 ;  /* 0x00000024001c7c82 */ /* 0x000fe20008000000 */
[----:B------:R-:W-:Y:S01]  /*a680*/  UIADD3 UR33, UR33, 0x88000, URZ ;  /* 0x0008800021217890 */ /* 0x000fe2000fffe03f */
[----:B------:R-:W-:Y:S01]  /*a690*/  SEL R0, RZ, 0x1, P3 ;  /* 0x00000001ff007807 */ /* 0x000fe20001800000 */
[----:B------:R-:W-:Y:S01]  /*a6a0*/  USHF.L.U32 UR35, UR35, 0x8, URZ ;  /* 0x0000000823237899 */ /* 0x000fe2000800063f */
[----:B------:R-:W-:Y:S01]  /*a6b0*/  SEL R8, R8, RZ, P3 ;  /* 0x000000ff08087207 */ /* 0x000fe20001800000 */
[----:B------:R-:W-:Y:S01]  /*a6c0*/  UMOV UR29, UR37 ;  /* 0x00000025001d7c82 */ /* 0x000fe20008000000 */
[----:B------:R-:W-:Y:S01]  /*a6d0*/  UMOV UR18, 0x80 ;  /* 0x0000008000127882 */ /* 0x000fe20000000000 */
[----:B------:R-:W-:Y:S01]  /*a6e0*/  UIADD3 UR32, UR8, 0x8000, URZ ;  /* 0x0000800008207890 */ /* 0x000fe2000fffe03f */
[----:B------:R-:W-:Y:S01]  /*a6f0*/  LOP3.LUT R161, R161, R0, RZ, 0x3c, !PT ;  /* 0x00000000a1a17212 */ /* 0x000fe200078e3cff */
[----:B------:R-:W-:-:S02]  /*a700*/  UIADD3 UR24, UR8, 0x10000, URZ ;  /* 0x0001000008187890 */ /* 0x000fc4000fffe03f */
[----:B------:R-:W-:Y:S02]  /*a710*/  UIADD3 UR16, UR8, 0x18000, URZ ;  /* 0x0001800008107890 */ /* 0x000fe4000fffe03f */
[----:B------:R-:W-:Y:S01]  /*a720*/  UIADD3 UR8, UR8, 0x20000, URZ ;  /* 0x0002000008087890 */ /* 0x000fe2000fffe03f */
[----:B------:R-:W-:Y:S01]  /*a730*/  UMOV UR25, UR33 ;  /* 0x0000002100197c82 */ /* 0x000fe20008000000 */
        /* <DEDUP_REMOVED lines=14> */
[----:B--2---:R-:W-:Y:S01]  /*a820*/  NOP ;  /* 0x0000000000007918 */ /* 0x004fe20000000000 */
.L_x_27:
[----:B------:R-:W-:-:S07]  /*a830*/  VIADD R160, R160, 0xffffffff ;  /* 0xffffffffa0a07836 */ /* 0x000fce0000000000 */
.L_x_26:
[----:B------:R-:W-:Y:S01]  /*a840*/  IADD3 R6, R6, 0x1, RZ ;  /* 0x0000000106067810 */ /* 0x000fe20007ffe0ff */
[----:B------:R-:W-:Y:S05]  /*a850*/  WARPSYNC.ALL ;  /* 0x0000000000007948 */ /* 0x000fea0003800000 */
[----:B------:R-:W-:-:S04]  /*a860*/  ISETP.NE.AND P3, PT, R6, 0x4, PT ;  /* 0x000000040600780c */ /* 0x000fc80003f65270 */
[----:B-1----:R-:W-:Y:S02]  /*a870*/  SEL R0, RZ, 0x1, P3 ;  /* 0x00000001ff007807 */ /* 0x002fe40001800000 */
[----:B------:R-:W-:Y:S02]  /*a880*/  SEL R191, R6, RZ, P3 ;  /* 0x000000ff06bf7207 */ /* 0x000fe40001800000 */
[----:B------:R-:W-:-:S03]  /*a890*/  LOP3.LUT R193, R12, R0, RZ, 0x3c, !PT ;  /* 0x000000000cc17212 */ /* 0x000fc600078e3cff */
[----:B------:R1:W-:Y:S01]  /*a8a0*/  STL [R1+0x290], R191 ;  /* 0x000290bf01007387 */ /* 0x0003e20000100800 */
[----:B------:R-:W-:Y:S01]  /*a8b0*/  FMNMX R0, R24, R11, !PT ;  /* 0x0000000b18007209 */ /* 0x000fe20007800000 */
[----:B------:R-:W-:Y:S02]  /*a8c0*/  ULDC UR7, c[0x0][0x604] ;  /* 0x0001810000077ab9 */ /* 0x000fe40000000800 */
[----:B-1----:R-:W2:Y:S04]  /*a8d0*/  LDL.LU R191, [R1+0x50] ;  /* 0x0000500001bf7983 */ /* 0x002ea80000300800 */
[----:B--2---:R1:W-:Y:S04]  /*a8e0*/  STL [R1+0x294], R191 ;  /* 0x000294bf01007387 */ /* 0x0043e80000100800 */
        /* <DEDUP_REMOVED lines=14> */
[----:B-1----:R-:W2:Y:S01]  /*a9d0*/  LDL.LU R191, [R1+0x10] ;  /* 0x0000100001bf7983 */ /* 0x002ea20000300800 */
[----:B------:R-:W-:-:S04]  /*a9e0*/  FMNMX R0, R25, R0, !PT ;  /* 0x0000000019007209 */ /* 0x000fc80007800000 */
[----:B------:R-:W-:-:S04]  /*a9f0*/  FMNMX R0, R28, R0, !PT ;  /* 0x000000001c007209 */ /* 0x000fc80007800000 */
[----:B------:R-:W-:-:S04]  /*aa00*/  FMNMX R0, R29, R0, !PT ;  /* 0x000000001d007209 */ /* 0x000fc80007800000 */
[----:B------:R-:W-:-:S04]  /*aa10*/  FMNMX R0, R32, R0, !PT ;  /* 0x0000000020007209 */ /* 0x000fc80007800000 */
[----:B------:R-:W-:-:S04]  /*aa20*/  FMNMX R0, R33, R0, !PT ;  /* 0x0000000021007209 */ /* 0x000fc80007800000 */
[----:B------:R-:W-:Y:S02]  /*aa30*/  FMNMX R10, R36, R0, !PT ;  /* 0x00000000240a7209 */ /* 0x000fe40007800000 */
[----:B------:R-:W-:Y:S02]  /*aa40*/  FMNMX R0, R26, R7, !PT ;  /* 0x000000071a007209 */ /* 0x000fe40007800000 */
[----:B------:R-:W-:Y:S02]  /*aa50*/  FMNMX R10, R37, R10, !PT ;  /* 0x0000000a250a7209 */ /* 0x000fe40007800000 */
        /* <DEDUP_REMOVED lines=8> */
[----:B------:R-:W-:Y:S01]  /*aae0*/  FMNMX R0, R35, R0, !PT ;  /* 0x0000000023007209 */ /* 0x000fe20007800000 */
[----:B--2---:R1:W-:Y:S04]  /*aaf0*/  STL [R1+0x2b4], R191 ;  /* 0x0002b4bf01007387 */ /* 0x0043e80000100800 */
[----:B-1----:R-:W2:Y:S01]  /*ab00*/  LDL.LU R191, [R1+0x4] ;  /* 0x0000040001bf7983 */ /* 0x002ea20000300800 */
        /* <DEDUP_REMOVED lines=86> */
[----:B------:R-:W-:Y:S01]  /*b070*/  FMNMX R0, R123, R0, !PT ;  /* 0x000000007b007209 */ /* 0x000fe20007800000 */
[----:B--2---:R1:W-:Y:S04]  /*b080*/  STL [R1+0x2b8], R191 ;  /* 0x0002b8bf01007387 */ /* 0x0043e80000100800 */
[----:B-1----:R-:W2:Y:S01]  /*b090*/  LDL.LU R191, [R1] ;  /* 0x0000000001bf7983 */ /* 0x002ea20000300800 */
[----:B------:R-:W-:Y:S02]  /*b0a0*/  FMNMX R10, R133, R10, !PT ;  /* 0x0000000a850a7209 */ /* 0x000fe40007800000 */
[----:B------:R-:W-:Y:S01]  /*b0b0*/  FMNMX R0, R126, R0, !PT ;  /* 0x000000007e007209 */ /* 0x000fe20007800000 */
[----:B------:R1:W-:Y:S01]  /*b0c0*/  STL [R1+0x28c], R220 ;  /* 0x00028cdc01007387 */ /* 0x0003e20000100800 */
[----:B------:R-:W-:-:S02]  /*b0d0*/  FMNMX R10, R136, R10, !PT ;  /* 0x0000000a880a7209 */ /* 0x000fc40007800000 */
[----:B------:R-:W-:Y:S02]  /*b0e0*/  FMNMX R0, R127, R0, !PT ;  /* 0x000000007f007209 */ /* 0x000fe40007800000 */
[----:B------:R-:W-:Y:S02]  /*b0f0*/  FMNMX R10, R137, R10, !PT ;  /* 0x0000000a890a7209 */ /* 0x000fe40007800000 */
[----:B------:R-:W-:Y:S02]  /*b100*/  FMNMX R0, R130, R0, !PT ;  /* 0x0000000082007209 */ /* 0x000fe40007800000 */
[----:B------:R-:W-:Y:S01]  /*b110*/  FMNMX R10, R140, R10, !PT ;  /* 0x0000000a8c0a7209 */ /* 0x000fe20007800000 */
[----:B-1----:R-:W3:Y:S01]  /*b120*/  LDL.LU R220, [R1+0x54] ;  /* 0x0000540001dc7983 */ /* 0x002ee20000300800 */
        /* <DEDUP_REMOVED lines=8> */
[----:B-1----:R-:W4:Y:S01]  /*b1b0*/  LDL.LU R193, [R1+0x60] ;  /* 0x0000600001c17983 */ /* 0x002f220000300800 */
[----:B------:R-:W-:-:S03]  /*b1c0*/  FMNMX R10, R148, R10, !PT ;  /* 0x0000000a940a7209 */ /* 0x000fc60007800000 */
[----:B------:R1:W-:Y:S01]  /*b1d0*/  STL [R1+0x284], R219 ;  /* 0x000284db01007387 */ /* 0x0003e20000100800 */
[----:B------:R-:W-:Y:S02]  /*b1e0*/  FMNMX R0, R139, R0, !PT ;  /* 0x000000008b007209 */ /* 0x000fe40007800000 */
[----:B------:R-:W-:Y:S01]  /*b1f0*/  FMNMX R10, R149, R10, !PT ;  /* 0x0000000a950a7209 */ /* 0x000fe20007800000 */
[----:B-1----:R-:W4:Y:S04]  /*b200*/  LDL.LU R219, [R1+0x64] ;  /* 0x0000640001db7983 */ /* 0x002f280000300800 */
[----:B------:R1:W-:Y:S01]  /*b210*/  STL [R1+0x280], R218 ;  /* 0x000280da01007387 */ /* 0x0003e20000100800 */
[----:B------:R-:W-:-:S03]  /*b220*/  FMNMX R9, R142, R0, !PT ;  /* 0x000000008e097209 */ /* 0x000fc60007800000 */
[----:B------:R-:W1:Y:S04]  /*b230*/  SHFL.BFLY PT, R0, R10, 0x1, 0x1f ;  /* 0x0c201f000a007f89 */ /* 0x000e6800000e0000 */
[----:B-1----:R-:W4:Y:S04]  /*b240*/  LDL.LU R218, [R1+0x70] ;  /* 0x0000700001da7983 */ /* 0x002f280000300800 */
[----:B------:R1:W-:Y:S01]  /*b250*/  STL [R1+0x27c], R217 ;  /* 0x00027cd901007387 */ /* 0x0003e20000100800 */
[----:B------:R-:W-:-:S03]  /*b260*/  FMNMX R9, R143, R9, !PT ;  /* 0x000000098f097209 */ /* 0x000fc60007800000 */
[----:B-1----:R-:W4:Y:S04]  /*b270*/  LDL.LU R217, [R1+0x74] ;  /* 0x0000740001d97983 */ /* 0x002f280000300800 */
[----:B------:R1:W-:Y:S01]  /*b280*/  STL [R1+0x278], R216 ;  /* 0x000278d801007387 */ /* 0x0003e20000100800 */
[----:B------:R-:W-:-:S03]  /*b290*/  FMNMX R9, R146, R9, !PT ;  /* 0x0000000992097209 */ /* 0x000fc60007800000 */
[----:B-1----:R-:W4:Y:S04]  /*b2a0*/  LDL.LU R216, [R1+0x80] ;  /* 0x0000800001d87983 */ /* 0x002f280000300800 */
[----:B------:R1:W-:Y:S04]  /*b2b0*/  STL [R1+0x274], R215 ;  /* 0x000274d701007387 */ /* 0x0003e80000100800 */
        /* <DEDUP_REMOVED lines=21> */
[----:B------:R1:W-:Y:S04]  /*b410*/  STL [R1+0x250], R206 ;  /* 0x000250ce01007387 */ /* 0x0003e80000100800 */
[----:B------:R-:W2:Y:S04]  /*b420*/  SHFL.BFLY PT, R0, R9, 0x1, 0x1f ;  /* 0x0c201f0009007f89 */ /* 0x000ea800000e0000 */
[----:B-1----:R-:W4:Y:S04]  /*b430*/  LDL.LU R206, [R1+0xd0] ;  /* 0x0000d00001ce7983 */ /* 0x002f280000300800 */
[----:B------:R1:W-:Y:S04]  /*b440*/  STL [R1+0x24c], R205 ;  /* 0x00024ccd01007387 */ /* 0x0003e80000100800 */
        /* <DEDUP_REMOVED lines=19> */
[----:B------:R1:W-:Y:S01]  /*b580*/  STL [R1+0x224], R192 ;  /* 0x000224c001007387 */ /* 0x0003e20000100800 */
[----:B--2---:R-:W-:-:S03]  /*b590*/  FMNMX R9, R9, R0, !PT ;  /* 0x0000000009097209 */ /* 0x004fc60007800000 */
[----:B-1----:R-:W2:Y:S04]  /*b5a0*/  LDL.LU R192, [R1+0x124] ;  /* 0x0001240001c07983 */ /* 0x002ea80000300800 */
[----:B------:R1:W-:Y:S04]  /*b5b0*/  STL [R1+0x220], R190 ;  /* 0x000220be01007387 */ /* 0x0003e80000100800 */
[----:B-1----:R-:W2:Y:S04]  /*b5c0*/  LDL.LU R190, [R1+0x130] ;  /* 0x0001300001be7983 */ /* 0x002ea80000300800 */
[----:B------:R1:W-:Y:S04]  /*b5d0*/  STL [R1+0x21c], R161 ;  /* 0x00021ca101007387 */ /* 0x0003e80000100800 */
[----:B------:R-:W3:Y:S04]  /*b5e0*/  SHFL.BFLY PT, R0, R10, 0x2, 0x1f ;  /* 0x0c401f000a007f89 */ /* 0x000ee800000e0000 */
[----:B-1----:R-:W2:Y:S04]  /*b5f0*/  LDL.LU R161, [R1+0x134] ;  /* 0x0001340001a17983 */ /* 0x002ea80000300800 */
[----:B------:R1:W-:Y:S04]  /*b600*/  STL [R1+0x218], R160 ;  /* 0x000218a001007387 */ /* 0x0003e80000100800 */
        /* <DEDUP_REMOVED lines=13> */
[----:B------:R-:W2:Y:S04]  /*b6e0*/  LDL.LU R221, [R1+0x174] ;  /* 0x0001740001dd7983 */ /* 0x000ea80000300800 */
        /* <DEDUP_REMOVED lines=9> */
[----:B------:R-:W2:Y:S01]  /*b780*/  LDL.LU R244, [R1+0x1e0] ;  /* 0x0001e00001f47983 */ /* 0x000ea20000300800 */
[----:B---3--:R-:W-:-:S03]  /*b790*/  FMNMX R10, R10, R0, !PT ;  /* 0x000000000a0a7209 */ /* 0x008fc60007800000 */
[----:B------:R-:W3:Y:S04]  /*b7a0*/  LDL.LU R243, [R1+0x1e4] ;  /* 0x0001e40001f37983 */ /* 0x000ee80000300800 */
[----:B------:R-:W3:Y:S04]  /*b7b0*/  LDL.LU R242, [R1+0x1f0] ;  /* 0x0001f00001f27983 */ /* 0x000ee80000300800 */
[----:B------:R-:W3:Y:S04]  /*b7c0*/  LDL.LU R241, [R1+0x1f4] ;  /* 0x0001f40001f17983 */ /* 0x000ee80000300800 */
[----:B------:R-:W3:Y:S01]  /*b7d0*/  LDL.LU R240, [R1+0x8] ;  /* 0x0000080001f07983 */ /* 0x000ee20000300800 */
[----:B------:R-:W-:-:S03]  /*b7e0*/  LEA R2, R19, UR38, 0x3 ;  /* 0x0000002613027c11 */ /* 0x000fc6000f8e18ff */
[----:B------:R-:W3:Y:S01]  /*b7f0*/  LDL.LU R239, [R1+0xc] ;  /* 0x00000c0001ef7983 */ /* 0x000ee20000300800 */
[----:B------:R-:W-:-:S03]  /*b800*/  FSETP.NEU.AND P3, PT, R10, -INF , PT ;  /* 0xff8000000a00780b */ /* 0x000fc60003f6d000 */
[----:B------:R-:W3:Y:S04]  /*b810*/  LDL.LU R238, [R1+0x18] ;  /* 0x0000180001ee7983 */ /* 0x000ee80000300800 */
[----:B------:R-:W3:Y:S04]  /*b820*/  LDL.LU R237, [R1+0x1c] ;  /* 0x00001c0001ed7983 */ /* 0x000ee80000300800 */
[----:B------:R-:W3:Y:S01]  /*b830*/  LDL.LU R236, [R1+0x28] ;  /* 0x0000280001ec7983 */ /* 0x000ee20000300800 */
[----:B------:R-:W-:-:S03]  /*b840*/  PRMT R2, RZ, 0x654, R2 ;  /* 0x00000654ff027816 */ /* 0x000fc60000000002 */
[----:B------:R-:W3:Y:S01]  /*b850*/  LDL.LU R235, [R1+0x2c] ;  /* 0x00002c0001eb7983 */ /* 0x000ee20000300800 */
[----:B------:R-:W-:Y:S01]  /*b860*/  FSEL R12, R10, RZ, P3 ;  /* 0x000000ff0a0c7208 */ /* 0x000fe20001800000 */
[----:B------:R1:W-:Y:S02]  /*b870*/  SYNCS.ARRIVE.TRANS64.RED.A1T0 RZ, [R2+URZ], RZ ;  /* 0x000000ff02ff79a7 */ /* 0x0003e4000810043f */
[----:B------:R-:W3:Y:S04]  /*b880*/  LDL.LU R234, [R1+0x38] ;  /* 0x0000380001ea7983 */ /* 0x000ee80000300800 */
[----:B------:R-:W3:Y:S04]  /*b890*/  LDL.LU R233, [R1+0x3c] ;  /* 0x00003c0001e97983 */ /* 0x000ee80000300800 */
[----:B------:R-:W3:Y:S04]  /*b8a0*/  LDL.LU R232, [R1+0x48] ;  /* 0x0000480001e87983 */ /* 0x000ee80000300800 */
[----:B------:R-:W3:Y:S01]  /*b8b0*/  LDL.LU R231, [R1+0x4c] ;  /* 0x00004c0001e77983 */ /* 0x000ee20000300800 */
[----:B-1----:R-:W-:-:S03]  /*b8c0*/  FADD R2, -R12, R11 ;  /* 0x0000000b0c027221 */ /* 0x002fc60000000100 */
[----:B------:R-:W3:Y:S04]  /*b8d0*/  LDL.LU R230, [R1+0x58] ;  /* 0x0000580001e67983 */ /* 0x000ee80000300800 */
[----:B------:R-:W3:Y:S04]  /*b8e0*/  LDL.LU R229, [R1+0x5c] ;  /* 0x00005c0001e57983 */ /* 0x000ee80000300800 */
[----:B------:R-:W3:Y:S04]  /*b8f0*/  LDL.LU R228, [R1+0x68] ;  /* 0x0000680001e47983 */ /* 0x000ee80000300800 */
[----:B------:R-:W3:Y:S01]  /*b900*/  LDL.LU R227, [R1+0x6c] ;  /* 0x00006c0001e37983 */ /* 0x000ee20000300800 */
[----:B------:R-:W-:-:S03]  /*b910*/  FMUL R2, R2, UR7 ;  /* 0x0000000702027c20 */ /* 0x000fc60008400000 */
[----:B------:R-:W3:Y:S04]  /*b920*/  LDL.LU R226, [R1+0x78] ;  /* 0x0000780001e27983 */ /* 0x000ee80000300800 */
[----:B------:R-:W3:Y:S04]  /*b930*/  LDL.LU R225, [R1+0x7c] ;  /* 0x00007c0001e17983 */ /* 0x000ee80000300800 */
[----:B------:R-:W3:Y:S04]  /*b940*/  LDL.LU R224, [R1+0x88] ;  /* 0x0000880001e07983 */ /* 0x000ee80000300800 */
[----:B------:R-:W3:Y:S04]  /*b950*/  LDL.LU R223, [R1+0x8c] ;  /* 0x00008c0001df7983 */ /* 0x000ee80000300800 */
[----:B------:R-:W3:Y:S01]  /*b960*/  LDL.LU R222, [R1+0x98] ;  /* 0x0000980001de7983 */ /* 0x000ee20000300800 */
[----:B------:R-:W-:-:S03]  /*b970*/  FSETP.GEU.AND P3, PT, R2, -126, PT ;  /* 0xc2fc00000200780b */ /* 0x000fc60003f6e000 */
        /* <DEDUP_REMOVED lines=10> */
[----:B------:R-:W1:Y:S04]  /*ba20*/  SHFL.BFLY PT, R0, R9, 0x2, 0x1f ;  /* 0x0c401f0009007f89 */ /* 0x000e6800000e0000 */
[----:B------:R-:W3:Y:S04]  /*ba30*/  LDL.LU R181, [R1+0xec] ;  /* 0x0000ec0001b57983 */ /* 0x000ee80000300800 */
[----:B------:R-:W3:Y:S04]  /*ba40*/  LDL.LU R180, [R1+0xf8] ;  /* 0x0000f80001b47983 */ /* 0x000ee80000300800 */
[----:B------:R-:W3:Y:S01]  /*ba50*/  LDL.LU R179, [R1+0xfc] ;  /* 0x0000fc0001b37983 */ /* 0x000ee20000300800 */
[----:B------:R-:W-:-:S03]  /*ba60*/  @!P3 FMUL R2, R2, 0.5 ;  /* 0x3f0000000202b820 */ /* 0x000fc60000400000 */
[----:B------:R-:W3:Y:S04]  /*ba70*/  LDL.LU R178, [R1+0x108] ;  /* 0x0001080001b27983 */ /* 0x000ee80000300800 */
[----:B------:R-:W3:Y:S04]  /*ba80*/  LDL.LU R177, [R1+0x10c] ;  /* 0x00010c0001b17983 */ /* 0x000ee80000300800 */
[----:B------:R-:W3:Y:S04]  /*ba90*/  LDL.LU R176, [R1+0x118] ;  /* 0x0001180001b07983 */ /* 0x000ee80000300800 */
[----:B------:R-:W3:Y:S04]  /*baa0*/  LDL.LU R175, [R1+0x11c] ;  /* 0x00011c0001af7983 */ /* 0x000ee80000300800 */
[----:B------:R-:W3:Y:S04]  /*bab0*/  LDL.LU R174, [R1+0x128] ;  /* 0x0001280001ae7983 */ /* 0x000ee80000300800 */
[----:B------:R-:W3:Y:S01]  /*bac0*/  LDL.LU R173, [R1+0x12c] ;  /* 0x00012c0001ad7983 */ /* 0x000ee20000300800 */
[----:B------:R-:W4:Y:S03]  /*bad0*/  MUFU.EX2 R2, R2 ;  /* 0x0000000200027308 */ /* 0x000f260000000800 */
        /* <DEDUP_REMOVED lines=10> */
[----:B------:R-:W3:Y:S01]  /*bb80*/  LDL.LU R162, [R1+0x188] ;  /* 0x0001880001a27983 */ /* 0x000ee20000300800 */
[----:B-1----:R-:W-:-:S03]  /*bb90*/  FMNMX R9, R9, R0, !PT ;  /* 0x0000000009097209 */ /* 0x002fc60007800000 */
[----:B------:R-:W3:Y:S04]  /*bba0*/  LDL.LU R159, [R1+0x18c] ;  /* 0x00018c00019f7983 */ /* 0x000ee80000300800 */
[----:B------:R-:W3:Y:S04]  /*bbb0*/  LDL.LU R158, [R1+0x198] ;  /* 0x00019800019e7983 */ /* 0x000ee80000300800 */
[----:B------:R-:W3:Y:S04]  /*bbc0*/  LDL.LU R157, [R1+0x19c] ;  /* 0x00019c00019d7983 */ /* 0x000ee80000300800 */
[----:B------:R-:W3:Y:S01]  /*bbd0*/  LDL.LU R156, [R1+0x1a8] ;  /* 0x0001a800019c7983 */ /* 0x000ee20000300800 */
[----:B------:R-:W-:-:S03]  /*bbe0*/  FSETP.NEU.AND P4, PT, R9, -INF , PT ;  /* 0xff8000000900780b */ /* 0x000fc60003f8d000 */
[----:B------:R-:W3:Y:S04]  /*bbf0*/  LDL.LU R155, [R1+0x1ac] ;  /* 0x0001ac00019b7983 */ /* 0x000ee80000300800 */
[----:B------:R-:W3:Y:S01]  /*bc00*/  LDL.LU R154, [R1+0x1b8] ;  /* 0x0001b800019a7983 */ /* 0x000ee20000300800 */
[----:B----4-:R-:W-:-:S03]  /*bc10*/  @!P3 FMUL R2, R2, R2 ;  /* 0x000000020202b220 */ /* 0x010fc60000400000 */
[----:B------:R-:W4:Y:S04]  /*bc20*/  LDL.LU R153, [R1+0x1bc] ;  /* 0x0001bc0001997983 */ /* 0x000f280000300800 */
[----:B------:R-:W4:Y:S01]  /*bc30*/  LDL.LU R152, [R1+0x1c8] ;  /* 0x0001c80001987983 */ /* 0x000f220000300800 */
[----:B------:R-:W-:-:S03]  /*bc40*/  FSEL R13, R9, RZ, P4 ;  /* 0x000000ff090d7208 */ /* 0x000fc60002000000 */
[----:B------:R-:W4:Y:S04]  /*bc50*/  LDL.LU R23, [R1+0x1cc] ;  /* 0x0001cc0001177983 */ /* 0x000f280000300800 */
[----:B------:R-:W4:Y:S01]  /*bc60*/  LDL.LU R22, [R1+0x1d8] ;  /* 0x0001d80001167983 */ /* 0x000f220000300800 */
[----:B------:R-:W-:-:S03]  /*bc70*/  FMUL R191, R191, R2 ;  /* 0x00000002bfbf7220 */ /* 0x000fc60000400000 */
[----:B------:R-:W4:Y:S01]  /*bc80*/  LDL.LU R18, [R1+0x1dc] ;  /* 0x0001dc0001127983 */ /* 0x000f220000300800 */
[----:B------:R-:W-:-:S03]  /*bc90*/  R2UR UR6, R19 ;  /* 0x00000000130672ca */ /* 0x000fc600000e0000 */
[----:B------:R-:W4:Y:S04]  /*bca0*/  LDL.LU R17, [R1+0x1e8] ;  /* 0x0001e80001117983 */ /* 0x000f280000300800 */
[----:B------:R-:W4:Y:S01]  /*bcb0*/  LDL.LU R16, [R1+0x1ec] ;  /* 0x0001ec0001107983 */ /* 0x000f220000300800 */
[----:B------:R-:W-:-:S03]  /*bcc0*/  FADD R0, -R13, R7 ;  /* 0x000000070d007221 */ /* 0x000fc60000000100 */
[----:B------:R-:W4:Y:S04]  /*bcd0*/  LDL.LU R15, [R1+0x1f8] ;  /* 0x0001f800010f7983 */ /* 0x000f280000300800 */
[----:B------:R-:W4:Y:S04]  /*bce0*/  LDL.LU R14, [R1+0x1fc] ;  /* 0x0001fc00010e7983 */ /* 0x000f280000300800 */
[----:B------:R-:W4:Y:S04]  /*bcf0*/  LDL.LU R19, [R1+0x190] ;  /* 0x0001900001137983 */ /* 0x000f280000300800 */
[----:B------:R-:W4:Y:S04]  /*bd00*/  LDL.LU R11, [R1+0x184] ;  /* 0x00018400010b7983 */ /* 0x000f280000300800 */
[----:B------:R-:W4:Y:S01]  /*bd10*/  LDL.LU R7, [R1+0x180] ;  /* 0x0001800001077983 */ /* 0x000f220000300800 */
[-C--:B------:R-:W-:Y:S01]  /*bd20*/  FMUL R220, R220, R2.reuse ;  /* 0x00000002dcdc7220 */ /* 0x080fe20000400000 */
[-C--:B------:R-:W-:Y:S01]  /*bd30*/  FMUL R193, R193, R2.reuse ;  /* 0x00000002c1c17220 */ /* 0x080fe20000400000 */
[-C--:B------:R-:W-:Y:S01]  /*bd40*/  FMUL R219, R219, R2.reuse ;  /* 0x00000002dbdb7220 */ /* 0x080fe20000400000 */
[----:B------:R1:W-:Y:S01]  /*bd50*/  STL [R1], R191 ;  /* 0x000000bf01007387 */ /* 0x0003e20000100800 */
[-C--:B------:R-:W-:Y:S01]  /*bd60*/  FMUL R218, R218, R2.reuse ;  /* 0x00000002dada7220 */ /* 0x080fe20000400000 */
        /* <DEDUP_REMOVED lines=8> */
[----:B-1----:R-:W4:Y:S01]  /*bdf0*/  LDL.LU R191, [R1+0x2b8] ;  /* 0x0002b80001bf7983 */ /* 0x002f220000300800 */
        /* <DEDUP_REMOVED lines=10> */
[----:B------:R-:W-:Y:S01]  /*bea0*/  FMUL R0, R0, UR7 ;  /* 0x0000000700007c20 */ /* 0x000fe20008400000 */
[-C--:B------:R-:W-:Y:S01]  /*beb0*/  FMUL R199, R199, R2.reuse ;  /* 0x00000002c7c77220 */ /* 0x080fe20000400000 */
[-C--:B------:R-:W-:Y:S01]  /*bec0*/  FMUL R198, R198, R2.reuse ;  /* 0x00000002c6c67220 */ /* 0x080fe20000400000 */
[-C--:B------:R-:W-:Y:S01]  /*bed0*/  FMUL R197, R197, R2.reuse ;  /* 0x00000002c5c57220 */ /* 0x080fe20000400000 */
[-C--:B------:R-:W-:Y:S01]  /*bee0*/  FMUL R196, R196, R2.reuse ;  /* 0x00000002c4c47220 */ /* 0x080fe20000400000 */
[----:B------:R-:W-:Y:S01]  /*bef0*/  FSETP.GEU.AND P4, PT, R0, -126, PT ;  /* 0xc2fc00000000780b */ /* 0x000fe20003f8e000 */
[-C--:B--2---:R-:W-:Y:S01]  /*bf00*/  FMUL R192, R192, R2.reuse ;  /* 0x00000002c0c07220 */ /* 0x084fe20000400000 */
        /* <DEDUP_REMOVED lines=11> */
[----:B------:R-:W-:Y:S01]  /*bfc0*/  @!P4 FMUL R0, R0, 0.5 ;  /* 0x3f0000000000c820 */ /* 0x000fe20000400000 */
[-C--:B------:R-:W-:Y:S01]  /*bfd0*/  FMUL R252, R252, R2.reuse ;  /* 0x00000002fcfc7220 */ /* 0x080fe20000400000 */
[-C--:B------:R-:W-:Y:S01]  /*bfe0*/  FMUL R251, R251, R2.reuse ;  /* 0x00000002fbfb7220 */ /* 0x080fe20000400000 */
[-C--:B------:R-:W-:Y:S01]  /*bff0*/  FMUL R250, R250, R2.reuse ;  /* 0x00000002fafa7220 */ /* 0x080fe20000400000 */
[-C--:B------:R-:W-:Y:S01]  /*c000*/  FMUL R249, R249, R2.reuse ;  /* 0x00000002f9f97220 */ /* 0x080fe20000400000 */
[-C--:B------:R-:W-:Y:S01]  /*c010*/  FMUL R248, R248, R2.reuse ;  /* 0x00000002f8f87220 */ /* 0x080fe20000400000 */
[----:B------:R-:W1:Y:S01]  /*c020*/  MUFU.EX2 R0, R0 ;  /* 0x0000000000007308 */ /* 0x000e620000000800 */
[-C--:B------:R-:W-:Y:S01]  /*c030*/  FMUL R247, R247, R2.reuse ;  /* 0x00000002f7f77220 */ /* 0x080fe20000400000 */
[-C--:B------:R-:W-:Y:S01]  /*c040*/  FMUL R246, R246, R2.reuse ;  /* 0x00000002f6f67220 */ /* 0x080fe20000400000 */
[-C--:B------:R-:W-:Y:S01]  /*c050*/  FMUL R245, R245, R2.reuse ;  /* 0x00000002f5f57220 */ /* 0x080fe20000400000 */
[-C--:B------:R-:W-:Y:S01]  /*c060*/  FMUL R244, R244, R2.reuse ;  /* 0x00000002f4f47220 */ /* 0x080fe20000400000 */
[-C--:B---3--:R-:W-:Y:S01]  /*c070*/  FMUL R243, R243, R2.reuse ;  /* 0x00000002f3f37220 */ /* 0x088fe20000400000 */
[-C--:B------:R-:W-:Y:S01]  /*c080*/  FMUL R242, R242, R2.reuse ;  /* 0x00000002f2f27220 */ /* 0x080fe20000400000 */
[----:B------:R-:W-:Y:S01]  /*c090*/  FMUL R241, R241, R2 ;  /* 0x00000002f1f17220 */ /* 0x000fe20000400000 */
[----:B------:R-:W-:-:S04]  /*c0a0*/  UIADD3 UR6, UR6, 0x1, URZ ;  /* 0x0000000106067890 */ /* 0x000fc8000fffe03f */
[----:B------:R-:W-:Y:S01]  /*c0b0*/  UISETP.NE.AND UP0, UPT, UR6, 0x4, UPT ;  /* 0x000000040600788c */ /* 0x000fe2000bf05270 */
[----:B-1----:R-:W-:Y:S01]  /*c0c0*/  @!P4 FMUL R0, R0, R0 ;  /* 0x000000000000c220 */ /* 0x002fe20000400000 */
[----:B----4-:R-:W-:-:S05]  /*c0d0*/  FMUL R191, R191, R2 ;  /* 0x00000002bfbf7220 */ /* 0x010fca0000400000 */
[----:B------:R1:W-:Y:S04]  /*c0e0*/  STL [R1+0x4], R191 ;  /* 0x000004bf01007387 */ /* 0x0003e80000100800 */
[----:B-1----:R-:W2:Y:S02]  /*c0f0*/  LDL.LU R191, [R1+0x2b4] ;  /* 0x0002b40001bf7983 */ /* 0x002ea40000300800 */
[----:B--2---:R-:W-:-:S05]  /*c100*/  FMUL R191, R191, R2 ;  /* 0x00000002bfbf7220 */ /* 0x004fca0000400000 */
        /* <DEDUP_REMOVED lines=22> */
[----:B-1----:R-:W2:Y:S01]  /*c270*/  LDL.LU R191, [R1+0x294] ;  /* 0x0002940001bf7983 */ /* 0x002ea20000300800 */
[-C--:B------:R-:W-:Y:S01]  /*c280*/  FMUL R7, R7, R2.reuse ;  /* 0x0000000207077220 */ /* 0x080fe20000400000 */
[-C--:B------:R-:W-:Y:S01]  /*c290*/  FMUL R11, R11, R2.reuse ;  /* 0x000000020b0b7220 */ /* 0x080fe20000400000 */
[----:B------:R-:W-:Y:S01]  /*c2a0*/  FMUL R19, R19, R2 ;  /* 0x0000000213137220 */ /* 0x000fe20000400000 */
        /* <DEDUP_REMOVED lines=37> */
[----:B------:R-:W-:Y:S01]  /*c500*/  FMUL R173, R173, R0 ;  /* 0x00000000adad7220 */ /* 0x000fe20000400000 */
[----:B--2---:R-:W-:-:S05]  /*c510*/  FMUL R191, R191, R2 ;  /* 0x00000002bfbf7220 */ /* 0x004fca0000400000 */
[----:B------:R1:W-:Y:S04]  /*c520*/  STL [R1+0x50], R191 ;  /* 0x000050bf01007387 */ /* 0x0003e80000100800 */
[----:B-1----:R-:W2:Y:S04]  /*c530*/  LDL.LU R191, [R1+0x290] ;  /* 0x0002900001bf7983 */ /* 0x002ea80000300800 */
[----:B------:R1:W-:Y:S04]  /*c540*/  STL [R1+0x54], R220 ;  /* 0x000054dc01007387 */ /* 0x0003e80000100800 */
[----:B-1----:R-:W2:Y:S04]  /*c550*/  LDL.LU R220, [R1+0x28c] ;  /* 0x00028c0001dc7983 */ /* 0x002ea80000300800 */
[----:B------:R1:W-:Y:S04]  /*c560*/  STL [R1+0x60], R193 ;  /* 0x000060c101007387 */ /* 0x0003e80000100800 */
[----:B-1----:R-:W3:Y:S04]  /*c570*/  LDL.LU R193, [R1+0x288] ;  /* 0x0002880001c17983 */ /* 0x002ee80000300800 */
[----:B------:R1:W-:Y:S04]  /*c580*/  STL [R1+0x64], R219 ;  /* 0x000064db01007387 */ /* 0x0003e80000100800 */
[----:B-1----:R1:W5:Y:S04]  /*c590*/  LDL.LU R219, [R1+0x284] ;  /* 0x0002840001db7983 */ /* 0x0023680000300800 */
[----:B------:R4:W-:Y:S04]  /*c5a0*/  STL [R1+0x70], R218 ;  /* 0x000070da01007387 */ /* 0x0009e80000100800 */
[----:B----4-:R1:W5:Y:S04]  /*c5b0*/  LDL.LU R218, [R1+0x280] ;  /* 0x0002800001da7983 */ /* 0x0103680000300800 */
        /* <DEDUP_REMOVED lines=65> */
[----:B------:R-:W-:Y:S04]  /*c9d0*/  STL [R1+0x180], R7 ;  /* 0x0001800701007387 */ /* 0x000fe80000100800 */
[----:B------:R-:W-:Y:S04]  /*c9e0*/  STL [R1+0x184], R11 ;  /* 0x0001840b01007387 */ /* 0x000fe80000100800 */
[----:B------:R-:W-:Y:S04]  /*c9f0*/  STL [R1+0x190], R19 ;  /* 0x0001901301007387 */ /* 0x000fe80000100800 */
[----:B------:R2:W-:Y:S04]  /*ca00*/  STL [R1+0x194], R6 ;  /* 0x0001940601007387 */ /* 0x0005e80000100800 */
        /* <DEDUP_REMOVED lines=41> */
[----:B------:R1:W-:Y:S01]  /*cca0*/  STL [R1+0xec], R181 ;  /* 0x0000ecb501007387 */ /* 0x0003e20000100800 */
[----:B------:R-:W-:-:S03]  /*ccb0*/  FMUL R172, R172, R0 ;  /* 0x00000000acac7220 */ /* 0x000fc60000400000 */
        /* <DEDUP_REMOVED lines=58> */
[----:B----4-:R-:W4:Y:S03]  /*d060*/  S2R R221, SR_TID.X ;  /* 0x0000000000dd7919 */ /* 0x010f260000002100 */
[----:B------:R1:W-:Y:S01]  /*d070*/  STL [R1+0x1fc], R14 ;  /* 0x0001fc0e01007387 */ /* 0x0003e20000100800 */
[----:B--2---:R-:W-:Y:S01]  /*d080*/  IMAD R6, R191, 0x8, R220 ;  /* 0x00000008bf067824 */ /* 0x004fe200078e02dc */
[----:B---3--:R-:W-:-:S07]  /*d090*/  SHF.L.U32 R7, R193, 0x1f, RZ ;  /* 0x0000001fc1077819 */ /* 0x008fce00000006ff */
.L_x_30:
[----:B--2---:R2:W3:Y:S02]  /*d0a0*/  SYNCS.PHASECHK.TRANS64.TRYWAIT P3, [R6+URZ+0x88000], R7 ;  /* 0x08800007060075a7 */ /* 0x0044e4000806017f */
[----:B---3--:R-:W-:Y:S05]  /*d0b0*/  @!P3 NANOSLEEP.SYNCS 0x989680 ;  /* 0x009896800000b95d */ /* 0x008fea0003900000 */
[----:B------:R-:W3:Y:S02]  /*d0c0*/  @!P3 SYNCS.PHASECHK.TRANS64 P3, [R6+URZ+0x88000], R7 ;  /* 0x088000070600b5a7 */ /* 0x000ee4000806007f */
[----:B---3--:R-:W-:Y:S05]  /*d0d0*/  @!P3 BRA `(.L_x_30) ;  /* 0xfffffffc00f0b947 */ /* 0x008fea000383ffff */
[----:B------:R-:W-:Y:S01]  /*d0e0*/  STL [R1+0x834], R64 ;  /* 0x0008344001007387 */ /* 0x000fe20000100800 */
[----:B------:R-:W-:Y:S01]  /*d0f0*/  ULDC UR7, c[0x0][0x604] ;  /* 0x0001810000077ab9 */ /* 0x000fe20000000800 */
[----:B------:R-:W-:Y:S01]  /*d100*/  R2UR UR8, R191 ;  /* 0x00000000bf0872ca */ /* 0x000fe200000e0000 */
[----:B--2---:R-:W-:Y:S01]  /*d110*/  FMUL R6, R12, UR7 ;  /* 0x000000070c067c20 */ /* 0x004fe20008400000 */
[----:B------:R-:W-:Y:S03]  /*d120*/  STL [R1+0x830], R65 ;  /* 0x0008304101007387 */ /* 0x000fe60000100800 */
[--C-:B------:R-:W-:Y:S01]  /*d130*/  FFMA R24, R24, UR7, -R6.reuse ;  /* 0x0000000718187c23 */ /* 0x100fe20008000806 */
[----:B------:R-:W-:Y:S01]  /*d140*/  STL [R1+0x82c], R68 ;  /* 0x00082c4401007387 */ /* 0x000fe20000100800 */
[--C-:B------:R-:W-:Y:S01]  /*d150*/  FFMA R25, R25, UR7, -R6.reuse ;  /* 0x0000000719197c23 */ /* 0x100fe20008000806 */
[--C-:B------:R-:W-:Y:S01]  /*d160*/  FFMA R28, R28, UR7, -R6.reuse ;  /* 0x000000071c1c7c23 */ /* 0x100fe20008000806 */
[----:B------:R-:W-:Y:S01]  /*d170*/  FFMA R29, R29, UR7, -R6 ;  /* 0x000000071d1d7c23 */ /* 0x000fe20008000806 */
[----:B------:R-:W-:Y:S01]  /*d180*/  STL [R1+0x828], R69 ;  /* 0x0008284501007387 */ /* 0x000fe20000100800 */
[----:B------:R-:W-:-:S03]  /*d190*/  FSETP.GEU.AND P3, PT, R24, -126, PT ;  /* 0xc2fc00001800780b */ /* 0x000fc60003f6e000 */
[----:B------:R-:W-:Y:S01]  /*d1a0*/  STL [R1+0x824], R66 ;  /* 0x0008244201007387 */ /* 0x000fe20000100800 */
[----:B------:R-:W-:-:S03]  /*d1b0*/  FSETP.GEU.AND P4, PT, R29, -126, PT ;  /* 0xc2fc00001d00780b */ /* 0x000fc60003f8e000 */
[----:B------:R-:W-:Y:S04]  /*d1c0*/  STL [R1+0x820], R67 ;  /* 0x0008204301007387 */ /* 0x000fe80000100800 */
[----:B------:R-:W-:Y:S02]  /*d1d0*/  STL [R1+0x81c], R70 ;  /* 0x00081c4601007387 */ /* 0x000fe40000100800 */
[----:B------:R-:W-:Y:S02]  /*d1e0*/  @!P3 FMUL R24, R24, 0.5 ;  /* 0x3f0000001818b820 */ /* 0x000fe40000400000 */
[----:B------:R-:W-:Y:S02]  /*d1f0*/  STL [R1+0x818], R71 ;  /* 0x0008184701007387 */ /* 0x000fe40000100800 */
[----:B------:R-:W-:-:S02]  /*d200*/  @!P4 FMUL R29, R29, 0.5 ;  /* 0x3f0000001d1dc820 */ /* 0x000fc40000400000 */
[----:B------:R-:W-:Y:S01]  /*d210*/  STL [R1+0x814], R142 ;  /* 0x0008148e01007387 */ /* 0x000fe20000100800 */
[----:B------:R-:W2:Y:S03]  /*d220*/  MUFU.EX2 R24, R24 ;  /* 0x0000001800187308 */ /* 0x000ea60000000800 */
[----:B------:R-:W-:Y:S04]  /*d230*/  STL [R1+0x810], R143 ;  /* 0x0008108f01007387 */ /* 0x000fe80000100800 */
[----:B------:R-:W-:Y:S01]  /*d240*/  STL [R1+0x80c], R140 ;  /* 0x00080c8c01007387 */ /* 0x000fe20000100800 */
[----:B-1----:R-:W1:Y:S03]  /*d250*/  MUFU.EX2 R158, R29 ;  /* 0x0000001d009e7308 */ /* 0x002e660000000800 */
[----:B------:R-:W-:Y:S04]  /*d260*/  STL [R1+0x808], R141 ;  /* 0x0008088d01007387 */ /* 0x000fe80000100800 */
[----:B------:R-:W-:Y:S01]  /*d270*/  STL [R1+0x804], R138 ;  /* 0x0008048a01007387 */ /* 0x000fe20000100800 */
[----:B--2---:R-:W-:Y:S01]  /*d280*/  @!P3 FMUL R24, R24, R24 ;  /* 0x000000181818b220 */ /* 0x004fe20000400000 */
[----:B------:R-:W-:-:S02]  /*d290*/  FSETP.GEU.AND P3, PT, R25, -126, PT ;  /* 0xc2fc00001900780b */ /* 0x000fc40003f6e000 */
[----:B------:R-:W-:Y:S01]  /*d2a0*/  STL [R1+0x800], R139 ;  /* 0x0008008b01007387 */ /* 0x000fe20000100800 */
[----:B-----5:R-:W-:Y:S01]  /*d2b0*/  FFMA R7, R2, R20, R24 ;  /* 0x0000001402077223 */ /* 0x020fe20000000018 */
[----:B------:R-:W-:Y:S02]  /*d2c0*/  FMUL R2, R13, UR7 ;  /* 0x000000070d027c20 */ /* 0x000fe40008400000 */
[----:B------:R-:W-:Y:S01]  /*d2d0*/  STL [R1+0x7fc], R136 ;  /* 0x0007fc8801007387 */ /* 0x000fe20000100800 */
[----:B-1----:R-:W-:Y:S01]  /*d2e0*/  @!P4 FMUL R158, R158, R158 ;  /* 0x0000009e9e9ec220 */ /* 0x002fe20000400000 */
[--C-:B------:R-:W-:Y:S02]  /*d2f0*/  FFMA R26, R26, UR7, -R2.reuse ;  /* 0x000000071a1a7c23 */ /* 0x100fe40008000802 */
[----:B------:R-:W-:Y:S01]  /*d300*/  STL [R1+0x7f8], R137 ;  /* 0x0007f88901007387 */ /* 0x000fe20000100800 */
[--C-:B------:R-:W-:Y:S01]  /*d310*/  FFMA R30, R30, UR7, -R2.reuse ;  /* 0x000000071e1e7c23 */ /* 0x100fe20008000802 */
[--C-:B------:R-:W-:Y:S01]  /*d320*/  FFMA R31, R31, UR7, -R2.reuse ;  /* 0x000000071f1f7c23 */ /* 0x100fe20008000802 */
[----:B------:R-:W-:Y:S01]  /*d330*/  FFMA R27, R27, UR7, -R2 ;  /* 0x000000071b1b7c23 */ /* 0x000fe20008000802 */
[----:B------:R-:W-:Y:S01]  /*d340*/  STL [R1+0x7f4], R134 ;  /* 0x0007f48601007387 */ /* 0x000fe20000100800 */
[----:B------:R-:W-:Y:S01]  /*d350*/  @!P3 FMUL R25, R25, 0.5 ;  /* 0x3f0000001919b820 */ /* 0x000fe20000400000 */
[----:B------:R-:W-:-:S02]  /*d360*/  FSETP.GEU.AND P5, PT, R26, -126, PT ;  /* 0xc2fc00001a00780b */ /* 0x000fc40003fae000 */
[----:B------:R-:W-:Y:S01]  /*d370*/  STL [R1+0x7f0], R135 ;  /* 0x0007f08701007387 */ /* 0x000fe20000100800 */
[----:B------:R-:W1:Y:S01]  /*d380*/  MUFU.EX2 R156, R25 ;  /* 0x00000019009c7308 */ /* 0x000e620000000800 */
[C---:B------:R-:W-:Y:S02]  /*d390*/  FSETP.GEU.AND P6, PT, R27.reuse, -126, PT ;  /* 0xc2fc00001b00780b */ /* 0x040fe40003fce000 */
[----:B------:R-:W-:Y:S04]  /*d3a0*/  STL [R1+0x7ec], R132 ;  /* 0x0007ec8401007387 */ /* 0x000fe80000100800 */
[----:B------:R-:W-:Y:S03]  /*d3b0*/  STL [R1+0x7e8], R133 ;  /* 0x0007e88501007387 */ /* 0x000fe60000100800 */
[----:B------:R-:W-:Y:S01]  /*d3c0*/  @!P5 FMUL R26, R26, 0.5 ;  /* 0x3f0000001a1ad820 */ /* 0x000fe20000400000 */
[----:B------:R-:W-:Y:S03]  /*d3d0*/  STL [R1+0x7e4], R130 ;  /* 0x0007e48201007387 */ /* 0x000fe60000100800 */
[----:B------:R-:W2:Y:S01]  /*d3e0*/  MUFU.EX2 R157, R26 ;  /* 0x0000001a009d7308 */ /* 0x000ea20000000800 */
[----:B------:R-:W-:Y:S01]  /*d3f0*/  STL [R1+0x7e0], R131 ;  /* 0x0007e08301007387 */ /* 0x000fe20000100800 */
[----:B------:R-:W-:Y:S01]  /*d400*/  @!P6 FMUL R27, R27, 0.5 ;  /* 0x3f0000001b1be820 */ /* 0x000fe20000400000 */
[----:B-1----:R-:W-:Y:S01]  /*d410*/  @!P3 FMUL R156, R156, R156 ;  /* 0x0000009c9c9cb220 */ /* 0x002fe20000400000 */
[----:B------:R-:W-:Y:S01]  /*d420*/  FSETP.GEU.AND P3, PT, R28, -126, PT ;  /* 0xc2fc00001c00780b */ /* 0x000fe20003f6e000 */
[----:B------:R-:W-:Y:S02]  /*d430*/  STL [R1+0x7dc], R128 ;  /* 0x0007dc8001007387 */ /* 0x000fe40000100800 */
[----:B------:R-:W-:Y:S01]  /*d440*/  FADD R7, R7, R156 ;  /* 0x0000009c07077221 */ /* 0x000fe20000000000 */
[----:B------:R-:W-:Y:S01]  /*d450*/  MUFU.EX2 R189, R27 ;  /* 0x0000001b00bd7308 */ /* 0x000fe20000000800 */
[----:B------:R-:W-:Y:S01]  /*d460*/  STL [R1+0x7d8], R129 ;  /* 0x0007d88101007387 */ /* 0x000fe20000100800 */
[----:B------:R-:W-:-:S03]  /*d470*/  F2FP.BF16.F32.PACK_AB R156, R156, R24 ;  /* 0x000000189c9c723e */ /* 0x000fc600000010ff */
[----:B------:R-:W-:Y:S04]  /*d480*/  STL [R1+0x7d4], R126 ;  /* 0x0007d47e01007387 */ /* 0x000fe80000100800 */
[----:B------:R-:W-:Y:S01]  /*d490*/  STL [R1+0x7d0], R127 ;  /* 0x0007d07f01007387 */ /* 0x000fe20000100800 */
[----:B------:R-:W-:Y:S01]  /*d4a0*/  @!P3 FMUL R28, R28, 0.5 ;  /* 0x3f0000001c1cb820 */ /* 0x000fe20000400000 */
[----:B--2---:R-:W-:Y:S01]  /*d4b0*/  @!P5 FMUL R157, R157, R157 ;  /* 0x0000009d9d9dd220 */ /* 0x004fe20000400000 */
[----:B------:R-:W-:Y:S01]  /*d4c0*/  FSETP.GEU.AND P5, PT, R30, -126, PT ;  /* 0xc2fc00001e00780b */ /* 0x000fe20003fae000 */
[----:B------:R-:W-:Y:S02]  /*d4d0*/  STL [R1+0x7cc], R124 ;  /* 0x0007cc7c01007387 */ /* 0x000fe40000100800 */
[----:B------:R-:W-:Y:S01]  /*d4e0*/  FFMA R195, R0, R21, R157 ;  /* 0x0000001500c37223 */ /* 0x000fe2000000009d */
[----:B------:R-:W1:Y:S01]  /*d4f0*/  MUFU.EX2 R28, R28 ;  /* 0x0000001c001c7308 */ /* 0x000e620000000800 */
[----:B------:R-:W-:Y:S04]  /*d500*/  STL [R1+0x7c8], R125 ;  /* 0x0007c87d01007387 */ /* 0x000fe80000100800 */
[----:B------:R-:W-:Y:S04]  /*d510*/  STL [R1+0x7c4], R122 ;  /* 0x0007c47a01007387 */ /* 0x000fe80000100800 */
[----:B------:R-:W-:Y:S01]  /*d520*/  STL [R1+0x7c0], R123 ;  /* 0x0007c07b01007387 */ /* 0x000fe20000100800 */
[----:B------:R-:W-:-:S03]  /*d530*/  @!P5 FMUL R30, R30, 0.5 ;  /* 0x3f0000001e1ed820 */ /* 0x000fc60000400000 */
[----:B------:R-:W-:Y:S01]  /*d540*/  STL [R1+0x7bc], R120 ;  /* 0x0007bc7801007387 */ /* 0x000fe20000100800 */
[----:B------:R-:W2:Y:S03]  /*d550*/  MUFU.EX2 R188, R30 ;  /* 0x0000001e00bc7308 */ /* 0x000ea60000000800 */
[----:B------:R-:W-:Y:S01]  /*d560*/  STL [R1+0x7b8], R121 ;  /* 0x0007b87901007387 */ /* 0x000fe20000100800 */
[----:B-1----:R-:W-:Y:S01]  /*d570*/  @!P3 FMUL R28, R28, R28 ;  /* 0x0000001c1c1cb220 */ /* 0x002fe20000400000 */
[----:B------:R-:W-:Y:S02]  /*d580*/  FSETP.GEU.AND P3, PT, R31, -126, PT ;  /* 0xc2fc00001f00780b */ /* 0x000fe40003f6e000 */
[----:B------:R-:W-:Y:S01]  /*d590*/  STL [R1+0x7b4], R72 ;  /* 0x0007b44801007387 */ /* 0x000fe20000100800 */
[----:B------:R-:W-:-:S03]  /*d5a0*/  FADD R0, R7, R28 ;  /* 0x0000001c07007221 */ /* 0x000fc60000000000 */
[----:B------:R-:W-:Y:S01]  /*d5b0*/  STL [R1+0x7b0], R73 ;  /* 0x0007b04901007387 */ /* 0x000fe20000100800 */
[----:B------:R-:W-:Y:S01]  /*d5c0*/  FADD R194, R0, R158 ;  /* 0x0000009e00c27221 */ /* 0x000fe20000000000 */
[----:B------:R-:W-:Y:S02]  /*d5d0*/  F2FP.BF16.F32.PACK_AB R158, R158, R28 ;  /* 0x0000001c9e9e723e */ /* 0x000fe400000010ff */
[----:B------:R-:W-:Y:S03]  /*d5e0*/  STL [R1+0x7ac], R76 ;  /* 0x0007ac4c01007387 */ /* 0x000fe60000100800 */
[----:B------:R-:W-:Y:S01]  /*d5f0*/  @!P3 FMUL R31, R31, 0.5 ;  /* 0x3f0000001f1fb820 */ /* 0x000fe20000400000 */
[----:B------:R-:W-:Y:S03]  /*d600*/  STL [R1+0x7a8], R77 ;  /* 0x0007a84d01007387 */ /* 0x000fe60000100800 */
[----:B------:R1:W3:Y:S01]  /*d610*/  MUFU.EX2 R187, R31 ;  /* 0x0000001f00bb7308 */ /* 0x0002e20000000800 */
        /* <DEDUP_REMOVED lines=104> */
[----:B------:R-:W3:Y:S04]  /*dca0*/  LDL.LU.64 R28, [R1] ;  /* 0x00000000011c7983 */ /* 0x000ee80000300a00 */
[----:B-1----:R-:W3:Y:S04]  /*dcb0*/  LDL.LU.64 R30, [R1+0x8] ;  /* 0x00000800011e7983 */ /* 0x002ee80000300a00 */
[----:B----4-:R-:W4:Y:S04]  /*dcc0*/  LDL.LU.64 R32, [R1+0x10] ;  /* 0x0000100001207983 */ /* 0x010f280000300a00 */
[----:B------:R-:W4:Y:S04]  /*dcd0*/  LDL.LU.64 R34, [R1+0x18] ;  /* 0x0000180001227983 */ /* 0x000f280000300a00 */
        /* <DEDUP_REMOVED lines=59> */
[----:B------:R-:W4:Y:S01]  /*e090*/  LDL.LU.64 R154, [R1+0x1f8] ;  /* 0x0001f800019a7983 */ /* 0x000f220000300a00 */
[----:B------:R-:W-:Y:S01]  /*e0a0*/  @!P6 FMUL R189, R189, R189 ;  /* 0x000000bdbdbde220 */ /* 0x000fe20000400000 */
[----:B--2---:R-:W-:Y:S01]  /*e0b0*/  @!P5 FMUL R188, R188, R188 ;  /* 0x000000bcbcbcd220 */ /* 0x004fe20000400000 */
[----:B---3--:R-:W-:Y:S01]  /*e0c0*/  @!P3 FMUL R187, R187, R187 ;  /* 0x000000bbbbbbb220 */ /* 0x008fe20000400000 */
[----:B------:R-:W-:-:S02]  /*e0d0*/  ULEA UR8, UR8, UR39, 0xd ;  /* 0x0000002708087291 */ /* 0x000fc4000f8e683f */
[----:B------:R-:W-:Y:S01]  /*e0e0*/  F2FP.BF16.F32.PACK_AB R157, R189, R157 ;  /* 0x0000009dbd9d723e */ /* 0x000fe200000010ff */
[----:B------:R-:W-:Y:S01]  /*e0f0*/  UMOV UR11, 0x40000040 ;  /* 0x40000040000b7882 */ /* 0x000fe20000000000 */
[----:B------:R-:W-:-:S03]  /*e100*/  F2FP.BF16.F32.PACK_AB R159, R187, R188 ;  /* 0x000000bcbb9f723e */ /* 0x000fc600000010ff */
[----:B------:R-:W-:Y:S01]  /*e110*/  UMOV UR10, UR8 ;  /* 0x00000008000a7c82 */ /* 0x000fe20008000000 */
[----:B----4-:R-:W-:-:S06]  /*e120*/  WARPGROUP.ARRIVE ;  /* 0x00000000000079c5 */ /* 0x010fcc0000000000 */
[----:B------:R-:W-:Y:S03]  /*e130*/  HGMMA.64x256x16.F32.BF16 R28, R156, gdesc[UR8].tnspB, R28, gsb0 ;  /* 0x43e000089c1c7df0 */ /* 0x000fe6000800181c */
[----:B------:R-:W-:Y:S02]  /*e140*/  WARPGROUP.DEPBAR.LE gsb0, 0x0 ;  /* 0x00008000000079c5 */ /* 0x000fe40000010000 */
[----:B------:R-:W-:Y:S01]  /*e150*/  STL [R1+0x14], R33 ;  /* 0x0000142101007387 */ /* 0x000fe20000100800 */
[----:B------:R-:W-:Y:S01]  /*e160*/  MOV R24, R28 ;  /* 0x0000001c00187202 */ /* 0x000fe20000000f00 */
[----:B------:R-:W-:Y:S01]  /*e170*/  IMAD.MOV.U32 R25, RZ, RZ, R29 ;  /* 0x000000ffff197224 */ /* 0x000fe200078e001d */
[----:B------:R-:W-:Y:S01]  /*e180*/  MOV R28, R32 ;  /* 0x00000020001c7202 */ /* 0x000fe20000000f00 */
[----:B------:R-:W-:Y:S01]  /*e190*/  STL.64 [R1+0x18], R34 ;  /* 0x0000182201007387 */ /* 0x000fe20000100a00 */
[----:B------:R-:W-:Y:S01]  /*e1a0*/  MOV R26, R30 ;  /* 0x0000001e001a7202 */ /* 0x000fe20000000f00 */
[----:B------:R-:W-:-:S02]  /*e1b0*/  IMAD.MOV.U32 R27, RZ, RZ, R31 ;  /* 0x000000ffff1b7224 */ /* 0x000fc400078e001f */
        /* <DEDUP_REMOVED lines=60> */
[----:B-1----:R-:W3:Y:S04]  /*e580*/  LDL.LU.64 R62, [R1+0x9b0] ;  /* 0x0009b000013e7983 */ /* 0x002ee80000300a00 */
        /* <DEDUP_REMOVED lines=11> */
[----:B------:R-:W3:Y:S04]  /*e640*/  LDL.LU.64 R38, [R1+0x950] ;  /* 0x0009500001267983 */ /* 0x000ee80000300a00 */
[----:B------:R-:W4:Y:S04]  /*e650*/  LDL.LU.64 R36, [R1+0x948] ;  /* 0x0009480001247983 */ /* 0x000f280000300a00 */
[----:B------:R-:W3:Y:S04]  /*e660*/  LDL.LU.64 R34, [R1+0x940] ;  /* 0x0009400001227983 */ /* 0x000ee80000300a00 */
[----:B------:R-:W4:Y:S04]  /*e670*/  LDL.LU.64 R32, [R1+0x938] ;  /* 0x0009380001207983 */ /* 0x000f280000300a00 */
        /* <DEDUP_REMOVED lines=10> */
[----:B--2---:R-:W2:Y:S04]  /*e720*/  LDL.LU R155, [R1+0x3c] ;  /* 0x00003c00019b7983 */ /* 0x004ea80000300800 */
        /* <DEDUP_REMOVED lines=112> */
[--C-:B----4-:R-:W-:Y:S01]  /*ee30*/  FFMA R32, R32, UR7, -R6.reuse ;  /* 0x0000000720207c23 */ /* 0x110fe20008000806 */
[--C-:B------:R-:W-:Y:S01]  /*ee40*/  FFMA R33, R33, UR7, -R6.reuse ;  /* 0x0000000721217c23 */ /* 0x100fe20008000806 */
[--C-:B------:R-:W-:Y:S01]  /*ee50*/  FFMA R36, R36, UR7, -R6.reuse ;  /* 0x0000000724247c23 */ /* 0x100fe20008000806 */
[----:B------:R-:W-:Y:S01]  /*ee60*/  FFMA R37, R37, UR7, -R6 ;  /* 0x0000000725257c23 */ /* 0x000fe20008000806 */
[--C-:B---3--:R-:W-:Y:S01]  /*ee70*/  FFMA R34, R34, UR7, -R2.reuse ;  /* 0x0000000722227c23 */ /* 0x108fe20008000802 */
[----:B------:R-:W-:Y:S01]  /*ee80*/  FSETP.GEU.AND P5, PT, R32, -126, PT ;  /* 0xc2fc00002000780b */ /* 0x000fe20003fae000 */
[--C-:B------:R-:W-:Y:S01]  /*ee90*/  FFMA R35, R35, UR7, -R2.reuse ;  /* 0x0000000723237c23 */ /* 0x100fe20008000802 */
[----:B------:R-:W-:Y:S01]  /*eea0*/  FSETP.GEU.AND P6, PT, R33, -126, PT ;  /* 0xc2fc00002100780b */ /* 0x000fe20003fce000 */
[--C-:B------:R-:W-:Y:S01]  /*eeb0*/  FFMA R38, R38, UR7, -R2.reuse ;  /* 0x0000000726267c23 */ /* 0x100fe20008000802 */
[----:B------:R-:W-:Y:S01]  /*eec0*/  FSETP.GEU.AND P3, PT, R36, -126, PT ;  /* 0xc2fc00002400780b */ /* 0x000fe20003f6e000 */
[----:B------:R-:W-:Y:S01]  /*eed0*/  FFMA R39, R39, UR7, -R2 ;  /* 0x0000000727277c23 */ /* 0x000fe20008000802 */
[----:B------:R-:W-:Y:S01]  /*eee0*/  FSETP.GEU.AND P4, PT, R37, -126, PT ;  /* 0xc2fc00002500780b */ /* 0x000fe20003f8e000 */
[----:B------:R2:W-:Y:S01]  /*eef0*/  STL.64 [R1+0x930], R62 ;  /* 0x0009303e01007387 */ /* 0x0005e20000100a00 */
[----:B------:R-:W-:Y:S01]  /*ef00*/  UIADD3 UR10, UR8, 0x80, URZ ;  /* 0x00000080080a7890 */ /* 0x000fe2000fffe03f */
[----:B------:R-:W-:-:S02]  /*ef10*/  UMOV UR11, 0x40000040 ;  /* 0x40000040000b7882 */ /* 0x000fc40000000000 */
[----:B------:R1:W-:Y:S02]  /*ef20*/  STL.64 [R1+0x928], R60 ;  /* 0x0009283c01007387 */ /* 0x0003e40000100a00 */
[----:B------:R-:W-:Y:S02]  /*ef30*/  @!P5 FMUL R32, R32, 0.5 ;  /* 0x3f0000002020d820 */ /* 0x000fe40000400000 */
[----:B------:R-:W-:Y:S01]  /*ef40*/  @!P6 FMUL R33, R33, 0.5 ;  /* 0x3f0000002121e820 */ /* 0x000fe20000400000 */
[----:B------:R3:W-:Y:S01]  /*ef50*/  STL.64 [R1+0x920], R58 ;  /* 0x0009203a01007387 */ /* 0x0007e20000100a00 */
[----:B------:R-:W-:Y:S01]  /*ef60*/  @!P3 FMUL R36, R36, 0.5 ;  /* 0x3f0000002424b820 */ /* 0x000fe20000400000 */
[----:B------:R4:W3:Y:S01]  /*ef70*/  MUFU.EX2 R186, R32 ;  /* 0x0000002000ba7308 */ /* 0x0008e20000000800 */
[----:B------:R-:W-:Y:S01]  /*ef80*/  @!P4 FMUL R37, R37, 0.5 ;  /* 0x3f0000002525c820 */ /* 0x000fe20000400000 */
[----:B------:R3:W-:Y:S01]  /*ef90*/  STL.64 [R1+0x918], R56 ;  /* 0x0009183801007387 */ /* 0x0007e20000100a00 */
[----:B--2---:R-:W-:Y:S01]  /*efa0*/  IMAD.MOV.U32 R62, RZ, RZ, R132 ;  /* 0x000000ffff3e7224 */ /* 0x004fe200078e0084 */
[----:B------:R-:W-:Y:S01]  /*efb0*/  MOV R63, R131 ;  /* 0x00000083003f7202 */ /* 0x000fe20000000f00 */
[----:B-1----:R-:W-:Y:S01]  /*efc0*/  IMAD.MOV.U32 R60, RZ, RZ, R134 ;  /* 0x000000ffff3c7224 */ /* 0x002fe200078e0086 */
[----:B------:R1:W-:Y:S01]  /*efd0*/  STL.64 [R1+0x910], R54 ;  /* 0x0009103601007387 */ /* 0x0003e20000100a00 */
[----:B------:R-:W-:Y:S01]  /*efe0*/  MOV R61, R133 ;  /* 0x00000085003d7202 */ /* 0x000fe20000000f00 */
[----:B------:R-:W2:Y:S01]  /*eff0*/  MUFU.EX2 R185, R33 ;  /* 0x0000002100b97308 */ /* 0x000ea20000000800 */
[----:B----4-:R-:W-:Y:S01]  /*f000*/  IMAD.MOV.U32 R32, RZ, RZ, R162 ;  /* 0x000000ffff207224 */ /* 0x010fe200078e00a2 */
[----:B------:R4:W-:Y:S01]  /*f010*/  STL.64 [R1+0x908], R52 ;  /* 0x0009083401007387 */ /* 0x0009e20000100a00 */
[----:B---3--:R-:W-:Y:S01]  /*f020*/  IMAD.MOV.U32 R58, RZ, RZ, R136 ;  /* 0x000000ffff3a7224 */ /* 0x008fe200078e0088 */
[----:B------:R-:W-:-:S02]  /*f030*/  MOV R59, R135 ;  /* 0x00000087003b7202 */ /* 0x000fc40000000f00 */
[----:B------:R3:W-:Y:S01]  /*f040*/  STL.64 [R1+0x900], R50 ;  /* 0x0009003201007387 */ /* 0x0007e20000100a00 */
[----:B------:R-:W-:Y:S01]  /*f050*/  IMAD.MOV.U32 R56, RZ, RZ, R138 ;  /* 0x000000ffff387224 */ /* 0x000fe200078e008a */
[----:B------:R3:W3:Y:S01]  /*f060*/  MUFU.EX2 R184, R36 ;  /* 0x0000002400b87308 */ /* 0x0006e20000000800 */
[----:B------:R-:W-:Y:S01]  /*f070*/  @!P5 FMUL R186, R186, R186 ;  /* 0x000000bababad220 */ /* 0x000fe20000400000 */
[----:B------:R-:W-:Y:S01]  /*f080*/  FSETP.GEU.AND P5, PT, R34, -126, PT ;  /* 0xc2fc00002200780b */ /* 0x000fe20003fae000 */
[----:B------:R-:W-:Y:S01]  /*f090*/  STL.64 [R1+0x8f8], R48 ;  /* 0x0008f83001007387 */ /* 0x000fe20000100a00 */
[----:B-1----:R-:W-:Y:S01]  /*f0a0*/  IMAD.MOV.U32 R54, RZ, RZ, R140 ;  /* 0x000000ffff367224 */ /* 0x002fe200078e008c */
[----:B------:R-:W-:Y:S01]  /*f0b0*/  MOV R55, R139 ;  /* 0x0000008b00377202 */ /* 0x000fe20000000f00 */
[----:B----4-:R-:W-:Y:S01]  /*f0c0*/  IMAD.MOV.U32 R52, RZ, RZ, R142 ;  /* 0x000000ffff347224 */ /* 0x010fe200078e008e */
[----:B------:R1:W-:Y:S01]  /*f0d0*/  STL.64 [R1+0x8f0], R46 ;  /* 0x0008f02e01007387 */ /* 0x0003e20000100a00 */
[----:B------:R-:W4:Y:S01]  /*f0e0*/  MUFU.EX2 R183, R37 ;  /* 0x0000002500b77308 */ /* 0x000f220000000800 */
[----:B--2---:R-:W-:Y:S01]  /*f0f0*/  @!P6 FMUL R185, R185, R185 ;  /* 0x000000b9b9b9e220 */ /* 0x004fe20000400000 */
[----:B------:R-:W-:Y:S01]  /*f100*/  FSETP.GEU.AND P6, PT, R35, -126, PT ;  /* 0xc2fc00002300780b */ /* 0x000fe20003fce000 */
[----:B------:R2:W-:Y:S01]  /*f110*/  STL.64 [R1+0x8e8], R44 ;  /* 0x0008e82c01007387 */ /* 0x0005e20000100a00 */
[----:B---3--:R-:W-:Y:S01]  /*f120*/  IMAD.MOV.U32 R50, RZ, RZ, R144 ;  /* 0x000000ffff327224 */ /* 0x008fe200078e0090 */
[----:B------:R-:W-:Y:S01]  /*f130*/  MOV R51, R143 ;  /* 0x0000008f00337202 */ /* 0x000fe20000000f00 */
[----:B------:R-:W-:-:S02]  /*f140*/  IMAD.MOV.U32 R36, RZ, RZ, R158 ;  /* 0x000000ffff247224 */ /* 0x000fc400078e009e */
[----:B------:R-:W-:Y:S01]  /*f150*/  @!P5 FMUL R34, R34, 0.5 ;  /* 0x3f0000002222d820 */ /* 0x000fe20000400000 */
[----:B------:R3:W-:Y:S01]  /*f160*/  STL.64 [R1+0x8e0], R42 ;  /* 0x0008e02a01007387 */ /* 0x0007e20000100a00 */
[----:B------:R-:W-:Y:S01]  /*f170*/  @!P3 FMUL R184, R184, R184 ;  /* 0x000000b8b8b8b220 */ /* 0x000fe20000400000 */
[C---:B------:R-:W-:Y:S01]  /*f180*/  FSETP.GEU.AND P3, PT, R38.reuse, -126, PT ;  /* 0xc2fc00002600780b */ /* 0x040fe20003f6e000 */
[----:B------:R3:W3:Y:S01]  /*f190*/  MUFU.EX2 R182, R34 ;  /* 0x0000002200b67308 */ /* 0x0006e20000000800 */
[----:B------:R3:W-:Y:S01]  /*f1a0*/  STL.64 [R1+0x8d8], R40 ;  /* 0x0008d82801007387 */ /* 0x0007e20000100a00 */
[----:B-1----:R-:W-:Y:S01]  /*f1b0*/  IMAD.MOV.U32 R46, RZ, RZ, R148 ;  /* 0x000000ffff2e7224 */ /* 0x002fe200078e0094 */
[----:B------:R-:W-:Y:S01]  /*f1c0*/  MOV R47, R147 ;  /* 0x00000093002f7202 */ /* 0x000fe20000000f00 */
[----:B------:R-:W-:Y:S01]  /*f1d0*/  @!P6 FMUL R35, R35, 0.5 ;  /* 0x3f0000002323e820 */ /* 0x000fe20000400000 */
[----:B--2---:R-:W-:Y:S02]  /*f1e0*/  IMAD.MOV.U32 R44, RZ, RZ, R150 ;  /* 0x000000ffff2c7224 */ /* 0x004fe400078e0096 */
[----:B----4-:R-:W-:Y:S01]  /*f1f0*/  @!P4 FMUL R183, R183, R183 ;  /* 0x000000b7b7b7c220 */ /* 0x010fe20000400000 */
[----:B------:R-:W-:Y:S01]  /*f200*/  FSETP.GEU.AND P4, PT, R39, -126, PT ;  /* 0xc2fc00002700780b */ /* 0x000fe20003f8e000 */
[----:B------:R1:W2:Y:S01]  /*f210*/  MUFU.EX2 R181, R35 ;  /* 0x0000002300b57308 */ /* 0x0002a20000000800 */
[----:B---3--:R-:W-:Y:S01]  /*f220*/  MOV R43, R151 ;  /* 0x00000097002b7202 */ /* 0x008fe20000000f00 */
[----:B------:R-:W-:Y:S01]  /*f230*/  IMAD.MOV.U32 R48, RZ, RZ, R146 ;  /* 0x000000ffff307224 */ /* 0x000fe200078e0092 */
[----:B------:R-:W-:Y:S01]  /*f240*/  MOV R45, R149 ;  /* 0x00000095002d7202 */ /* 0x000fe20000000f00 */
[----:B------:R-:W-:Y:S01]  /*f250*/  @!P3 FMUL R38, R38, 0.5 ;  /* 0x3f0000002626b820 */ /* 0x000fe20000400000 */
[----:B------:R-:W-:Y:S01]  /*f260*/  MOV R49, R145 ;  /* 0x0000009100317202 */ /* 0x000fe20000000f00 */
[----:B------:R-:W-:Y:S01]  /*f270*/  IMAD.MOV.U32 R34, RZ, RZ, R160 ;  /* 0x000000ffff227224 */ /* 0x000fe200078e00a0 */
[----:B------:R-:W-:Y:S01]  /*f280*/  MOV R53, R141 ;  /* 0x0000008d00357202 */ /* 0x000fe20000000f00 */
[----:B------:R3:W4:Y:S01]  /*f290*/  MUFU.EX2 R180, R38 ;  /* 0x0000002600b47308 */ /* 0x0007220000000800 */
[----:B------:R-:W-:Y:S01]  /*f2a0*/  @!P5 FMUL R182, R182, R182 ;  /* 0x000000b6b6b6d220 */ /* 0x000fe20000400000 */
[----:B------:R-:W-:Y:S01]  /*f2b0*/  MOV R57, R137 ;  /* 0x0000008900397202 */ /* 0x000fe20000000f00 */
[----:B------:R-:W-:-:S02]  /*f2c0*/  IMAD.MOV.U32 R40, RZ, RZ, R154 ;  /* 0x000000ffff287224 */ /* 0x000fc400078e009a */
[----:B------:R-:W-:Y:S01]  /*f2d0*/  @!P4 FMUL R39, R39, 0.5 ;  /* 0x3f0000002727c820 */ /* 0x000fe20000400000 */
[----:B------:R-:W-:Y:S01]  /*f2e0*/  MOV R33, R161 ;  /* 0x000000a100217202 */ /* 0x000fe20000000f00 */
[----:B------:R-:W-:Y:S01]  /*f2f0*/  IMAD.MOV.U32 R42, RZ, RZ, R152 ;  /* 0x000000ffff2a7224 */ /* 0x000fe200078e0098 */
[----:B-1----:R-:W-:Y:S01]  /*f300*/  MOV R35, R159 ;  /* 0x0000009f00237202 */ /* 0x002fe20000000f00 */
[----:B------:R1:W1:Y:S01]  /*f310*/  MUFU.EX2 R179, R39 ;  /* 0x0000002700b37308 */ /* 0x0002620000000800 */
[----:B--2---:R-:W-:Y:S01]  /*f320*/  @!P6 FMUL R181, R181, R181 ;  /* 0x000000b5b5b5e220 */ /* 0x004fe20000400000 */
[----:B------:R-:W-:Y:S01]  /*f330*/  MOV R37, R157 ;  /* 0x0000009d00257202 */ /* 0x000fe20000000f00 */
[----:B---3--:R-:W-:Y:S01]  /*f340*/  IMAD.MOV.U32 R38, RZ, RZ, R156 ;  /* 0x000000ffff267224 */ /* 0x008fe200078e009c */
[----:B------:R-:W-:Y:S02]  /*f350*/  MOV R41, R153 ;  /* 0x0000009900297202 */ /* 0x000fe40000000f00 */
[----:B------:R-:W-:-:S02]  /*f360*/  F2FP.BF16.F32.PACK_AB R152, R185, R186 ;  /* 0x000000bab998723e */ /* 0x000fc400000010ff */
[----:B------:R-:W-:Y:S01]  /*f370*/  F2FP.BF16.F32.PACK_AB R154, R183, R184 ;  /* 0x000000b8b79a723e */ /* 0x000fe200000010ff */
[----:B----4-:R-:W-:Y:S01]  /*f380*/  @!P3 FMUL R180, R180, R180 ;  /* 0x000000b4b4b4b220 */ /* 0x010fe20000400000 */
[----:B-1----:R-:W-:Y:S02]  /*f390*/  MOV R39, R155 ;  /* 0x0000009b00277202 */ /* 0x002fe40000000f00 */
[----:B------:R-:W-:Y:S01]  /*f3a0*/  F2FP.BF16.F32.PACK_AB R153, R181, R182 ;  /* 0x000000b6b599723e */ /* 0x000fe200000010ff */
[----:B------:R-:W-:-:S05]  /*f3b0*/  @!P4 FMUL R179, R179, R179 ;  /* 0x000000b3b3b3c220 */ /* 0x000fca0000400000 */
[----:B------:R-:W-:Y:S01]  /*f3c0*/  F2FP.BF16.F32.PACK_AB R155, R179, R180 ;  /* 0x000000b4b39b723e */ /* 0x000fe200000010ff */
        /* <DEDUP_REMOVED lines=88> */
[----:B-1----:R-:W2:Y:S04]  /*f950*/  LDL.LU.64 R62, [R1+0x930] ;  /* 0x00093000013e7983 */ /* 0x002ea80000300a00 */
[----:B------:R-:W3:Y:S04]  /*f960*/  LDL.LU.64 R60, [R1+0x928] ;  /* 0x00092800013c7983 */ /* 0x000ee80000300a00 */
[----:B------:R-:W4:Y:S04]  /*f970*/  LDL.LU.64 R58, [R1+0x920] ;  /* 0x00092000013a7983 */ /* 0x000f280000300a00 */
[----:B------:R-:W4:Y:S04]  /*f980*/  LDL.LU.64 R56, [R1+0x918] ;  /* 0x0009180001387983 */ /* 0x000f280000300a00 */
[----:B------:R-:W4:Y:S04]  /*f990*/  LDL.LU.64 R54, [R1+0x910] ;  /* 0x0009100001367983 */ /* 0x000f280000300a00 */
[----:B------:R-:W4:Y:S04]  /*f9a0*/  LDL.LU.64 R52, [R1+0x908] ;  /* 0x0009080001347983 */ /* 0x000f280000300a00 */
[----:B------:R-:W4:Y:S04]  /*f9b0*/  LDL.LU.64 R50, [R1+0x900] ;  /* 0x0009000001327983 */ /* 0x000f280000300a00 */
[----:B------:R-:W4:Y:S04]  /*f9c0*/  LDL.LU.64 R48, [R1+0x8f8] ;  /* 0x0008f80001307983 */ /* 0x000f280000300a00 */
[----:B------:R-:W2:Y:S04]  /*f9d0*/  LDL.LU.64 R46, [R1+0x8f0] ;  /* 0x0008f000012e7983 */ /* 0x000ea80000300a00 */
[----:B------:R-:W3:Y:S04]  /*f9e0*/  LDL.LU.64 R44, [R1+0x8e8] ;  /* 0x0008e800012c7983 */ /* 0x000ee80000300a00 */
[----:B------:R-:W4:Y:S04]  /*f9f0*/  LDL.LU.64 R42, [R1+0x8e0] ;  /* 0x0008e000012a7983 */ /* 0x000f280000300a00 */
[----:B------:R-:W4:Y:S01]  /*fa00*/  LDL.LU.64 R40, [R1+0x8d8] ;  /* 0x0008d80001287983 */ /* 0x000f220000300a00 */
[----:B------:R-:W-:Y:S01]  /*fa10*/  UIADD3 UR10, UR8, 0x100, URZ ;  /* 0x00000100080a7890 */ /* 0x000fe2000fffe03f */
[----:B------:R-:W-:Y:S01]  /*fa20*/  UMOV UR11, 0x40000040 ;  /* 0x40000040000b7882 */ /* 0x000fe20000000000 */
[--C-:B--2---:R-:W-:Y:S01]  /*fa30*/  FFMA R46, R46, UR7, -R2.reuse ;  /* 0x000000072e2e7c23 */ /* 0x104fe20008000802 */
[----:B------:R-:W-:Y:S01]  /*fa40*/  FFMA R47, R47, UR7, -R2 ;  /* 0x000000072f2f7c23 */ /* 0x000fe20008000802 */
[--C-:B---3--:R-:W-:Y:S01]  /*fa50*/  FFMA R44, R44, UR7, -R6.reuse ;  /* 0x000000072c2c7c23 */ /* 0x108fe20008000806 */
[----:B------:R-:W-:Y:S01]  /*fa60*/  FFMA R45, R45, UR7, -R6 ;  /* 0x000000072d2d7c23 */ /* 0x000fe20008000806 */
[----:B----4-:R-:W-:-:S03]  /*fa70*/  FFMA R42, R42, UR7, -R2 ;  /* 0x000000072a2a7c23 */ /* 0x010fc60008000802 */
[----:B------:R-:W-:Y:S01]  /*fa80*/  FSETP.GEU.AND P3, PT, R44, -126, PT ;  /* 0xc2fc00002c00780b */ /* 0x000fe20003f6e000 */
[----:B------:R-:W-:Y:S01]  /*fa90*/  FFMA R43, R43, UR7, -R2 ;  /* 0x000000072b2b7c23 */ /* 0x000fe20008000802 */
[----:B------:R-:W-:Y:S01]  /*faa0*/  FSETP.GEU.AND P4, PT, R45, -126, PT ;  /* 0xc2fc00002d00780b */ /* 0x000fe20003f8e000 */
[--C-:B------:R-:W-:Y:S01]  /*fab0*/  FFMA R40, R40, UR7, -R6.reuse ;  /* 0x0000000728287c23 */ /* 0x100fe20008000806 */
[----:B------:R-:W-:-:S04]  /*fac0*/  FFMA R41, R41, UR7, -R6 ;  /* 0x0000000729297c23 */ /* 0x000fc80008000806 */
[----:B------:R-:W-:Y:S02]  /*fad0*/  FSETP.GEU.AND P5, PT, R40, -126, PT ;  /* 0xc2fc00002800780b */ /* 0x000fe40003fae000 */
[----:B------:R-:W-:-:S03]  /*fae0*/  FSETP.GEU.AND P6, PT, R41, -126, PT ;  /* 0xc2fc00002900780b */ /* 0x000fc60003fce000 */
[----:B------:R-:W-:Y:S02]  /*faf0*/  @!P3 FMUL R44, R44, 0.5 ;  /* 0x3f0000002c2cb820 */ /* 0x000fe40000400000 */
[----:B------:R-:W-:Y:S02]  /*fb00*/  @!P4 FMUL R45, R45, 0.5 ;  /* 0x3f0000002d2dc820 */ /* 0x000fe40000400000 */
[----:B------:R-:W1:Y:S04]  /*fb10*/  MUFU.EX2 R176, R44 ;  /* 0x0000002c00b07308 */ /* 0x000e680000000800 */
[----:B------:R-:W-:Y:S02]  /*fb20*/  @!P5 FMUL R40, R40, 0.5 ;  /* 0x3f0000002828d820 */ /* 0x000fe40000400000 */
[----:B------:R-:W-:-:S02]  /*fb30*/  @!P6 FMUL R41, R41, 0.5 ;  /* 0x3f0000002929e820 */ /* 0x000fc40000400000 */
[----:B------:R-:W2:Y:S08]  /*fb40*/  MUFU.EX2 R178, R40 ;  /* 0x0000002800b27308 */ /* 0x000eb00000000800 */
[----:B------:R-:W3:Y:S01]  /*fb50*/  MUFU.EX2 R177, R41 ;  /* 0x0000002900b17308 */ /* 0x000ee20000000800 */
[----:B-1----:R-:W-:Y:S01]  /*fb60*/  @!P3 FMUL R176, R176, R176 ;  /* 0x000000b0b0b0b220 */ /* 0x002fe20000400000 */
[----:B------:R-:W-:-:S06]  /*fb70*/  FSETP.GEU.AND P3, PT, R46, -126, PT ;  /* 0xc2fc00002e00780b */ /* 0x000fcc0003f6e000 */
[----:B------:R-:W1:Y:S01]  /*fb80*/  MUFU.EX2 R175, R45 ;  /* 0x0000002d00af7308 */ /* 0x000e620000000800 */
[----:B--2---:R-:W-:Y:S01]  /*fb90*/  @!P5 FMUL R178, R178, R178 ;  /* 0x000000b2b2b2d220 */ /* 0x004fe20000400000 */
[----:B------:R-:W-:-:S05]  /*fba0*/  FSETP.GEU.AND P5, PT, R42, -126, PT ;  /* 0xc2fc00002a00780b */ /* 0x000fca0003fae000 */
[----:B------:R-:W-:Y:S01]  /*fbb0*/  @!P3 FMUL R46, R46, 0.5 ;  /* 0x3f0000002e2eb820 */ /* 0x000fe20000400000 */
[----:B---3--:R-:W-:Y:S01]  /*fbc0*/  @!P6 FMUL R177, R177, R177 ;  /* 0x000000b1b1b1e220 */ /* 0x008fe20000400000 */
[----:B------:R-:W-:Y:S02]  /*fbd0*/  FSETP.GEU.AND P6, PT, R43, -126, PT ;  /* 0xc2fc00002b00780b */ /* 0x000fe40003fce000 */
[----:B------:R-:W2:Y:S02]  /*fbe0*/  MUFU.EX2 R172, R46 ;  /* 0x0000002e00ac7308 */ /* 0x000ea40000000800 */
[----:B------:R-:W-:Y:S02]  /*fbf0*/  F2FP.BF16.F32.PACK_AB R36, R177, R178 ;  /* 0x000000b2b124723e */ /* 0x000fe400000010ff */
[----:B------:R-:W-:Y:S01]  /*fc00*/  @!P5 FMUL R42, R42, 0.5 ;  /* 0x3f0000002a2ad820 */ /* 0x000fe20000400000 */
[----:B-1----:R-:W-:Y:S01]  /*fc10*/  @!P4 FMUL R175, R175, R175 ;  /* 0x000000afafafc220 */ /* 0x002fe20000400000 */
[----:B------:R-:W-:-:S02]  /*fc20*/  FSETP.GEU.AND P4, PT, R47, -126, PT ;  /* 0xc2fc00002f00780b */ /* 0x000fc40003f8e000 */
[----:B------:R-:W1:Y:S02]  /*fc30*/  MUFU.EX2 R174, R42 ;  /* 0x0000002a00ae7308 */ /* 0x000e640000000800 */
[----:B------:R-:W-:Y:S01]  /*fc40*/  F2FP.BF16.F32.PACK_AB R38, R175, R176 ;  /* 0x000000b0af26723e */ /* 0x000fe200000010ff */
[----:B------:R-:W-:-:S05]  /*fc50*/  @!P6 FMUL R43, R43, 0.5 ;  /* 0x3f0000002b2be820 */ /* 0x000fca0000400000 */
[----:B------:R-:W3:Y:S01]  /*fc60*/  MUFU.EX2 R173, R43 ;  /* 0x0000002b00ad7308 */ /* 0x000ee20000000800 */
[----:B--2---:R-:W-:Y:S02]  /*fc70*/  @!P3 FMUL R172, R172, R172 ;  /* 0x000000acacacb220 */ /* 0x004fe40000400000 */
[----:B------:R-:W-:-:S05]  /*fc80*/  @!P4 FMUL R47, R47, 0.5 ;  /* 0x3f0000002f2fc820 */ /* 0x000fca0000400000 */
[----:B------:R-:W2:Y:S01]  /*fc90*/  MUFU.EX2 R171, R47 ;  /* 0x0000002f00ab7308 */ /* 0x000ea20000000800 */
[----:B-1----:R-:W-:-:S05]  /*fca0*/  @!P5 FMUL R174, R174, R174 ;  /* 0x000000aeaeaed220 */ /* 0x002fca0000400000 */
[----:B------:R-:W-:Y:S01]  /*fcb0*/  STL.64 [R1+0x8d0], R174 ;  /* 0x0008d0ae01007387 */ /* 0x000fe20000100a00 */
[----:B---3--:R-:W-:-:S05]  /*fcc0*/  @!P6 FMUL R173, R173, R173 ;  /* 0x000000adadade220 */ /* 0x008fca0000400000 */
[----:B------:R-:W-:Y:S01]  /*fcd0*/  STL.64 [R1+0x8c8], R172 ;  /* 0x0008c8ac01007387 */ /* 0x000fe20000100a00 */
[----:B------:R-:W-:Y:S01]  /*fce0*/  F2FP.BF16.F32.PACK_AB R37, R173, R174 ;  /* 0x000000aead25723e */ /* 0x000fe200000010ff */
[----:B--2---:R-:W-:-:S05]  /*fcf0*/  @!P4 FMUL R171, R171, R171 ;  /* 0x000000abababc220 */ /* 0x004fca0000400000 */
[----:B------:R-:W-:Y:S01]  /*fd00*/  STL [R1+0x8c0], R171 ;  /* 0x0008c0ab01007387 */ /* 0x000fe20000100800 */
[----:B------:R-:W-:-:S03]  /*fd10*/  F2FP.BF16.F32.PACK_AB R39, R171, R172 ;  /* 0x000000acab27723e */ /* 0x000fc600000010ff */
        /* <DEDUP_REMOVED lines=8> */
[----:B-1----:R-:W2:Y:S04]  /*fda0*/  LDL.LU.64 R48, [R1] ;  /* 0x0000000001307983 */ /* 0x002ea80000300a00 */
        /* <DEDUP_REMOVED lines=62> */
[----:B------:R-:W2:Y:S02]  /*10190*/  LDL.LU.64 R174, [R1+0x1f8] ;  /* 0x0001f80001ae7983 */ /* 0x000ea40000300a00 */
[----:B--2---:R-:W-:-:S06]  /*101a0*/  WARPGROUP.ARRIVE ;  /* 0x00000000000079c5 */ /* 0x004fcc0000000000 */
[----:B------:R-:W-:Y:S03]  /*101b0*/  HGMMA.64x256x16.F32.BF16 R48, R36, gdesc[UR8].tnspB, R48, gsb0 ;  /* 0x43e0000824307df0 */ /* 0x000fe60008001830 */
[----:B------:R-:W-:Y:S02]  /*101c0*/  WARPGROUP.DEPBAR.LE gsb0, 0x0 ;  /* 0x00008000000079c5 */ /* 0x000fe40000010000 */
[----:B------:R-:W-:Y:S01]  /*101d0*/  STL [R1+0x54], R69 ;  /* 0x0000544501007387 */ /* 0x000fe20000100800 */
[----:B------:R-:W-:Y:S01]  /*101e0*/  MOV R42, R62 ;  /* 0x0000003e002a7202 */ /* 0x000fe20000000f00 */
[----:B------:R-:W-:Y:S01]  /*101f0*/  IMAD.MOV.U32 R43, RZ, RZ, R63 ;  /* 0x000000ffff2b7224 */ /* 0x000fe200078e003f */
[----:B------:R-:W-:Y:S01]  /*10200*/  MOV R40, R60 ;  /* 0x0000003c00287202 */ /* 0x000fe20000000f00 */
[----:B------:R-:W-:Y:S01]  /*10210*/  STL.64 [R1+0x58], R70 ;  /* 0x0000584601007387 */ /* 0x000fe20000100a00 */
[----:B------:R-:W-:Y:S01]  /*10220*/  IMAD.MOV.U32 R41, RZ, RZ, R61 ;  /* 0x000000ffff297224 */ /* 0x000fe200078e003d */
[----:B------:R-:W-:Y:S01]  /*10230*/  MOV R38, R58 ;  /* 0x0000003a00267202 */ /* 0x000fe20000000f00 */
[----:B------:R-:W-:Y:S01]  /*10240*/  IMAD.MOV.U32 R39, RZ, RZ, R59 ;  /* 0x000000ffff277224 */ /* 0x000fe200078e003b */
[----:B------:R-:W-:Y:S01]  /*10250*/  STL.64 [R1+0x60], R72 ;  /* 0x0000604801007387 */ /* 0x000fe20000100a00 */
        /* <DEDUP_REMOVED lines=53> */
[----:B------:R-:W-:Y:S01]  /*105b0*/  STL.64 [R1+0x1a0], R152 ;  /* 0x0001a09801007387 */ /* 0x000fe20000100a00 */
[----:B-1----:R-:W-:-:S03]  /*105c0*/  MOV R146, R68 ;  /* 0x0000004400927202 */ /* 0x002fc60000000f00 */
        /* <DEDUP_REMOVED lines=11> */
[----:B-1----:R-:W2:Y:S04]  /*10680*/  LDL.LU.64 R174, [R1+0x8d0] ;  /* 0x0008d00001ae7983 */ /* 0x002ea80000300a00 */
[----:B------:R-:W3:Y:S04]  /*10690*/  LDL.LU.64 R172, [R1+0x8c8] ;  /* 0x0008c80001ac7983 */ /* 0x000ee80000300a00 */
[----:B------:R-:W4:Y:S04]  /*106a0*/  LDL.LU R171, [R1+0x8c0] ;  /* 0x0008c00001ab7983 */ /* 0x000f280000300800 */
[----:B------:R-:W2:Y:S04]  /*106b0*/  LDL.LU.64 R62, [R1+0x8b8] ;  /* 0x0008b800013e7983 */ /* 0x000ea80000300a00 */
[----:B------:R-:W3:Y:S04]  /*106c0*/  LDL.LU.64 R60, [R1+0x8b0] ;  /* 0x0008b000013c7983 */ /* 0x000ee80000300a00 */
[----:B------:R-:W4:Y:S04]  /*106d0*/  LDL.LU.64 R58, [R1+0x8a8] ;  /* 0x0008a800013a7983 */ /* 0x000f280000300a00 */
[----:B------:R-:W4:Y:S04]  /*106e0*/  LDL.LU.64 R56, [R1+0x8a0] ;  /* 0x0008a00001387983 */ /* 0x000f280000300a00 */
[----:B------:R-:W2:Y:S04]  /*106f0*/  LDL.LU.64 R54, [R1+0x898] ;  /* 0x0008980001367983 */ /* 0x000ea80000300a00 */
[----:B------:R-:W3:Y:S04]  /*10700*/  LDL.LU.64 R52, [R1+0x890] ;  /* 0x0008900001347983 */ /* 0x000ee80000300a00 */
[----:B------:R-:W4:Y:S04]  /*10710*/  LDL.LU.64 R50, [R1+0x888] ;  /* 0x0008880001327983 */ /* 0x000f280000300a00 */
[----:B------:R-:W2:Y:S04]  /*10720*/  LDL.LU.64 R48, [R1+0x880] ;  /* 0x0008800001307983 */ /* 0x000ea80000300a00 */
[----:B------:R-:W4:Y:S04]  /*10730*/  LDL.LU R145, [R1+0x54] ;  /* 0x0000540001917983 */ /* 0x000f280000300800 */
        /* <DEDUP_REMOVED lines=105> */
[----:B------:R-:W4:Y:S01]  /*10dd0*/  LDL.LU R0, [R1+0x1fc] ;  /* 0x0001fc0001007983 */ /* 0x000f220000300800 */
[--C-:B--2---:R-:W-:Y:S01]  /*10de0*/  FFMA R48, R48, UR7, -R6.reuse ;  /* 0x0000000730307c23 */ /* 0x104fe20008000806 */
[--C-:B------:R-:W-:Y:S01]  /*10df0*/  FFMA R49, R49, UR7, -R6.reuse ;  /* 0x0000000731317c23 */ /* 0x100fe20008000806 */
[--C-:B---3--:R-:W-:Y:S01]  /*10e00*/  FFMA R52, R52, UR7, -R6.reuse ;  /* 0x0000000734347c23 */ /* 0x108fe20008000806 */
[----:B------:R-:W-:Y:S01]  /*10e10*/  FFMA R53, R53, UR7, -R6 ;  /* 0x0000000735357c23 */ /* 0x000fe20008000806 */
[--C-:B----4-:R-:W-:Y:S01]  /*10e20*/  FFMA R50, R50, UR7, -R2.reuse ;  /* 0x0000000732327c23 */ /* 0x110fe20008000802 */
        /* <DEDUP_REMOVED lines=18> */
[----:B-1----:R-:W-:Y:S01]  /*10f50*/  IMAD.MOV.U32 R62, RZ, RZ, R132 ;  /* 0x000000ffff3e7224 */ /* 0x002fe200078e0084 */
[----:B------:R-:W-:Y:S01]  /*10f60*/  MOV R63, R131 ;  /* 0x00000083003f7202 */ /* 0x000fe20000000f00 */
[----:B--2---:R-:W-:Y:S01]  /*10f70*/  IMAD.MOV.U32 R60, RZ, RZ, R134 ;  /* 0x000000ffff3c7224 */ /* 0x004fe200078e0086 */
[----:B------:R-:W-:-:S02]  /*10f80*/  MOV R61, R133 ;  /* 0x00000085003d7202 */ /* 0x000fc40000000f00 */
[----:B------:R1:W2:Y:S01]  /*10f90*/  MUFU.EX2 R169, R49 ;  /* 0x0000003100a97308 */ /* 0x0002a20000000800 */
[----:B----4-:R-:W-:Y:S01]  /*10fa0*/  IMAD.MOV.U32 R48, RZ, RZ, R146 ;  /* 0x000000ffff307224 */ /* 0x010fe200078e0092 */
[----:B---3--:R-:W-:Y:S01]  /*10fb0*/  MOV R59, R135 ;  /* 0x00000087003b7202 */ /* 0x008fe20000000f00 */
[----:B------:R-:W-:Y:S02]  /*10fc0*/  IMAD.MOV.U32 R58, RZ, RZ, R136 ;  /* 0x000000ffff3a7224 */ /* 0x000fe400078e0088 */
[----:B------:R-:W-:Y:S01]  /*10fd0*/  IMAD.MOV.U32 R56, RZ, RZ, R138 ;  /* 0x000000ffff387224 */ /* 0x000fe200078e008a */
[----:B------:R-:W-:Y:S02]  /*10fe0*/  MOV R57, R137 ;  /* 0x0000008900397202 */ /* 0x000fe40000000f00 */
[----:B------:R3:W4:Y:S01]  /*10ff0*/  MUFU.EX2 R168, R52 ;  /* 0x0000003400a87308 */ /* 0x0007220000000800 */
[----:B------:R-:W-:Y:S01]  /*11000*/  @!P5 FMUL R170, R170, R170 ;  /* 0x000000aaaaaad220 */ /* 0x000fe20000400000 */
[----:B------:R-:W-:-:S02]  /*11010*/  FSETP.GEU.AND P5, PT, R50, -126, PT ;  /* 0xc2fc00003200780b */ /* 0x000fc40003fae000 */
[----:B-1----:R-:W-:-:S04]  /*11020*/  MOV R49, R145 ;  /* 0x0000009100317202 */ /* 0x002fc80000000f00 */
[----:B------:R1:W1:Y:S01]  /*11030*/  MUFU.EX2 R167, R53 ;  /* 0x0000003500a77308 */ /* 0x0002620000000800 */
[----:B--2---:R-:W-:Y:S01]  /*11040*/  @!P6 FMUL R169, R169, R169 ;  /* 0x000000a9a9a9e220 */ /* 0x004fe20000400000 */
[----:B------:R-:W-:Y:S01]  /*11050*/  FSETP.GEU.AND P6, PT, R51, -126, PT ;  /* 0xc2fc00003300780b */ /* 0x000fe20003fce000 */
[----:B---3--:R-:W-:-:S04]  /*11060*/  IMAD.MOV.U32 R52, RZ, RZ, R142 ;  /* 0x000000ffff347224 */ /* 0x008fc800078e008e */
[----:B------:R-:W-:Y:S01]  /*11070*/  @!P5 FMUL R50, R50, 0.5 ;  /* 0x3f0000003232d820 */ /* 0x000fe20000400000 */
[----:B----4-:R-:W-:Y:S01]  /*11080*/  @!P3 FMUL R168, R168, R168 ;  /* 0x000000a8a8a8b220 */ /* 0x010fe20000400000 */
[----:B------:R-:W-:Y:S02]  /*11090*/  FSETP.GEU.AND P3, PT, R54, -126, PT ;  /* 0xc2fc00003600780b */ /* 0x000fe40003f6e000 */
[----:B------:R2:W3:Y:S01]  /*110a0*/  MUFU.EX2 R166, R50 ;  /* 0x0000003200a67308 */ /* 0x0004e20000000800 */
[----:B-1----:R-:W-:-:S03]  /*110b0*/  MOV R53, R141 ;  /* 0x0000008d00357202 */ /* 0x002fc60000000f00 */
[----:B------:R-:W-:Y:S01]  /*110c0*/  @!P6 FMUL R51, R51, 0.5 ;  /* 0x3f0000003333e820 */ /* 0x000fe20000400000 */
[----:B------:R-:W-:Y:S01]  /*110d0*/  @!P4 FMUL R167, R167, R167 ;  /* 0x000000a7a7a7c220 */ /* 0x000fe20000400000 */
[----:B------:R-:W-:Y:S02]  /*110e0*/  FSETP.GEU.AND P4, PT, R55, -126, PT ;  /* 0xc2fc00003700780b */ /* 0x000fe40003f8e000 */
[----:B------:R1:W4:Y:S01]  /*110f0*/  MUFU.EX2 R165, R51 ;  /* 0x0000003300a57308 */ /* 0x0003220000000800 */
[----:B--2---:R-:W-:Y:S02]  /*11100*/  IMAD.MOV.U32 R50, RZ, RZ, R144 ;  /* 0x000000ffff327224 */ /* 0x004fe400078e0090 */
[----:B------:R-:W-:-:S05]  /*11110*/  @!P3 FMUL R54, R54, 0.5 ;  /* 0x3f0000003636b820 */ /* 0x000fca0000400000 */
[----:B------:R2:W2:Y:S01]  /*11120*/  MUFU.EX2 R164, R54 ;  /* 0x0000003600a47308 */ /* 0x0004a20000000800 */
[----:B---3--:R-:W-:Y:S01]  /*11130*/  @!P5 FMUL R166, R166, R166 ;  /* 0x000000a6a6a6d220 */ /* 0x008fe20000400000 */
[----:B-1----:R-:W-:Y:S01]  /*11140*/  MOV R51, R143 ;  /* 0x0000008f00337202 */ /* 0x002fe20000000f00 */
[----:B------:R-:W-:-:S05]  /*11150*/  @!P4 FMUL R55, R55, 0.5 ;  /* 0x3f0000003737c820 */ /* 0x000fca0000400000 */
[----:B------:R1:W3:Y:S01]  /*11160*/  MUFU.EX2 R163, R55 ;  /* 0x0000003700a37308 */ /* 0x0002e20000000800 */
[----:B----4-:R-:W-:Y:S01]  /*11170*/  @!P6 FMUL R165, R165, R165 ;  /* 0x000000a5a5a5e220 */ /* 0x010fe20000400000 */
[----:B--2---:R-:W-:Y:S02]  /*11180*/  IMAD.MOV.U32 R54, RZ, RZ, R140 ;  /* 0x000000ffff367224 */ /* 0x004fe400078e008c */
[----:B------:R-:W-:Y:S01]  /*11190*/  @!P3 FMUL R164, R164, R164 ;  /* 0x000000a4a4a4b220 */ /* 0x000fe20000400000 */
[----:B-1----:R-:W-:Y:S01]  /*111a0*/  MOV R55, R139 ;  /* 0x0000008b00377202 */ /* 0x002fe20000000f00 */
[----:B---3--:R-:W-:Y:S01]  /*111b0*/  @!P4 FMUL R163, R163, R163 ;  /* 0x000000a3a3a3c220 */ /* 0x008fe20000400000 */
[----:B------:R-:W-:-:S04]  /*111c0*/  IMAD.MOV.U32 R131, RZ, RZ, R27 ;  /* 0x000000ffff837224 */ /* 0x000fc800078e001b */
[----:B------:R-:W-:Y:S02]  /*111d0*/  F2FP.BF16.F32.PACK_AB R27, R163, R164 ;  /* 0x000000a4a31b723e */ /* 0x000fe400000010ff */
[----:B------:R-:W-:Y:S02]  /*111e0*/  MOV R132, R26 ;  /* 0x0000001a00847202 */ /* 0x000fe40000000f00 */
[----:B------:R-:W-:Y:S01]  /*111f0*/  F2FP.BF16.F32.PACK_AB R26, R167, R168 ;  /* 0x000000a8a71a723e */ /* 0x000fe200000010ff */
[----:B------:R-:W-:Y:S01]  /*11200*/  IMAD.MOV.U32 R133, RZ, RZ, R25 ;  /* 0x000000ffff857224 */ /* 0x000fe200078e0019 */
[----:B------:R-:W-:Y:S02]  /*11210*/  F2FP.BF16.F32.PACK_AB R25, R165, R166 ;  /* 0x000000a6a519723e */ /* 0x000fe400000010ff */
[----:B------:R-:W-:Y:S02]  /*11220*/  MOV R134, R24 ;  /* 0x0000001800867202 */ /* 0x000fe40000000f00 */
        /* <DEDUP_REMOVED lines=91> */
[----:B------:R-:W2:Y:S04]  /*117e0*/  LDL.LU.64 R58, [R1+0x868] ;  /* 0x00086800013a7983 */ /* 0x000ea80000300a00 */
[----:B------:R-:W2:Y:S01]  /*117f0*/  LDL.LU.64 R56, [R1+0x860] ;  /* 0x0008600001387983 */ /* 0x000ea20000300a00 */
[----:B------:R-:W-:Y:S01]  /*11800*/  UIADD3 UR10, UR8, 0x200, URZ ;  /* 0x00000200080a7890 */ /* 0x000fe2000fffe03f */
[----:B------:R-:W-:Y:S01]  /*11810*/  UMOV UR11, 0x40000040 ;  /* 0x40000040000b7882 */ /* 0x000fe20000000000 */
[--C-:B---3--:R-:W-:Y:S01]  /*11820*/  FFMA R62, R62, UR7, -R2.reuse ;  /* 0x000000073e3e7c23 */ /* 0x108fe20008000802 */
[----:B------:R-:W-:Y:S01]  /*11830*/  FFMA R63, R63, UR7, -R2 ;  /* 0x000000073f3f7c23 */ /* 0x000fe20008000802 */
[--C-:B----4-:R-:W-:Y:S01]  /*11840*/  FFMA R60, R60, UR7, -R6.reuse ;  /* 0x000000073c3c7c23 */ /* 0x110fe20008000806 */
[----:B------:R-:W-:Y:S01]  /*11850*/  FFMA R61, R61, UR7, -R6 ;  /* 0x000000073d3d7c23 */ /* 0x000fe20008000806 */
[----:B--2---:R-:W-:-:S03]  /*11860*/  FFMA R58, R58, UR7, -R2 ;  /* 0x000000073a3a7c23 */ /* 0x004fc60008000802 */
        /* <DEDUP_REMOVED lines=18> */
[----:B------:R-:W-:-:S04]  /*11990*/  FSETP.GEU.AND P5, PT, R58, -126, PT ;  /* 0xc2fc00003a00780b */ /* 0x000fc80003fae000 */
[----:B------:R-:W-:Y:S01]  /*119a0*/  STL.64 [R1+0x858], R162 ;  /* 0x000858a201007387 */ /* 0x000fe20000100a00 */
[----:B------:R-:W-:Y:S01]  /*119b0*/  @!P3 FMUL R62, R62, 0.5 ;  /* 0x3f0000003e3eb820 */ /* 0x000fe20000400000 */
[----:B---3--:R-:W-:Y:S01]  /*119c0*/  @!P6 FMUL R159, R159, R159 ;  /* 0x0000009f9f9fe220 */ /* 0x008fe20000400000 */
[----:B------:R-:W-:Y:S02]  /*119d0*/  FSETP.GEU.AND P6, PT, R59, -126, PT ;  /* 0xc2fc00003b00780b */ /* 0x000fe40003fce000 */
[----:B------:R-:W2:Y:S02]  /*119e0*/  MUFU.EX2 R154, R62 ;  /* 0x0000003e009a7308 */ /* 0x000ea40000000800 */
[----:B------:R-:W-:Y:S02]  /*119f0*/  STL.64 [R1+0x850], R158 ;  /* 0x0008509e01007387 */ /* 0x000fe40000100a00 */
[----:B------:R-:W-:Y:S01]  /*11a00*/  @!P5 FMUL R58, R58, 0.5 ;  /* 0x3f0000003a3ad820 */ /* 0x000fe20000400000 */
[----:B------:R-:W-:Y:S01]  /*11a10*/  F2FP.BF16.F32.PACK_AB R28, R159, R162 ;  /* 0x000000a29f1c723e */ /* 0x000fe200000010ff */
[----:B-1----:R-:W-:Y:S01]  /*11a20*/  @!P4 FMUL R157, R157, R157 ;  /* 0x0000009d9d9dc220 */ /* 0x002fe20000400000 */
[----:B------:R-:W-:Y:S01]  /*11a30*/  FSETP.GEU.AND P4, PT, R63, -126, PT ;  /* 0xc2fc00003f00780b */ /* 0x000fe20003f8e000 */
[----:B------:R-:W1:Y:S03]  /*11a40*/  MUFU.EX2 R156, R58 ;  /* 0x0000003a009c7308 */ /* 0x000e660000000800 */
[----:B------:R-:W-:Y:S01]  /*11a50*/  F2FP.BF16.F32.PACK_AB R30, R157, R158 ;  /* 0x0000009e9d1e723e */ /* 0x000fe200000010ff */
[----:B------:R-:W-:-:S04]  /*11a60*/  @!P6 FMUL R59, R59, 0.5 ;  /* 0x3f0000003b3be820 */ /* 0x000fc80000400000 */
[----:B------:R-:W3:Y:S01]  /*11a70*/  MUFU.EX2 R155, R59 ;  /* 0x0000003b009b7308 */ /* 0x000ee20000000800 */
[----:B--2---:R-:W-:-:S03]  /*11a80*/  @!P3 FMUL R154, R154, R154 ;  /* 0x0000009a9a9ab220 */ /* 0x004fc60000400000 */
[----:B------:R-:W-:-:S04]  /*11a90*/  @!P4 FMUL R63, R63, 0.5 ;  /* 0x3f0000003f3fc820 */ /* 0x000fc80000400000 */
[----:B------:R-:W2:Y:S01]  /*11aa0*/  MUFU.EX2 R153, R63 ;  /* 0x0000003f00997308 */ /* 0x000ea20000000800 */
[----:B-1----:R-:W-:-:S05]  /*11ab0*/  @!P5 FMUL R156, R156, R156 ;  /* 0x0000009c9c9cd220 */ /* 0x002fca0000400000 */
[----:B------:R-:W-:Y:S01]  /*11ac0*/  STL.64 [R1+0x848], R156 ;  /* 0x0008489c01007387 */ /* 0x000fe20000100a00 */
[----:B---3--:R-:W-:-:S05]  /*11ad0*/  @!P6 FMUL R155, R155, R155 ;  /* 0x0000009b9b9be220 */ /* 0x008fca0000400000 */
[----:B------:R-:W-:Y:S01]  /*11ae0*/  STL.64 [R1+0x840], R154 ;  /* 0x0008409a01007387 */ /* 0x000fe20000100a00 */
[----:B------:R-:W-:Y:S01]  /*11af0*/  F2FP.BF16.F32.PACK_AB R29, R155, R156 ;  /* 0x0000009c9b1d723e */ /* 0x000fe200000010ff */
[----:B--2---:R-:W-:-:S05]  /*11b00*/  @!P4 FMUL R153, R153, R153 ;  /* 0x000000999999c220 */ /* 0x004fca0000400000 */
[----:B------:R1:W-:Y:S01]  /*11b10*/  STL [R1+0x838], R153 ;  /* 0x0008389901007387 */ /* 0x0003e20000100800 */
[----:B------:R-:W-:-:S03]  /*11b20*/  F2FP.BF16.F32.PACK_AB R31, R153, R154 ;  /* 0x0000009a991f723e */ /* 0x000fc600000010ff */
[----:B------:R-:W2:Y:S04]  /*11b30*/  LDL.LU.64 R36, [R1] ;  /* 0x0000000001247983 */ /* 0x000ea80000300a00 */
        /* <DEDUP_REMOVED lines=57> */
[----:B-1----:R-:W2:Y:S04]  /*11ed0*/  LDL.LU.64 R152, [R1+0x1d0] ;  /* 0x0001d00001987983 */ /* 0x002ea80000300a00 */
        /* <DEDUP_REMOVED lines=85> */
[----:B------:R-:W4:Y:S04]  /*12430*/  LDL.LU.64 R156, [R1+0x848] ;  /* 0x00084800019c7983 */ /* 0x000f280000300a00 */
[----:B------:R-:W4:Y:S04]  /*12440*/  LDL.LU.64 R154, [R1+0x840] ;  /* 0x00084000019a7983 */ /* 0x000f280000300a00 */
        /* <DEDUP_REMOVED lines=24> */
[----:B------:R-:W3:Y:S04]  /*125d0*/  LDL.LU R223, [R1+0xb0] ;  /* 0x0000b00001df7983 */ /* 0x000ee80000300800 */
[----:B------:R-:W4:Y:S04]  /*125e0*/  LDL.LU R222, [R1+0xb4] ;  /* 0x0000b40001de7983 */ /* 0x000f280000300800 */
[----:B------:R-:W2:Y:S04]  /*125f0*/  LDL.LU R221, [R1+0xb8] ;  /* 0x0000b80001dd7983 */ /* 0x000ea80000300800 */
[----:B------:R-:W3:Y:S04]  /*12600*/  LDL.LU R220, [R1+0xbc] ;  /* 0x0000bc0001dc7983 */ /* 0x000ee80000300800 */
[----:B------:R-:W4:Y:S04]  /*12610*/  LDL.LU R219, [R1+0xc0] ;  /* 0x0000c00001db7983 */ /* 0x000f280000300800 */
[----:B------:R-:W2:Y:S04]  /*12620*/  LDL.LU R64, [R1+0x834] ;  /* 0x0008340001407983 */ /* 0x000ea80000300800 */
[----:B------:R-:W3:Y:S04]  /*12630*/  LDL.LU R218, [R1+0xc4] ;  /* 0x0000c40001da7983 */ /* 0x000ee80000300800 */
[----:B------:R-:W4:Y:S04]  /*12640*/  LDL.LU R65, [R1+0x830] ;  /* 0x0008300001417983 */ /* 0x000f280000300800 */
[----:B------:R-:W3:Y:S04]  /*12650*/  LDL.LU R217, [R1+0xc8] ;  /* 0x0000c80001d97983 */ /* 0x000ee80000300800 */
[----:B------:R-:W2:Y:S04]  /*12660*/  LDL.LU R68, [R1+0x82c] ;  /* 0x00082c0001447983 */ /* 0x000ea80000300800 */
        /* <DEDUP_REMOVED lines=153> */
[--C-:B----4-:R-:W-:Y:S01]  /*13000*/  FFMA R39, R65, UR7, -R6.reuse ;  /* 0x0000000741277c23 */ /* 0x110fe20008000806 */
[--C-:B--2---:R-:W-:Y:S01]  /*13010*/  FFMA R38, R68, UR7, -R6.reuse ;  /* 0x0000000744267c23 */ /* 0x104fe20008000806 */
[--C-:B---3--:R-:W-:Y:S01]  /*13020*/  FFMA R37, R69, UR7, -R6.reuse ;  /* 0x0000000745257c23 */ /* 0x108fe20008000806 */
[----:B------:R-:W-:Y:S01]  /*13030*/  FFMA R64, R64, UR7, -R6 ;  /* 0x0000000740407c23 */ /* 0x000fe20008000806 */
[----:B------:R-:W2:Y:S01]  /*13040*/  LDL.LU R119, [R1+0x6f8] ;  /* 0x0006f80001777983 */ /* 0x000ea20000300800 */
[----:B------:R-:W-:Y:S01]  /*13050*/  FSETP.GEU.AND P6, PT, R39, -126, PT ;  /* 0xc2fc00002700780b */ /* 0x000fe20003fce000 */
[----:B------:R-:W-:Y:S01]  /*13060*/  IMAD.MOV.U32 R69, RZ, RZ, R27 ;  /* 0x000000ffff457224 */ /* 0x000fe200078e001b */
[----:B------:R-:W-:Y:S01]  /*13070*/  FSETP.GEU.AND P3, PT, R38, -126, PT ;  /* 0xc2fc00002600780b */ /* 0x000fe20003f6e000 */
[----:B------:R-:W-:Y:S01]  /*13080*/  FFMA R27, R67, UR7, -R2 ;  /* 0x00000007431b7c23 */ /* 0x000fe20008000802 */
[----:B------:R-:W-:Y:S01]  /*13090*/  FSETP.GEU.AND P4, PT, R37, -126, PT ;  /* 0xc2fc00002500780b */ /* 0x000fe20003f8e000 */
[----:B------:R1:W-:Y:S01]  /*130a0*/  STL.64 [R1+0x6f0], R194 ;  /* 0x0006f0c201007387 */ /* 0x0003e20000100a00 */
[----:B------:R-:W-:Y:S01]  /*130b0*/  FSETP.GEU.AND P5, PT, R64, -126, PT ;  /* 0xc2fc00004000780b */ /* 0x000fe20003fae000 */
[----:B------:R-:W-:Y:S01]  /*130c0*/  IMAD.MOV.U32 R65, RZ, RZ, R32 ;  /* 0x000000ffff417224 */ /* 0x000fe200078e0020 */
[----:B------:R-:W-:Y:S01]  /*130d0*/  MOV R68, R28 ;  /* 0x0000001c00447202 */ /* 0x000fe20000000f00 */
[----:B------:R-:W-:Y:S01]  /*130e0*/  FFMA R28, R66, UR7, -R2 ;  /* 0x00000007421c7c23 */ /* 0x000fe20008000802 */
[----:B------:R-:W-:-:S02]  /*130f0*/  IMAD.MOV.U32 R66, RZ, RZ, R25 ;  /* 0x000000ffff427224 */ /* 0x000fc400078e0019 */
[----:B------:R-:W-:Y:S01]  /*13100*/  FFMA R25, R71, UR7, -R2 ;  /* 0x0000000747197c23 */ /* 0x000fe20008000802 */
[----:B------:R3:W-:Y:S01]  /*13110*/  STL [R1+0x6e8], R191 ;  /* 0x0006e8bf01007387 */ /* 0x0007e20000100800 */
[----:B------:R-:W-:Y:S01]  /*13120*/  @!P6 FMUL R39, R39, 0.5 ;  /* 0x3f0000002727e820 */ /* 0x000fe20000400000 */
[----:B------:R-:W-:Y:S01]  /*13130*/  UIADD3 UR10, UR8, 0x280, URZ ;  /* 0x00000280080a7890 */ /* 0x000fe2000fffe03f */
[----:B------:R-:W-:Y:S01]  /*13140*/  @!P3 FMUL R38, R38, 0.5 ;  /* 0x3f0000002626b820 */ /* 0x000fe20000400000 */
[----:B------:R4:W-:Y:S01]  /*13150*/  STL.64 [R1+0x6e0], R188 ;  /* 0x0006e0bc01007387 */ /* 0x0009e20000100a00 */
[----:B------:R-:W-:Y:S01]  /*13160*/  @!P4 FMUL R37, R37, 0.5 ;  /* 0x3f0000002525c820 */ /* 0x000fe20000400000 */
[----:B-1----:R-:W-:Y:S02]  /*13170*/  IMAD.MOV.U32 R194, RZ, RZ, R200 ;  /* 0x000000ffffc27224 */ /* 0x002fe400078e00c8 */
[----:B------:R-:W-:Y:S01]  /*13180*/  @!P5 FMUL R64, R64, 0.5 ;  /* 0x3f0000004040d820 */ /* 0x000fe20000400000 */
[----:B------:R-:W1:Y:S01]  /*13190*/  MUFU.EX2 R39, R39 ;  /* 0x0000002700277308 */ /* 0x000e620000000800 */
[----:B------:R1:W-:Y:S01]  /*131a0*/  STL.64 [R1+0x6d8], R186 ;  /* 0x0006d8ba01007387 */ /* 0x0003e20000100a00 */
[----:B---3--:R-:W-:Y:S01]  /*131b0*/  MOV R191, R201 ;  /* 0x000000c900bf7202 */ /* 0x008fe20000000f00 */
[----:B------:R-:W-:Y:S01]  /*131c0*/  IMAD.MOV.U32 R201, RZ, RZ, R61 ;  /* 0x000000ffffc97224 */ /* 0x000fe200078e003d */
[----:B------:R-:W-:Y:S01]  /*131d0*/  MOV R195, R199 ;  /* 0x000000c700c37202 */ /* 0x000fe20000000f00 */
[----:B------:R-:W-:Y:S01]  /*131e0*/  STL.64 [R1+0x6d0], R184 ;  /* 0x0006d0b801007387 */ /* 0x000fe20000100a00 */
[----:B------:R-:W-:Y:S01]  /*131f0*/  IMAD.MOV.U32 R199, RZ, RZ, R63 ;  /* 0x000000ffffc77224 */ /* 0x000fe200078e003f */
[----:B------:R-:W-:Y:S01]  /*13200*/  MOV R200, R62 ;  /* 0x0000003e00c87202 */ /* 0x000fe20000000f00 */
[----:B------:R3:W3:Y:S01]  /*13210*/  MUFU.EX2 R152, R64 ;  /* 0x0000004000987308 */ /* 0x0006e20000000800 */
[----:B------:R3:W-:Y:S01]  /*13220*/  STL.64 [R1+0x6c8], R182 ;  /* 0x0006c8b601007387 */ /* 0x0007e20000100a00 */
[----:B----4-:R-:W-:Y:S01]  /*13230*/  MOV R188, R203 ;  /* 0x000000cb00bc7202 */ /* 0x010fe20000000f00 */
[----:B------:R-:W-:Y:S01]  /*13240*/  IMAD.MOV.U32 R189, RZ, RZ, R202 ;  /* 0x000000ffffbd7224 */ /* 0x000fe200078e00ca */
[----:B------:R-:W-:Y:S01]  /*13250*/  MOV R202, R60 ;  /* 0x0000003c00ca7202 */ /* 0x000fe20000000f00 */
[----:B------:R4:W-:Y:S01]  /*13260*/  STL.64 [R1+0x6c0], R180 ;  /* 0x0006c0b401007387 */ /* 0x0009e20000100a00 */
[----:B-1----:R-:W-:Y:S01]  /*13270*/  MOV R186, R205 ;  /* 0x000000cd00ba7202 */ /* 0x002fe20000000f00 */
[----:B------:R-:W-:Y:S01]  /*13280*/  IMAD.MOV.U32 R187, RZ, RZ, R204 ;  /* 0x000000ffffbb7224 */ /* 0x000fe200078e00cc */
[----:B------:R-:W1:Y:S01]  /*13290*/  MUFU.EX2 R38, R38 ;  /* 0x0000002600267308 */ /* 0x000e620000000800 */
[----:B---3--:R-:W-:Y:S01]  /*132a0*/  MOV R64, R26 ;  /* 0x0000001a00407202 */ /* 0x008fe20000000f00 */
[----:B------:R-:W-:Y:S01]  /*132b0*/  FFMA R26, R70, UR7, -R2 ;  /* 0x00000007461a7c23 */ /* 0x000fe20008000802 */
[----:B------:R-:W-:Y:S01]  /*132c0*/  @!P6 FMUL R39, R39, R39 ;  /* 0x000000272727e220 */ /* 0x000fe20000400000 */
[----:B------:R-:W-:Y:S01]  /*132d0*/  FSETP.GEU.AND P6, PT, R27, -126, PT ;  /* 0xc2fc00001b00780b */ /* 0x000fe20003fce000 */
[----:B------:R3:W-:Y:S01]  /*132e0*/  STL.64 [R1+0x6b8], R178 ;  /* 0x0006b8b201007387 */ /* 0x0007e20000100a00 */
[----:B------:R-:W-:Y:S01]  /*132f0*/  MOV R182, R209 ;  /* 0x000000d100b67202 */ /* 0x000fe20000000f00 */
[----:B------:R-:W-:Y:S01]  /*13300*/  IMAD.MOV.U32 R183, RZ, RZ, R208 ;  /* 0x000000ffffb77224 */ /* 0x000fe200078e00d0 */
[----:B------:R-:W3:Y:S01]  /*13310*/  MUFU.EX2 R37, R37 ;  /* 0x0000002500257308 */ /* 0x000ee20000000800 */
[----:B------:R-:W-:Y:S01]  /*13320*/  @!P5 FMUL R152, R152, R152 ;  /* 0x000000989898d220 */ /* 0x000fe20000400000 */
[----:B------:R-:W-:Y:S01]  /*13330*/  FSETP.GEU.AND P5, PT, R28, -126, PT ;  /* 0xc2fc00001c00780b */ /* 0x000fe20003fae000 */
[----:B------:R-:W-:Y:S01]  /*13340*/  STL.64 [R1+0x6b0], R176 ;  /* 0x0006b0b001007387 */ /* 0x000fe20000100a00 */
[----:B----4-:R-:W-:Y:S01]  /*13350*/  MOV R180, R211 ;  /* 0x000000d300b47202 */ /* 0x010fe20000000f00 */
[----:B------:R-:W-:Y:S01]  /*13360*/  IMAD.MOV.U32 R181, RZ, RZ, R210 ;  /* 0x000000ffffb57224 */ /* 0x000fe200078e00d2 */
[----:B------:R-:W-:Y:S01]  /*13370*/  F2FP.BF16.F32.PACK_AB R32, R39, R152 ;  /* 0x000000982720723e */ /* 0x000fe200000010ff */
[----:B------:R4:W-:Y:S01]  /*13380*/  STL.64 [R1+0x6a8], R174 ;  /* 0x0006a8ae01007387 */ /* 0x0009e20000100a00 */
[----:B------:R-:W-:Y:S01]  /*13390*/  MOV R184, R207 ;  /* 0x000000cf00b87202 */ /* 0x000fe20000000f00 */
[----:B-1----:R-:W-:Y:S01]  /*133a0*/  @!P3 FMUL R38, R38, R38 ;  /* 0x000000262626b220 */ /* 0x002fe20000400000 */
[----:B------:R-:W-:Y:S01]  /*133b0*/  FSETP.GEU.AND P3, PT, R26, -126, PT ;  /* 0xc2fc00001a00780b */ /* 0x000fe20003f6e000 */
[----:B------:R-:W-:Y:S01]  /*133c0*/  @!P6 FMUL R27, R27, 0.5 ;  /* 0x3f0000001b1be820 */ /* 0x000fe20000400000 */
[----:B------:R1:W-:Y:S01]  /*133d0*/  STL.64 [R1+0x6a0], R172 ;  /* 0x0006a0ac01007387 */ /* 0x0003e20000100a00 */
[----:B---3--:R-:W-:Y:S01]  /*133e0*/  MOV R178, R213 ;  /* 0x000000d500b27202 */ /* 0x008fe20000000f00 */
[----:B------:R-:W-:-:S02]  /*133f0*/  IMAD.MOV.U32 R179, RZ, RZ, R212 ;  /* 0x000000ffffb37224 */ /* 0x000fc400078e00d4 */
[----:B------:R-:W-:Y:S01]  /*13400*/  @!P5 FMUL R28, R28, 0.5 ;  /* 0x3f0000001c1cd820 */ /* 0x000fe20000400000 */
[----:B------:R3:W-:Y:S01]  /*13410*/  STL.64 [R1+0x698], R170 ;  /* 0x000698aa01007387 */ /* 0x0007e20000100a00 */
[----:B------:R-:W-:Y:S01]  /*13420*/  @!P4 FMUL R37, R37, R37 ;  /* 0x000000252525c220 */ /* 0x000fe20000400000 */
[----:B------:R-:W-:Y:S01]  /*13430*/  FSETP.GEU.AND P4, PT, R25, -126, PT ;  /* 0xc2fc00001900780b */ /* 0x000fe20003f8e000 */
[----:B------:R-:W3:Y:S01]  /*13440*/  MUFU.EX2 R27, R27 ;  /* 0x0000001b001b7308 */ /* 0x000ee20000000800 */
[----:B------:R3:W-:Y:S01]  /*13450*/  STL.64 [R1+0x690], R168 ;  /* 0x000690a801007387 */ /* 0x0007e20000100a00 */
[----:B----4-:R-:W-:Y:S01]  /*13460*/  MOV R174, R217 ;  /* 0x000000d900ae7202 */ /* 0x010fe20000000f00 */
[----:B------:R-:W-:Y:S02]  /*13470*/  IMAD.MOV.U32 R175, RZ, RZ, R216 ;  /* 0x000000ffffaf7224 */ /* 0x000fe400078e00d8 */
[----:B------:R-:W-:Y:S01]  /*13480*/  @!P3 FMUL R26, R26, 0.5 ;  /* 0x3f0000001a1ab820 */ /* 0x000fe20000400000 */
[----:B------:R4:W-:Y:S01]  /*13490*/  STL.64 [R1+0x688], R166 ;  /* 0x000688a601007387 */ /* 0x0009e20000100a00 */
[----:B-1----:R-:W-:Y:S01]  /*134a0*/  MOV R172, R219 ;  /* 0x000000db00ac7202 */ /* 0x002fe20000000f00 */
[----:B------:R-:W-:Y:S01]  /*134b0*/  IMAD.MOV.U32 R173, RZ, RZ, R218 ;  /* 0x000000ffffad7224 */ /* 0x000fe200078e00da */
[----:B------:R-:W1:Y:S01]  /*134c0*/  MUFU.EX2 R28, R28 ;  /* 0x0000001c001c7308 */ /* 0x000e620000000800 */
[----:B------:R4:W-:Y:S01]  /*134d0*/  STL.64 [R1+0x680], R164 ;  /* 0x000680a401007387 */ /* 0x0009e20000100a00 */
[----:B---3--:R-:W-:Y:S01]  /*134e0*/  MOV R170, R221 ;  /* 0x000000dd00aa7202 */ /* 0x008fe20000000f00 */
[----:B------:R-:W-:-:S02]  /*134f0*/  IMAD.MOV.U32 R171, RZ, RZ, R220 ;  /* 0x000000ffffab7224 */ /* 0x000fc400078e00dc */
[----:B------:R-:W-:Y:S01]  /*13500*/  @!P4 FMUL R25, R25, 0.5 ;  /* 0x3f0000001919c820 */ /* 0x000fe20000400000 */
[----:B------:R3:W-:Y:S01]  /*13510*/  STL.64 [R1+0x678], R162 ;  /* 0x000678a201007387 */ /* 0x0007e20000100a00 */
[----:B------:R-:W-:Y:S01]  /*13520*/  MOV R168, R223 ;  /* 0x000000df00a87202 */ /* 0x000fe20000000f00 */
[----:B------:R-:W-:Y:S01]  /*13530*/  IMAD.MOV.U32 R169, RZ, RZ, R222 ;  /* 0x000000ffffa97224 */ /* 0x000fe200078e00de */
[----:B------:R-:W3:Y:S01]  /*13540*/  MUFU.EX2 R26, R26 ;  /* 0x0000001a001a7308 */ /* 0x000ee20000000800 */
[----:B------:R3:W-:Y:S01]  /*13550*/  STL.64 [R1+0x670], R158 ;  /* 0x0006709e01007387 */ /* 0x0007e20000100a00 */
[----:B------:R-:W-:Y:S01]  /*13560*/  @!P6 FMUL R27, R27, R27 ;  /* 0x0000001b1b1be220 */ /* 0x000fe20000400000 */
[----:B----4-:R-:W-:Y:S01]  /*13570*/  MOV R166, R225 ;  /* 0x000000e100a67202 */ /* 0x010fe20000000f00 */
[----:B------:R-:W-:Y:S01]  /*13580*/  IMAD.MOV.U32 R167, RZ, RZ, R224 ;  /* 0x000000ffffa77224 */ /* 0x000fe200078e00e0 */
[----:B------:R4:W-:Y:S01]  /*13590*/  STL.64 [R1+0x668], R156 ;  /* 0x0006689c01007387 */ /* 0x0009e20000100a00 */
[----:B------:R-:W-:Y:S01]  /*135a0*/  MOV R164, R227 ;  /* 0x000000e300a47202 */ /* 0x000fe20000000f00 */
[----:B------:R-:W-:Y:S01]  /*135b0*/  IMAD.MOV.U32 R165, RZ, RZ, R226 ;  /* 0x000000ffffa57224 */ /* 0x000fe200078e00e2 */
[----:B------:R-:W4:Y:S01]  /*135c0*/  MUFU.EX2 R25, R25 ;  /* 0x0000001900197308 */ /* 0x000f220000000800 */
[----:B------:R4:W-:Y:S01]  /*135d0*/  STL.64 [R1+0x660], R154 ;  /* 0x0006609a01007387 */ /* 0x0009e20000100a00 */
[----:B-1----:R-:W-:Y:S01]  /*135e0*/  @!P5 FMUL R28, R28, R28 ;  /* 0x0000001c1c1cd220 */ /* 0x002fe20000400000 */
[----:B---3--:R-:W-:Y:S01]  /*135f0*/  MOV R162, R229 ;  /* 0x000000e500a27202 */ /* 0x008fe20000000f00 */
[----:B------:R-:W-:Y:S01]  /*13600*/  IMAD.MOV.U32 R163, RZ, RZ, R228 ;  /* 0x000000ffffa37224 */ /* 0x000fe200078e00e4 */
[----:B------:R1:W-:Y:S01]  /*13610*/  STL.64 [R1+0x658], R152 ;  /* 0x0006589801007387 */ /* 0x0003e20000100a00 */
[----:B------:R-:W-:Y:S01]  /*13620*/  MOV R158, R231 ;  /* 0x000000e7009e7202 */ /* 0x000fe20000000f00 */
[----:B------:R-:W-:Y:S01]  /*13630*/  IMAD.MOV.U32 R159, RZ, RZ, R230 ;  /* 0x000000ffff9f7224 */ /* 0x000fe200078e00e6 */
[----:B------:R-:W-:Y:S01]  /*13640*/  MOV R176, R215 ;  /* 0x000000d700b07202 */ /* 0x000fe20000000f00 */
[----:B------:R3:W-:Y:S01]  /*13650*/  STL.64 [R1+0x650], R142 ;  /* 0x0006508e01007387 */ /* 0x0007e20000100a00 */
[----:B------:R-:W-:Y:S01]  /*13660*/  @!P3 FMUL R26, R26, R26 ;  /* 0x0000001a1a1ab220 */ /* 0x000fe20000400000 */
[----:B----4-:R-:W-:Y:S01]  /*13670*/  MOV R156, R233 ;  /* 0x000000e9009c7202 */ /* 0x010fe20000000f00 */
[----:B------:R-:W-:Y:S01]  /*13680*/  IMAD.MOV.U32 R157, RZ, RZ, R232 ;  /* 0x000000ffff9d7224 */ /* 0x000fe200078e00e8 */
[----:B------:R4:W-:Y:S01]  /*13690*/  STL.64 [R1+0x648], R140 ;  /* 0x0006488c01007387 */ /* 0x0009e20000100a00 */
[----:B------:R-:W-:Y:S01]  /*136a0*/  MOV R154, R235 ;  /* 0x000000eb009a7202 */ /* 0x000fe20000000f00 */
[----:B------:R-:W-:Y:S01]  /*136b0*/  IMAD.MOV.U32 R155, RZ, RZ, R234 ;  /* 0x000000ffff9b7224 */ /* 0x000fe200078e00ea */
[----:B------:R-:W-:Y:S01]  /*136c0*/  MOV R204, R58 ;  /* 0x0000003a00cc7202 */ /* 0x000fe20000000f00 */
[----:B------:R4:W-:Y:S01]  /*136d0*/  STL.64 [R1+0x640], R138 ;  /* 0x0006408a01007387 */ /* 0x0009e20000100a00 */
[----:B------:R-:W-:Y:S01]  /*136e0*/  @!P4 FMUL R25, R25, R25 ;  /* 0x000000191919c220 */ /* 0x000fe20000400000 */
[----:B-1----:R-:W-:Y:S01]  /*136f0*/  MOV R152, R237 ;  /* 0x000000ed00987202 */ /* 0x002fe20000000f00 */
[----:B------:R-:W-:Y:S01]  /*13700*/  IMAD.MOV.U32 R153, RZ, RZ, R236 ;  /* 0x000000ffff997224 */ /* 0x000fe200078e00ec */
[----:B------:R1:W-:Y:S01]  /*13710*/  STL.64 [R1+0x638], R136 ;  /* 0x0006388801007387 */ /* 0x0003e20000100a00 */
[----:B---3--:R-:W-:Y:S01]  /*13720*/  MOV R142, R239 ;  /* 0x000000ef008e7202 */ /* 0x008fe20000000f00 */
[----:B------:R-:W-:Y:S01]  /*13730*/  IMAD.MOV.U32 R143, RZ, RZ, R238 ;  /* 0x000000ffff8f7224 */ /* 0x000fe200078e00ee */
[----:B------:R-:W-:Y:S01]  /*13740*/  MOV R208, R54 ;  /* 0x0000003600d07202 */ /* 0x000fe20000000f00 */
[----:B------:R3:W-:Y:S01]  /*13750*/  STL.64 [R1+0x630], R134 ;  /* 0x0006308601007387 */ /* 0x0007e20000100a00 */
[----:B----4-:R-:W-:Y:S01]  /*13760*/  MOV R140, R241 ;  /* 0x000000f1008c7202 */ /* 0x010fe20000000f00 */
[----:B------:R-:W-:Y:S01]  /*13770*/  IMAD.MOV.U32 R141, RZ, RZ, R240 ;  /* 0x000000ffff8d7224 */ /* 0x000fe200078e00f0 */
[----:B------:R-:W-:Y:S01]  /*13780*/  MOV R210, R52 ;  /* 0x0000003400d27202 */ /* 0x000fe20000000f00 */
[----:B------:R4:W-:Y:S01]  /*13790*/  STL.64 [R1+0x628], R132 ;  /* 0x0006288401007387 */ /* 0x0009e20000100a00 */
[----:B------:R-:W-:Y:S01]  /*137a0*/  MOV R138, R243 ;  /* 0x000000f3008a7202 */ /* 0x000fe20000000f00 */
[----:B------:R-:W-:Y:S01]  /*137b0*/  IMAD.MOV.U32 R139, RZ, RZ, R242 ;  /* 0x000000ffff8b7224 */ /* 0x000fe200078e00f2 */
[----:B------:R-:W-:Y:S01]  /*137c0*/  MOV R212, R50 ;  /* 0x0000003200d47202 */ /* 0x000fe20000000f00 */
[----:B------:R4:W-:Y:S01]  /*137d0*/  STL.64 [R1+0x620], R130 ;  /* 0x0006208201007387 */ /* 0x0009e20000100a00 */
[----:B-1----:R-:W-:Y:S01]  /*137e0*/  MOV R136, R245 ;  /* 0x000000f500887202 */ /* 0x002fe20000000f00 */
[----:B------:R-:W-:Y:S01]  /*137f0*/  IMAD.MOV.U32 R137, RZ, RZ, R244 ;  /* 0x000000ffff897224 */ /* 0x000fe200078e00f4 */
[----:B------:R-:W-:Y:S01]  /*13800*/  MOV R216, R46 ;  /* 0x0000002e00d87202 */ /* 0x000fe20000000f00 */
        /* <DEDUP_REMOVED lines=12> */
[----:B------:R-:W-:Y:S01]  /*138d0*/  IMAD.MOV.U32 R177, RZ, RZ, R214 ;  /* 0x000000ffffb17224 */ /* 0x000fe200078e00d6 */
[----:B-1----:R-:W-:Y:S01]  /*138e0*/  MOV R128, R65 ;  /* 0x0000004100807202 */ /* 0x002fe20000000f00 */
[----:B------:R-:W-:Y:S01]  /*138f0*/  IMAD.MOV.U32 R185, RZ, RZ, R206 ;  /* 0x000000ffffb97224 */ /* 0x000fe200078e00ce */
[----:B------:R-:W-:Y:S01]  /*13900*/  MOV R206, R56 ;  /* 0x0000003800ce7202 */ /* 0x000fe20000000f00 */
[----:B---3--:R-:W-:Y:S01]  /*13910*/  IMAD.MOV.U32 R127, RZ, RZ, R68 ;  /* 0x000000ffff7f7224 */ /* 0x008fe200078e0044 */
[----:B------:R-:W-:Y:S01]  /*13920*/  MOV R126, R69 ;  /* 0x00000045007e7202 */ /* 0x000fe20000000f00 */
[----:B------:R-:W-:Y:S01]  /*13930*/  IMAD.MOV.U32 R129, RZ, RZ, R252 ;  /* 0x000000ffff817224 */ /* 0x000fe200078e00fc */
[----:B------:R-:W-:Y:S01]  /*13940*/  MOV R214, R48 ;  /* 0x0000003000d67202 */ /* 0x000fe20000000f00 */
[----:B----4-:R-:W-:Y:S01]  /*13950*/  IMAD.MOV.U32 R125, RZ, RZ, R64 ;  /* 0x000000ffff7d7224 */ /* 0x010fe200078e0040 */
        /* <DEDUP_REMOVED lines=12> */
[----:B------:R-:W-:Y:S01]  /*13a20*/  F2FP.BF16.F32.PACK_AB R33, R27, R28 ;  /* 0x0000001c1b21723e */ /* 0x000fe200000010ff */
[----:B------:R-:W-:Y:S01]  /*13a30*/  IMAD.MOV.U32 R215, RZ, RZ, R47 ;  /* 0x000000ffffd77224 */ /* 0x000fe200078e002f */
[----:B------:R-:W-:Y:S01]  /*13a40*/  MOV R234, R20 ;  /* 0x0000001400ea7202 */ /* 0x000fe20000000f00 */
[----:B------:R-:W-:Y:S01]  /*13a50*/  IMAD.MOV.U32 R217, RZ, RZ, R45 ;  /* 0x000000ffffd97224 */ /* 0x000fe200078e002d */
[----:B------:R-:W-:Y:S01]  /*13a60*/  F2FP.BF16.F32.PACK_AB R35, R25, R26 ;  /* 0x0000001a1923723e */ /* 0x000fe200000010ff */
[----:B------:R-:W-:Y:S01]  /*13a70*/  IMAD.MOV.U32 R219, RZ, RZ, R43 ;  /* 0x000000ffffdb7224 */ /* 0x000fe200078e002b */
[----:B------:R-:W-:Y:S01]  /*13a80*/  UMOV UR11, 0x40000040 ;  /* 0x40000040000b7882 */ /* 0x000fe20000000000 */
[----:B------:R-:W-:-:S02]  /*13a90*/  IMAD.MOV.U32 R221, RZ, RZ, R41 ;  /* 0x000000ffffdd7224 */ /* 0x000fc400078e0029 */
[----:B------:R-:W-:Y:S01]  /*13aa0*/  FFMA R20, R85, UR7, -R6 ;  /* 0x0000000755147c23 */ /* 0x000fe20008000806 */
[----:B------:R-:W-:Y:S02]  /*13ab0*/  IMAD.MOV.U32 R223, RZ, RZ, R36 ;  /* 0x000000ffffdf7224 */ /* 0x000fe400078e0024 */
[----:B------:R-:W-:Y:S01]  /*13ac0*/  FFMA R22, R83, UR7, -R2 ;  /* 0x0000000753167c23 */ /* 0x000fe20008000802 */
[----:B------:R-:W-:Y:S01]  /*13ad0*/  IMAD.MOV.U32 R225, RZ, RZ, R34 ;  /* 0x000000ffffe17224 */ /* 0x000fe200078e0022 */
[----:B------:R-:W-:Y:S01]  /*13ae0*/  F2FP.BF16.F32.PACK_AB R34, R37, R38 ;  /* 0x000000262522723e */ /* 0x000fe200000010ff */
[----:B------:R-:W-:Y:S02]  /*13af0*/  IMAD.MOV.U32 R227, RZ, RZ, R31 ;  /* 0x000000ffffe37224 */ /* 0x000fe400078e001f */
[----:B------:R-:W-:Y:S01]  /*13b00*/  FFMA R24, R87, UR7, -R2 ;  /* 0x0000000757187c23 */ /* 0x000fe20008000802 */
[----:B------:R-:W-:Y:S02]  /*13b10*/  IMAD.MOV.U32 R229, RZ, RZ, R29 ;  /* 0x000000ffffe57224 */ /* 0x000fe400078e001d */
[----:B------:R-:W-:Y:S01]  /*13b20*/  FFMA R29, R88, UR7, -R6 ;  /* 0x00000007581d7c23 */ /* 0x000fe20008000806 */
[----:B------:R-:W-:Y:S01]  /*13b30*/  IMAD.MOV.U32 R231, RZ, RZ, R23 ;  /* 0x000000ffffe77224 */ /* 0x000fe200078e0017 */
[----:B------:R-:W-:Y:S01]  /*13b40*/  MOV R236, R18 ;  /* 0x0000001200ec7202 */ /* 0x000fe20000000f00 */
[----:B------:R-:W-:-:S02]  /*13b50*/  IMAD.MOV.U32 R233, RZ, RZ, R21 ;  /* 0x000000ffffe97224 */ /* 0x000fc400078e0015 */
[--C-:B------:R-:W-:Y:S01]  /*13b60*/  FFMA R18, R81, UR7, -R6.reuse ;  /* 0x0000000751127c23 */ /* 0x100fe20008000806 */
[----:B------:R-:W-:Y:S02]  /*13b70*/  IMAD.MOV.U32 R235, RZ, RZ, R19 ;  /* 0x000000ffffeb7224 */ /* 0x000fe400078e0013 */
[----:B------:R-:W-:Y:S01]  /*13b80*/  FFMA R19, R84, UR7, -R6 ;  /* 0x0000000754137c23 */ /* 0x000fe20008000806 */
[--C-:B------:R-:W-:Y:S01]  /*13b90*/  FFMA R21, R82, UR7, -R2.reuse ;  /* 0x0000000752157c23 */ /* 0x100fe20008000802 */
[----:B------:R-:W-:Y:S01]  /*13ba0*/  FFMA R23, R86, UR7, -R2 ;  /* 0x0000000756177c23 */ /* 0x000fe20008000802 */
[----:B------:R-:W-:Y:S02]  /*13bb0*/  IMAD.MOV.U32 R237, RZ, RZ, R17 ;  /* 0x000000ffffed7224 */ /* 0x000fe400078e0011 */
[--C-:B------:R-:W-:Y:S01]  /*13bc0*/  FFMA R17, R80, UR7, -R6.reuse ;  /* 0x0000000750117c23 */ /* 0x100fe20008000806 */
[--C-:B------:R-:W-:Y:S01]  /*13bd0*/  FFMA R30, R89, UR7, -R6.reuse ;  /* 0x00000007591e7c23 */ /* 0x100fe20008000806 */
[----:B------:R-:W-:Y:S01]  /*13be0*/  FFMA R31, R92, UR7, -R6 ;  /* 0x000000075c1f7c23 */ /* 0x000fe20008000806 */
[--C-:B------:R-:W-:Y:S01]  /*13bf0*/  FFMA R36, R95, UR7, -R2.reuse ;  /* 0x000000075f247c23 */ /* 0x100fe20008000802 */
[----:B------:R-:W-:Y:S01]  /*13c00*/  STL.64 [R1+0x600], R122 ;  /* 0x0006007a01007387 */ /* 0x000fe20000100a00 */
[----:B------:R-:W-:Y:S01]  /*13c10*/  MOV R238, R16 ;  /* 0x0000001000ee7202 */ /* 0x000fe20000000f00 */
[----:B------:R-:W-:-:S02]  /*13c20*/  FFMA R16, R74, UR7, -R2 ;  /* 0x000000074a107c23 */ /* 0x000fc40008000802 */
[----:B------:R-:W-:Y:S01]  /*13c30*/  STL.64 [R1+0x5f8], R120 ;  /* 0x0005f87801007387 */ /* 0x000fe20000100a00 */
[----:B------:R-:W-:Y:S02]  /*13c40*/  IMAD.MOV.U32 R239, RZ, RZ, R15 ;  /* 0x000000ffffef7224 */ /* 0x000fe400078e000f */
[----:B------:R-:W-:Y:S01]  /*13c50*/  FFMA R15, R75, UR7, -R2 ;  /* 0x000000074b0f7c23 */ /* 0x000fe20008000802 */
[----:B------:R-:W-:Y:S01]  /*13c60*/  MOV R240, R14 ;  /* 0x0000000e00f07202 */ /* 0x000fe20000000f00 */
[----:B------:R-:W-:-:S05]  /*13c70*/  FFMA R14, R76, UR7, -R6 ;  /* 0x000000074c0e7c23 */ /* 0x000fca0008000806 */
[----:B------:R-:W-:Y:S01]  /*13c80*/  FSETP.GEU.AND P3, PT, R14, -126, PT ;  /* 0xc2fc00000e00780b */ /* 0x000fe20003f6e000 */
[----:B------:R-:W-:Y:S02]  /*13c90*/  IMAD.MOV.U32 R241, RZ, RZ, R13 ;  /* 0x000000fffff17224 */ /* 0x000fe400078e000d */
[----:B------:R-:W-:-:S05]  /*13ca0*/  FFMA R13, R77, UR7, -R6 ;  /* 0x000000074d0d7c23 */ /* 0x000fca0008000806 */
[----:B------:R-:W-:Y:S02]  /*13cb0*/  FSETP.GEU.AND P4, PT, R13, -126, PT ;  /* 0xc2fc00000d00780b */ /* 0x000fe40003f8e000 */
[----:B------:R-:W-:Y:S01]  /*13cc0*/  MOV R242, R12 ;  /* 0x0000000c00f27202 */ /* 0x000fe20000000f00 */
[----:B------:R-:W-:Y:S02]  /*13cd0*/  FFMA R12, R79, UR7, -R2 ;  /* 0x000000074f0c7c23 */ /* 0x000fe40008000802 */
[----:B------:R-:W-:Y:S01]  /*13ce0*/  @!P3 FMUL R14, R14, 0.5 ;  /* 0x3f0000000e0eb820 */ /* 0x000fe20000400000 */
[----:B------:R-:W-:-:S05]  /*13cf0*/  IMAD.MOV.U32 R243, RZ, RZ, R11 ;  /* 0x000000fffff37224 */ /* 0x000fca00078e000b */
[----:B------:R-:W1:Y:S01]  /*13d00*/  MUFU.EX2 R14, R14 ;  /* 0x0000000e000e7308 */ /* 0x000e620000000800 */
[----:B------:R-:W-:Y:S01]  /*13d10*/  FFMA R11, R78, UR7, -R2 ;  /* 0x000000074e0b7c23 */ /* 0x000fe20008000802 */
[----:B------:R-:W-:Y:S01]  /*13d20*/  @!P4 FMUL R13, R13, 0.5 ;  /* 0x3f0000000d0dc820 */ /* 0x000fe20000400000 */
[----:B------:R-:W-:-:S05]  /*13d30*/  MOV R244, R10 ;  /* 0x0000000a00f47202 */ /* 0x000fca0000000f00 */
[----:B------:R-:W3:Y:S01]  /*13d40*/  MUFU.EX2 R13, R13 ;  /* 0x0000000d000d7308 */ /* 0x000ee20000000800 */
[----:B------:R-:W-:Y:S02]  /*13d50*/  IMAD.MOV.U32 R245, RZ, RZ, R9 ;  /* 0x000000fffff57224 */ /* 0x000fe400078e0009 */
[----:B-1----:R-:W-:Y:S01]  /*13d60*/  @!P3 FMUL R14, R14, R14 ;  /* 0x0000000e0e0eb220 */ /* 0x002fe20000400000 */
[----:B------:R-:W-:-:S04]  /*13d70*/  FSETP.GEU.AND P3, PT, R11, -126, PT ;  /* 0xc2fc00000b00780b */ /* 0x000fc80003f6e000 */
[----:B------:R-:W-:Y:S01]  /*13d80*/  STL [R1+0x2f0], R14 ;  /* 0x0002f00e01007387 */ /* 0x000fe20000100800 */
[----:B------:R-:W-:Y:S01]  /*13d90*/  MOV R246, R8 ;  /* 0x0000000800f67202 */ /* 0x000fe20000000f00 */
[----:B---3--:R-:W-:Y:S01]  /*13da0*/  @!P4 FMUL R13, R13, R13 ;  /* 0x0000000d0d0dc220 */ /* 0x008fe20000400000 */
[----:B------:R-:W-:-:S04]  /*13db0*/  FSETP.GEU.AND P4, PT, R12, -126, PT ;  /* 0xc2fc00000c00780b */ /* 0x000fc80003f8e000 */
[----:B------:R-:W-:Y:S01]  /*13dc0*/  F2FP.BF16.F32.PACK_AB R42, R13, R14 ;  /* 0x0000000e0d2a723e */ /* 0x000fe200000010ff */
[----:B------:R-:W-:Y:S02]  /*13dd0*/  IMAD.MOV.U32 R247, RZ, RZ, R7 ;  /* 0x000000fffff77224 */ /* 0x000fe400078e0007 */
[----:B------:R-:W-:Y:S01]  /*13de0*/  FFMA R7, R72, UR7, -R6 ;  /* 0x0000000748077c23 */ /* 0x000fe20008000806 */
[----:B------:R-:W-:Y:S01]  /*13df0*/  @!P3 FMUL R11, R11, 0.5 ;  /* 0x3f0000000b0bb820 */ /* 0x000fe20000400000 */
[----:B------:R-:W-:Y:S03]  /*13e00*/  STL [R1+0x2ec], R13 ;  /* 0x0002ec0d01007387 */ /* 0x000fe60000100800 */
[----:B------:R-:W-:Y:S02]  /*13e10*/  FSETP.GEU.AND P5, PT, R7, -126, PT ;  /* 0xc2fc00000700780b */ /* 0x000fe40003fae000 */
[----:B------:R-:W-:Y:S01]  /*13e20*/  MOV R248, R5 ;  /* 0x0000000500f87202 */ /* 0x000fe20000000f00 */
[----:B------:R-:W-:Y:S01]  /*13e30*/  @!P4 FMUL R12, R12, 0.5 ;  /* 0x3f0000000c0cc820 */ /* 0x000fe20000400000 */
[----:B------:R-:W1:Y:S01]  /*13e40*/  MUFU.EX2 R11, R11 ;  /* 0x0000000b000b7308 */ /* 0x000e620000000800 */
[----:B------:R-:W-:Y:S01]  /*13e50*/  FFMA R80, R114, UR7, -R2 ;  /* 0x0000000772507c23 */ /* 0x000fe20008000802 */
[----:B------:R-:W-:-:S06]  /*13e60*/  IMAD.MOV.U32 R249, RZ, RZ, R4 ;  /* 0x000000fffff97224 */ /* 0x000fcc00078e0004 */
[----:B------:R-:W3:Y:S01]  /*13e70*/  MUFU.EX2 R12, R12 ;  /* 0x0000000c000c7308 */ /* 0x000ee20000000800 */
[----:B------:R-:W-:Y:S01]  /*13e80*/  @!P5 FMUL R7, R7, 0.5 ;  /* 0x3f0000000707d820 */ /* 0x000fe20000400000 */
[----:B------:R-:W-:Y:S01]  /*13e90*/  FFMA R81, R115, UR7, -R2 ;  /* 0x0000000773517c23 */ /* 0x000fe20008000802 */
[----:B------:R-:W-:-:S05]  /*13ea0*/  MOV R250, R3 ;  /* 0x0000000300fa7202 */ /* 0x000fca0000000f00 */
[----:B------:R-:W4:Y:S01]  /*13eb0*/  MUFU.EX2 R7, R7 ;  /* 0x0000000700077308 */ /* 0x000f220000000800 */
[----:B-1----:R-:W-:Y:S01]  /*13ec0*/  @!P3 FMUL R11, R11, R11 ;  /* 0x0000000b0b0bb220 */ /* 0x002fe20000400000 */
[----:B------:R-:W-:Y:S01]  /*13ed0*/  FSETP.GEU.AND P3, PT, R19, -126, PT ;  /* 0xc2fc00001300780b */ /* 0x000fe20003f6e000 */
[----:B------:R-:W-:Y:S01]  /*13ee0*/  FFMA R82, R118, UR7, -R2 ;  /* 0x0000000776527c23 */ /* 0x000fe20008000802 */
[----:B------:R-:W-:Y:S02]  /*13ef0*/  IMAD.MOV.U32 R251, RZ, RZ, R0 ;  /* 0x000000fffffb7224 */ /* 0x000fe400078e0000 */
[----:B------:R-:W-:Y:S01]  /*13f00*/  FFMA R0, R73, UR7, -R6 ;  /* 0x0000000749007c23 */ /* 0x000fe20008000806 */
[----:B------:R-:W-:Y:S01]  /*13f10*/  STL [R1+0x2f8], R11 ;  /* 0x0002f80b01007387 */ /* 0x000fe20000100800 */
[----:B---3--:R-:W-:Y:S01]  /*13f20*/  @!P4 FMUL R12, R12, R12 ;  /* 0x0000000c0c0cc220 */ /* 0x008fe20000400000 */
[----:B------:R-:W-:Y:S01]  /*13f30*/  FSETP.GEU.AND P4, PT, R20, -126, PT ;  /* 0xc2fc00001400780b */ /* 0x000fe20003f8e000 */
[----:B--2---:R-:W-:Y:S01]  /*13f40*/  FFMA R83, R119, UR7, -R2 ;  /* 0x0000000777537c23 */ /* 0x004fe20008000802 */
[----:B------:R-:W-:Y:S01]  /*13f50*/  WARPGROUP.ARRIVE ;  /* 0x00000000000079c5 */ /* 0x000fe20000000000 */
[----:B------:R-:W-:Y:S01]  /*13f60*/  FSETP.GEU.AND P6, PT, R0, -126, PT ;  /* 0xc2fc00000000780b */ /* 0x000fe20003fce000 */
[----:B------:R-:W-:Y:S01]  /*13f70*/  STL [R1+0x2f4], R12 ;  /* 0x0002f40c01007387 */ /* 0x000fe20000100800 */
[----:B------:R-:W-:Y:S01]  /*13f80*/  F2FP.BF16.F32.PACK_AB R43, R12, R11 ;  /* 0x0000000b0c2b723e */ /* 0x000fe200000010ff */
[----:B------:R-:W-:Y:S01]  /*13f90*/  @!P3 FMUL R19, R19, 0.5 ;  /* 0x3f0000001313b820 */ /* 0x000fe20000400000 */
[----:B----4-:R-:W-:Y:S01]  /*13fa0*/  @!P5 FMUL R7, R7, R7 ;  /* 0x000000070707d220 */ /* 0x010fe20000400000 */
[----:B------:R-:W-:Y:S01]  /*13fb0*/  HGMMA.64x256x16.F32.BF16 R124, R32, gdesc[UR8].tnspB, R124, gsb0 ;  /* 0x43e00008207c7df0 */ /* 0x000fe2000800187c */
[----:B------:R-:W-:Y:S01]  /*13fc0*/  FSETP.GEU.AND P5, PT, R16, -126, PT ;  /* 0xc2fc00001000780b */ /* 0x000fe20003fae000 */
[----:B------:R-:W-:Y:S01]  /*13fd0*/  UIADD3 UR10, UR8, 0x300, URZ ;  /* 0x00000300080a7890 */ /* 0x000fe2000fffe03f */
[----:B------:R-:W-:-:S02]  /*13fe0*/  UMOV UR11, 0x40000040 ;  /* 0x40000040000b7882 */ /* 0x000fc40000000000 */
[----:B------:R-:W-:Y:S01]  /*13ff0*/  @!P4 FMUL R20, R20, 0.5 ;  /* 0x3f0000001414c820 */ /* 0x000fe20000400000 */
[----:B------:R-:W1:Y:S02]  /*14000*/  MUFU.EX2 R19, R19 ;  /* 0x0000001300137308 */ /* 0x000e640000000800 */
[----:B------:R-:W-:-:S06]  /*14010*/  @!P6 FMUL R0, R0, 0.5 ;  /* 0x3f0000000000e820 */ /* 0x000fcc0000400000 */
[----:B------:R-:W2:Y:S01]  /*14020*/  MUFU.EX2 R0, R0 ;  /* 0x0000000000007308 */ /* 0x000ea20000000800 */
[----:B------:R-:W-:-:S07]  /*14030*/  @!P5 FMUL R16, R16, 0.5 ;  /* 0x3f0000001010d820 */ /* 0x000fce0000400000 */
[----:B------:R-:W3:Y:S01]  /*14040*/  MUFU.EX2 R16, R16 ;  /* 0x0000001000107308 */ /* 0x000ee20000000800 */
[----:B-1----:R-:W-:Y:S01]  /*14050*/  @!P3 FMUL R19, R19, R19 ;  /* 0x000000131313b220 */ /* 0x002fe20000400000 */
[----:B------:R-:W-:-:S06]  /*14060*/  FSETP.GEU.AND P3, PT, R23, -126, PT ;  /* 0xc2fc00001700780b */ /* 0x000fcc0003f6e000 */
[----:B------:R-:W1:Y:S01]  /*14070*/  MUFU.EX2 R20, R20 ;  /* 0x0000001400147308 */ /* 0x000e620000000800 */
[----:B--2---:R-:W-:Y:S01]  /*14080*/  @!P6 FMUL R0, R0, R0 ;  /* 0x000000000000e220 */ /* 0x004fe20000400000 */
[----:B------:R-:W-:-:S04]  /*14090*/  FSETP.GEU.AND P6, PT, R15, -126, PT ;  /* 0xc2fc00000f00780b */ /* 0x000fc80003fce000 */
[----:B------:R-:W-:Y:S01]  /*140a0*/  F2FP.BF16.F32.PACK_AB R40, R0, R7 ;  /* 0x000000070028723e */ /* 0x000fe200000010ff */
[----:B------:R-:W-:Y:S01]  /*140b0*/  @!P3 FMUL R23, R23, 0.5 ;  /* 0x3f0000001717b820 */ /* 0x000fe20000400000 */
[----:B---3--:R-:W-:Y:S01]  /*140c0*/  @!P5 FMUL R16, R16, R16 ;  /* 0x000000101010d220 */ /* 0x008fe20000400000 */
[----:B------:R-:W-:-:S04]  /*140d0*/  FSETP.GEU.AND P5, PT, R17, -126, PT ;  /* 0xc2fc00001100780b */ /* 0x000fc80003fae000 */
[----:B------:R-:W2:Y:S02]  /*140e0*/  MUFU.EX2 R23, R23 ;  /* 0x0000001700177308 */ /* 0x000ea40000000800 */
[----:B------:R-:W-:Y:S01]  /*140f0*/  @!P6 FMUL R15, R15, 0.5 ;  /* 0x3f0000000f0fe820 */ /* 0x000fe20000400000 */
[----:B-1----:R-:W-:Y:S01]  /*14100*/  @!P4 FMUL R20, R20, R20 ;  /* 0x000000141414c220 */ /* 0x002fe20000400000 */
[----:B------:R-:W-:-:S04]  /*14110*/  FSETP.GEU.AND P4, PT, R24, -126, PT ;  /* 0xc2fc00001800780b */ /* 0x000fc80003f8e000 */
[----:B------:R-:W1:Y:S01]  /*14120*/  MUFU.EX2 R15, R15 ;  /* 0x0000000f000f7308 */ /* 0x000e620000000800 */
[----:B------:R-:W-:Y:S01]  /*14130*/  F2FP.BF16.F32.PACK_AB R46, R20, R19 ;  /* 0x00000013142e723e */ /* 0x000fe200000010ff */
[----:B------:R-:W-:-:S06]  /*14140*/  @!P5 FMUL R17, R17, 0.5 ;  /* 0x3f0000001111d820 */ /* 0x000fcc0000400000 */
[----:B------:R-:W3:Y:S01]  /*14150*/  MUFU.EX2 R17, R17 ;  /* 0x0000001100117308 */ /* 0x000ee20000000800 */
[----:B--2---:R-:W-:Y:S01]  /*14160*/  @!P3 FMUL R23, R23, R23 ;  /* 0x000000171717b220 */ /* 0x004fe20000400000 */
[----:B------:R-:W-:Y:S01]  /*14170*/  @!P4 FMUL R24, R24, 0.5 ;  /* 0x3f0000001818c820 */ /* 0x000fe20000400000 */
[----:B------:R-:W-:-:S05]  /*14180*/  FSETP.GEU.AND P3, PT, R31, -126, PT ;  /* 0xc2fc00001f00780b */ /* 0x000fca0003f6e000 */
[----:B------:R-:W2:Y:S01]  /*14190*/  MUFU.EX2 R24, R24 ;  /* 0x0000001800187308 */ /* 0x000ea20000000800 */
[----:B-1----:R-:W-:Y:S01]  /*141a0*/  @!P6 FMUL R15, R15, R15 ;  /* 0x0000000f0f0fe220 */ /* 0x002fe20000400000 */
[----:B------:R-:W-:-:S04]  /*141b0*/  FSETP.GEU.AND P6, PT, R18, -126, PT ;  /* 0xc2fc00001200780b */ /* 0x000fc80003fce000 */
[----:B------:R-:W-:Y:S02]  /*141c0*/  F2FP.BF16.F32.PACK_AB R41, R15, R16 ;  /* 0x000000100f29723e */ /* 0x000fe400000010ff */
[----:B------:R-:W-:Y:S01]  /*141d0*/  @!P3 FMUL R31, R31, 0.5 ;  /* 0x3f0000001f1fb820 */ /* 0x000fe20000400000 */
[----:B---3--:R-:W-:Y:S01]  /*141e0*/  @!P5 FMUL R17, R17, R17 ;  /* 0x000000111111d220 */ /* 0x008fe20000400000 */
[----:B------:R-:W-:-:S04]  /*141f0*/  FSETP.GEU.AND P5, PT, R21, -126, PT ;  /* 0xc2fc00001500780b */ /* 0x000fc80003fae000 */
[----:B------:R-:W1:Y:S01]  /*14200*/  MUFU.EX2 R31, R31 ;  /* 0x0000001f001f7308 */ /* 0x000e620000000800 */
[----:B------:R-:W-:Y:S01]  /*14210*/  @!P6 FMUL R18, R18, 0.5 ;  /* 0x3f0000001212e820 */ /* 0x000fe20000400000 */
[----:B------:R-:W-:Y:S01]  /*14220*/  STL [R1+0x300], R17 ;  /* 0x0003001101007387 */ /* 0x000fe20000100800 */
[----:B--2---:R-:W-:-:S05]  /*14230*/  @!P4 FMUL R24, R24, R24 ;  /* 0x000000181818c220 */ /* 0x004fca0000400000 */
[----:B------:R-:W2:Y:S01]  /*14240*/  MUFU.EX2 R18, R18 ;  /* 0x0000001200127308 */ /* 0x000ea20000000800 */
[----:B------:R-:W-:Y:S01]  /*14250*/  @!P5 FMUL R21, R21, 0.5 ;  /* 0x3f0000001515d820 */ /* 0x000fe20000400000 */
[----:B------:R-:W-:-:S06]  /*14260*/  F2FP.BF16.F32.PACK_AB R47, R24, R23 ;  /* 0x00000017182f723e */ /* 0x000fcc00000010ff */
[----:B------:R-:W3:Y:S01]  /*14270*/  MUFU.EX2 R21, R21 ;  /* 0x0000001500157308 */ /* 0x000ee20000000800 */
[----:B-1----:R-:W-:Y:S01]  /*14280*/  @!P3 FMUL R31, R31, R31 ;  /* 0x0000001f1f1fb220 */ /* 0x002fe20000400000 */
[----:B--2---:R-:W-:Y:S01]  /*14290*/  @!P6 FMUL R18, R18, R18 ;  /* 0x000000121212e220 */ /* 0x004fe20000400000 */
[----:B------:R-:W-:-:S04]  /*142a0*/  FSETP.GEU.AND P6, PT, R22, -126, PT ;  /* 0xc2fc00001600780b */ /* 0x000fc80003fce000 */
[----:B------:R-:W-:Y:S01]  /*142b0*/  F2FP.BF16.F32.PACK_AB R44, R18, R17 ;  /* 0x00000011122c723e */ /* 0x000fe200000010ff */
[----:B------:R-:W-:Y:S01]  /*142c0*/  STL [R1+0x2fc], R18 ;  /* 0x0002fc1201007387 */ /* 0x000fe20000100800 */
[----:B---3--:R-:W-:Y:S01]  /*142d0*/  @!P5 FMUL R21, R21, R21 ;  /* 0x000000151515d220 */ /* 0x008fe20000400000 */
[C---:B------:R-:W-:Y:S02]  /*142e0*/  FSETP.GEU.AND P5, PT, R29.reuse, -126, PT ;  /* 0xc2fc00001d00780b */ /* 0x040fe40003fae000 */
[----:B------:R-:W-:Y:S04]  /*142f0*/  STL [R1+0x308], R19 ;  /* 0x0003081301007387 */ /* 0x000fe80000100800 */
[----:B------:R-:W-:Y:S01]  /*14300*/  @!P6 FMUL R22, R22, 0.5 ;  /* 0x3f0000001616e820 */ /* 0x000fe20000400000 */
[----:B------:R-:W-:Y:S04]  /*14310*/  STL [R1+0x304], R20 ;  /* 0x0003041401007387 */ /* 0x000fe80000100800 */
[----:B------:R-:W-:Y:S01]  /*14320*/  STL [R1+0x310], R21 ;  /* 0x0003101501007387 */ /* 0x000fe20000100800 */
[----:B------:R-:W1:Y:S01]  /*14330*/  MUFU.EX2 R22, R22 ;  /* 0x0000001600167308 */ /* 0x000e620000000800 */
[----:B------:R-:W-:-:S07]  /*14340*/  @!P5 FMUL R29, R29, 0.5 ;  /* 0x3f0000001d1dd820 */ /* 0x000fce0000400000 */
[----:B------:R-:W2:Y:S01]  /*14350*/  MUFU.EX2 R29, R29 ;  /* 0x0000001d001d7308 */ /* 0x000ea20000000800 */
[----:B-1----:R-:W-:Y:S01]  /*14360*/  @!P6 FMUL R22, R22, R22 ;  /* 0x000000161616e220 */ /* 0x002fe20000400000 */
[----:B------:R-:W-:-:S04]  /*14370*/  FSETP.GEU.AND P6, PT, R30, -126, PT ;  /* 0xc2fc00001e00780b */ /* 0x000fc80003fce000 */
[----:B------:R-:W-:Y:S01]  /*14380*/  F2FP.BF16.F32.PACK_AB R45, R22, R21 ;  /* 0x00000015162d723e */ /* 0x000fe200000010ff */
[----:B------:R-:W-:Y:S01]  /*14390*/  STL [R1+0x30c], R22 ;  /* 0x00030c1601007387 */ /* 0x000fe20000100800 */
[----:B--2---:R-:W-:-:S03]  /*143a0*/  @!P5 FMUL R29, R29, R29 ;  /* 0x0000001d1d1dd220 */ /* 0x004fc60000400000 */
[----:B------:R-:W-:Y:S04]  /*143b0*/  STL [R1+0x318], R23 ;  /* 0x0003181701007387 */ /* 0x000fe80000100800 */
[----:B------:R-:W-:Y:S01]  /*143c0*/  @!P6 FMUL R30, R30, 0.5 ;  /* 0x3f0000001e1ee820 */ /* 0x000fe20000400000 */
[----:B------:R-:W-:Y:S04]  /*143d0*/  STL [R1+0x314], R24 ;  /* 0x0003141801007387 */ /* 0x000fe80000100800 */
[----:B------:R-:W-:Y:S01]  /*143e0*/  STL [R1+0x320], R29 ;  /* 0x0003201d01007387 */ /* 0x000fe20000100800 */
[----:B------:R-:W1:Y:S02]  /*143f0*/  MUFU.EX2 R30, R30 ;  /* 0x0000001e001e7308 */ /* 0x000e640000000800 */
[----:B-1----:R-:W-:-:S05]  /*14400*/  @!P6 FMUL R30, R30, R30 ;  /* 0x0000001e1e1ee220 */ /* 0x002fca0000400000 */
[----:B------:R-:W-:Y:S01]  /*14410*/  F2FP.BF16.F32.PACK_AB R48, R30, R29 ;  /* 0x0000001d1e30723e */ /* 0x000fe200000010ff */
[----:B------:R-:W-:Y:S04]  /*14420*/  STL [R1+0x31c], R30 ;  /* 0x00031c1e01007387 */ /* 0x000fe80000100800 */
[----:B------:R-:W-:Y:S01]  /*14430*/  STL [R1+0x328], R31 ;  /* 0x0003281f01007387 */ /* 0x000fe20000100800 */
[----:B------:R-:W-:Y:S02]  /*14440*/  WARPGROUP.DEPBAR.LE gsb0, 0x0 ;  /* 0x00008000000079c5 */ /* 0x000fe40000010000 */
[----:B------:R-:W-:Y:S01]  /*14450*/  WARPGROUP.ARRIVE ;  /* 0x00000000000079c5 */ /* 0x000fe20000000000 */
[----:B------:R-:W-:Y:S01]  /*14460*/  FFMA R32, R93, UR7, -R6 ;  /* 0x000000075d207c23 */ /* 0x000fe20008000806 */
[--C-:B------:R-:W-:Y:S01]  /*14470*/  FFMA R33, R90, UR7, -R2.reuse ;  /* 0x000000075a217c23 */ /* 0x100fe20008000802 */
[--C-:B------:R-:W-:Y:S01]  /*14480*/  FFMA R34, R91, UR7, -R2.reuse ;  /* 0x000000075b227c23 */ /* 0x100fe20008000802 */
[----:B------:R-:W-:-:S02]  /*14490*/  FFMA R35, R94, UR7, -R2 ;  /* 0x000000075e237c23 */ /* 0x000fc40008000802 */
[----:B------:R-:W-:Y:S01]  /*144a0*/  HGMMA.64x256x16.F32.BF16 R124, R40, gdesc[UR8].tnspB, R124, gsb0 ;  /* 0x43e00008287c7df0 */ /* 0x000fe2000800187c */
[----:B------:R-:W-:Y:S01]  /*144b0*/  UIADD3 UR10, UR8, 0x380, URZ ;  /* 0x00000380080a7890 */ /* 0x000fe2000fffe03f */
[----:B------:R-:W-:Y:S01]  /*144c0*/  FSETP.GEU.AND P4, PT, R32, -126, PT ;  /* 0xc2fc00002000780b */ /* 0x000fe20003f8e000 */
[----:B------:R-:W-:Y:S01]  /*144d0*/  UMOV UR11, 0x40000040 ;  /* 0x40000040000b7882 */ /* 0x000fe20000000000 */
[----:B------:R-:W-:Y:S02]  /*144e0*/  FSETP.GEU.AND P5, PT, R33, -126, PT ;  /* 0xc2fc00002100780b */ /* 0x000fe40003fae000 */
[----:B------:R-:W-:Y:S02]  /*144f0*/  FSETP.GEU.AND P6, PT, R34, -126, PT ;  /* 0xc2fc00002200780b */ /* 0x000fe40003fce000 */
[----:B------:R-:W-:-:S07]  /*14500*/  FSETP.GEU.AND P3, PT, R35, -126, PT ;  /* 0xc2fc00002300780b */ /* 0x000fce0003f6e000 */
[----:B------:R-:W-:Y:S02]  /*14510*/  @!P4 FMUL R32, R32, 0.5 ;  /* 0x3f0000002020c820 */ /* 0x000fe40000400000 */
[----:B------:R-:W-:Y:S02]  /*14520*/  @!P5 FMUL R33, R33, 0.5 ;  /* 0x3f0000002121d820 */ /* 0x000fe40000400000 */
[----:B------:R-:W-:Y:S02]  /*14530*/  @!P6 FMUL R34, R34, 0.5 ;  /* 0x3f0000002222e820 */ /* 0x000fe40000400000 */
[----:B------:R-:W1:Y:S01]  /*14540*/  MUFU.EX2 R32, R32 ;  /* 0x0000002000207308 */ /* 0x000e620000000800 */
[----:B------:R-:W-:-:S07]  /*14550*/  @!P3 FMUL R35, R35, 0.5 ;  /* 0x3f0000002323b820 */ /* 0x000fce0000400000 */
[----:B------:R-:W2:Y:S08]  /*14560*/  MUFU.EX2 R33, R33 ;  /* 0x0000002100217308 */ /* 0x000eb00000000800 */
[----:B------:R-:W3:Y:S01]  /*14570*/  MUFU.EX2 R34, R34 ;  /* 0x0000002200227308 */ /* 0x000ee20000000800 */
[----:B-1----:R-:W-:Y:S01]  /*14580*/  @!P4 FMUL R32, R32, R32 ;  /* 0x000000202020c220 */ /* 0x002fe20000400000 */
[----:B------:R-:W-:-:S04]  /*14590*/  FSETP.GEU.AND P4, PT, R36, -126, PT ;  /* 0xc2fc00002400780b */ /* 0x000fc80003f8e000 */
[----:B------:R-:W-:Y:S01]  /*145a0*/  F2FP.BF16.F32.PACK_AB R50, R32, R31 ;  /* 0x0000001f2032723e */ /* 0x000fe200000010ff */
[----:B------:R-:W-:Y:S01]  /*145b0*/  STL [R1+0x324], R32 ;  /* 0x0003242001007387 */ /* 0x000fe20000100800 */
[----:B------:R-:W1:Y:S01]  /*145c0*/  MUFU.EX2 R35, R35 ;  /* 0x0000002300237308 */ /* 0x000e620000000800 */
[----:B--2---:R-:W-:-:S05]  /*145d0*/  @!P5 FMUL R33, R33, R33 ;  /* 0x000000212121d220 */ /* 0x004fca0000400000 */
[----:B------:R-:W-:Y:S01]  /*145e0*/  STL [R1+0x330], R33 ;  /* 0x0003302101007387 */ /* 0x000fe20000100800 */
[----:B------:R-:W-:Y:S01]  /*145f0*/  @!P4 FMUL R36, R36, 0.5 ;  /* 0x3f0000002424c820 */ /* 0x000fe20000400000 */
[----:B---3--:R-:W-:-:S05]  /*14600*/  @!P6 FMUL R34, R34, R34 ;  /* 0x000000222222e220 */ /* 0x008fca0000400000 */
[----:B------:R-:W2:Y:S01]  /*14610*/  MUFU.EX2 R36, R36 ;  /* 0x0000002400247308 */ /* 0x000ea20000000800 */
[----:B------:R-:W-:Y:S01]  /*14620*/  F2FP.BF16.F32.PACK_AB R49, R34, R33 ;  /* 0x000000212231723e */ /* 0x000fe200000010ff */
[----:B------:R-:W-:Y:S01]  /*14630*/  STL [R1+0x32c], R34 ;  /* 0x00032c2201007387 */ /* 0x000fe20000100800 */
[----:B-1----:R-:W-:-:S05]  /*14640*/  @!P3 FMUL R35, R35, R35 ;  /* 0x000000232323b220 */ /* 0x002fca0000400000 */
[----:B------:R-:W-:Y:S01]  /*14650*/  STL [R1+0x338], R35 ;  /* 0x0003382301007387 */ /* 0x000fe20000100800 */
[----:B--2---:R-:W-:-:S05]  /*14660*/  @!P4 FMUL R36, R36, R36 ;  /* 0x000000242424c220 */ /* 0x004fca0000400000 */
[----:B------:R-:W-:Y:S01]  /*14670*/  F2FP.BF16.F32.PACK_AB R51, R36, R35 ;  /* 0x000000232433723e */ /* 0x000fe200000010ff */
[----:B------:R-:W-:Y:S01]  /*14680*/  STL [R1+0x334], R36 ;  /* 0x0003342401007387 */ /* 0x000fe20000100800 */
[----:B------:R-:W-:Y:S02]  /*14690*/  WARPGROUP.DEPBAR.LE gsb0, 0x0 ;  /* 0x00008000000079c5 */ /* 0x000fe40000010000 */
[----:B------:R-:W-:Y:S01]  /*146a0*/  WARPGROUP.ARRIVE ;  /* 0x00000000000079c5 */ /* 0x000fe20000000000 */
[--C-:B------:R-:W-:Y:S01]  /*146b0*/  FFMA R40, R96, UR7, -R6.reuse ;  /* 0x0000000760287c23 */ /* 0x100fe20008000806 */
[--C-:B------:R-:W-:Y:S01]  /*146c0*/  FFMA R41, R97, UR7, -R6.reuse ;  /* 0x0000000761297c23 */ /* 0x100fe20008000806 */
[--C-:B------:R-:W-:Y:S01]  /*146d0*/  FFMA R42, R100, UR7, -R6.reuse ;  /* 0x00000007642a7c23 */ /* 0x100fe20008000806 */
[----:B------:R-:W-:Y:S02]  /*146e0*/  FFMA R43, R101, UR7, -R6 ;  /* 0x00000007652b7c23 */ /* 0x000fe40008000806 */
[----:B------:R-:W-:Y:S01]  /*146f0*/  HGMMA.64x256x16.F32.BF16 R124, R44, gdesc[UR8].tnspB, R124, gsb0 ;  /* 0x43e000082c7c7df0 */ /* 0x000fe2000800187c */
[----:B------:R-:W-:Y:S01]  /*14700*/  UIADD3 UR10, UR8, 0x400, URZ ;  /* 0x00000400080a7890 */ /* 0x000fe2000fffe03f */
[----:B------:R-:W-:Y:S01]  /*14710*/  FSETP.GEU.AND P5, PT, R40, -126, PT ;  /* 0xc2fc00002800780b */ /* 0x000fe20003fae000 */
[----:B------:R-:W-:Y:S01]  /*14720*/  UMOV UR11, 0x40000040 ;  /* 0x40000040000b7882 */ /* 0x000fe20000000000 */
[----:B------:R-:W-:-:S02]  /*14730*/  FSETP.GEU.AND P6, PT, R41, -126, PT ;  /* 0xc2fc00002900780b */ /* 0x000fc40003fce000 */
[----:B------:R-:W-:Y:S02]  /*14740*/  FSETP.GEU.AND P3, PT, R42, -126, PT ;  /* 0xc2fc00002a00780b */ /* 0x000fe40003f6e000 */
[----:B------:R-:W-:-:S07]  /*14750*/  FSETP.GEU.AND P4, PT, R43, -126, PT ;  /* 0xc2fc00002b00780b */ /* 0x000fce0003f8e000 */
[----:B------:R-:W-:Y:S02]  /*14760*/  @!P5 FMUL R40, R40, 0.5 ;  /* 0x3f0000002828d820 */ /* 0x000fe40000400000 */
[----:B------:R-:W-:Y:S02]  /*14770*/  @!P6 FMUL R41, R41, 0.5 ;  /* 0x3f0000002929e820 */ /* 0x000fe40000400000 */
[----:B------:R-:W-:Y:S02]  /*14780*/  @!P3 FMUL R42, R42, 0.5 ;  /* 0x3f0000002a2ab820 */ /* 0x000fe40000400000 */
[----:B------:R-:W-:Y:S01]  /*14790*/  @!P4 FMUL R43, R43, 0.5 ;  /* 0x3f0000002b2bc820 */ /* 0x000fe20000400000 */
[----:B------:R-:W1:Y:S08]  /*147a0*/  MUFU.EX2 R40, R40 ;  /* 0x0000002800287308 */ /* 0x000e700000000800 */
[----:B------:R-:W2:Y:S08]  /*147b0*/  MUFU.EX2 R41, R41 ;  /* 0x0000002900297308 */ /* 0x000eb00000000800 */
[----:B------:R-:W3:Y:S01]  /*147c0*/  MUFU.EX2 R42, R42 ;  /* 0x0000002a002a7308 */ /* 0x000ee20000000800 */
[----:B-1----:R-:W-:-:S05]  /*147d0*/  @!P5 FMUL R40, R40, R40 ;  /* 0x000000282828d220 */ /* 0x002fca0000400000 */
[----:B------:R-:W-:Y:S02]  /*147e0*/  STL [R1+0x340], R40 ;  /* 0x0003402801007387 */ /* 0x000fe40000100800 */
[----:B------:R-:W1:Y:S01]  /*147f0*/  MUFU.EX2 R43, R43 ;  /* 0x0000002b002b7308 */ /* 0x000e620000000800 */
[----:B--2---:R-:W-:-:S05]  /*14800*/  @!P6 FMUL R41, R41, R41 ;  /* 0x000000292929e220 */ /* 0x004fca0000400000 */
[----:B------:R-:W-:Y:S01]  /*14810*/  F2FP.BF16.F32.PACK_AB R52, R41, R40 ;  /* 0x000000282934723e */ /* 0x000fe200000010ff */
[----:B------:R-:W-:Y:S01]  /*14820*/  STL [R1+0x33c], R41 ;  /* 0x00033c2901007387 */ /* 0x000fe20000100800 */
[----:B---3--:R-:W-:-:S05]  /*14830*/  @!P3 FMUL R42, R42, R42 ;  /* 0x0000002a2a2ab220 */ /* 0x008fca0000400000 */
[----:B------:R-:W-:Y:S01]  /*14840*/  STL [R1+0x348], R42 ;  /* 0x0003482a01007387 */ /* 0x000fe20000100800 */
[----:B-1----:R-:W-:-:S05]  /*14850*/  @!P4 FMUL R43, R43, R43 ;  /* 0x0000002b2b2bc220 */ /* 0x002fca0000400000 */
        /* <DEDUP_REMOVED lines=9> */
[----:B------:R-:W-:Y:S01]  /*148f0*/  FSETP.GEU.AND P5, PT, R44, -126, PT ;  /* 0xc2fc00002c00780b */ /* 0x000fe20003fae000 */
[----:B------:R-:W-:Y:S01]  /*14900*/  UIADD3 UR10, UR8, 0x480, URZ ;  /* 0x00000480080a7890 */ /* 0x000fe2000fffe03f */
[----:B------:R-:W-:Y:S01]  /*14910*/  FSETP.GEU.AND P6, PT, R45, -126, PT ;  /* 0xc2fc00002d00780b */ /* 0x000fe20003fce000 */
[----:B------:R-:W-:Y:S01]  /*14920*/  UMOV UR11, 0x40000040 ;  /* 0x40000040000b7882 */ /* 0x000fe20000000000 */
[----:B------:R-:W-:-:S02]  /*14930*/  FSETP.GEU.AND P3, PT, R46, -126, PT ;  /* 0xc2fc00002e00780b */ /* 0x000fc40003f6e000 */
        /* <DEDUP_REMOVED lines=8> */
[----:B-1----:R-:W-:-:S07]  /*149c0*/  @!P5 FMUL R44, R44, R44 ;  /* 0x0000002c2c2cd220 */ /* 0x002fce0000400000 */
[----:B------:R-:W1:Y:S01]  /*149d0*/  MUFU.EX2 R47, R47 ;  /* 0x0000002f002f7308 */ /* 0x000e620000000800 */
[----:B--2---:R-:W-:-:S05]  /*149e0*/  @!P6 FMUL R45, R45, R45 ;  /* 0x0000002d2d2de220 */ /* 0x004fca0000400000 */
[----:B------:R-:W-:Y:S01]  /*149f0*/  F2FP.BF16.F32.PACK_AB R53, R45, R44 ;  /* 0x0000002c2d35723e */ /* 0x000fe200000010ff */
[----:B------:R-:W-:Y:S01]  /*14a00*/  STL [R1+0x34c], R45 ;  /* 0x00034c2d01007387 */ /* 0x000fe20000100800 */
[----:B---3--:R-:W-:Y:S01]  /*14a10*/  @!P3 FMUL R46, R46, R46 ;  /* 0x0000002e2e2eb220 */ /* 0x008fe20000400000 */
[----:B-1----:R-:W-:-:S05]  /*14a20*/  @!P4 FMUL R47, R47, R47 ;  /* 0x0000002f2f2fc220 */ /* 0x002fca0000400000 */
[----:B------:R-:W-:Y:S01]  /*14a30*/  F2FP.BF16.F32.PACK_AB R55, R47, R46 ;  /* 0x0000002e2f37723e */ /* 0x000fe200000010ff */
[----:B------:R-:W-:-:S03]  /*14a40*/  WARPGROUP.DEPBAR.LE gsb0, 0x0 ;  /* 0x00008000000079c5 */ /* 0x000fc60000010000 */
        /* <DEDUP_REMOVED lines=23> */
[----:B---3--:R-:W-:Y:S01]  /*14bc0*/  @!P3 FMUL R50, R50, R50 ;  /* 0x000000323232b220 */ /* 0x008fe20000400000 */
[----:B-1----:R-:W-:-:S05]  /*14bd0*/  @!P4 FMUL R51, R51, R51 ;  /* 0x000000333333c220 */ /* 0x002fca0000400000 */
[----:B------:R-:W-:Y:S01]  /*14be0*/  F2FP.BF16.F32.PACK_AB R58, R51, R50 ;  /* 0x00000032333a723e */ /* 0x000fe200000010ff */
[----:B------:R-:W-:Y:S02]  /*14bf0*/  WARPGROUP.DEPBAR.LE gsb0, 0x0 ;  /* 0x00008000000079c5 */ /* 0x000fe40000010000 */
[--C-:B------:R-:W-:Y:S01]  /*14c00*/  FFMA R52, R106, UR7, -R2.reuse ;  /* 0x000000076a347c23 */ /* 0x100fe20008000802 */
[--C-:B------:R-:W-:Y:S01]  /*14c10*/  FFMA R53, R107, UR7, -R2.reuse ;  /* 0x000000076b357c23 */ /* 0x100fe20008000802 */
[--C-:B------:R-:W-:Y:S01]  /*14c20*/  FFMA R54, R110, UR7, -R2.reuse ;  /* 0x000000076e367c23 */ /* 0x100fe20008000802 */
[----:B------:R-:W-:Y:S02]  /*14c30*/  FFMA R55, R111, UR7, -R2 ;  /* 0x000000076f377c23 */ /* 0x000fe40008000802 */
[----:B------:R-:W-:Y:S02]  /*14c40*/  FSETP.GEU.AND P5, PT, R52, -126, PT ;  /* 0xc2fc00003400780b */ /* 0x000fe40003fae000 */
        /* <DEDUP_REMOVED lines=16> */
[----:B------:R-:W-:-:S04]  /*14d50*/  F2FP.BF16.F32.PACK_AB R59, R55, R54 ;  /* 0x00000036373b723e */ /* 0x000fc800000010ff */
[----:B------:R-:W-:-:S06]  /*14d60*/  WARPGROUP.ARRIVE ;  /* 0x00000000000079c5 */ /* 0x000fcc0000000000 */
[----:B------:R-:W-:Y:S01]  /*14d70*/  HGMMA.64x256x16.F32.BF16 R124, R56, gdesc[UR8].tnspB, R124, gsb0 ;  /* 0x43e00008387c7df0 */ /* 0x000fe2000800187c */
[----:B------:R-:W-:Y:S01]  /*14d80*/  UIADD3 UR10, UR8, 0x580, URZ ;  /* 0x00000580080a7890 */ /* 0x000fe2000fffe03f */
[----:B------:R-:W-:Y:S01]  /*14d90*/  UMOV UR11, 0x40000040 ;  /* 0x40000040000b7882 */ /* 0x000fe20000000000 */
[----:B------:R-:W-:Y:S02]  /*14da0*/  WARPGROUP.DEPBAR.LE gsb0, 0x0 ;  /* 0x00008000000079c5 */ /* 0x000fe40000010000 */
[--C-:B------:R-:W-:Y:S01]  /*14db0*/  FFMA R56, R112, UR7, -R6.reuse ;  /* 0x0000000770387c23 */ /* 0x100fe20008000806 */
[--C-:B------:R-:W-:Y:S01]  /*14dc0*/  FFMA R57, R113, UR7, -R6.reuse ;  /* 0x0000000771397c23 */ /* 0x100fe20008000806 */
[--C-:B------:R-:W-:Y:S01]  /*14dd0*/  FFMA R58, R116, UR7, -R6.reuse ;  /* 0x00000007743a7c23 */ /* 0x100fe20008000806 */
[----:B------:R-:W-:Y:S02]  /*14de0*/  FFMA R59, R117, UR7, -R6 ;  /* 0x00000007753b7c23 */ /* 0x000fe40008000806 */
[----:B------:R-:W-:-:S02]  /*14df0*/  FSETP.GEU.AND P5, PT, R56, -126, PT ;  /* 0xc2fc00003800780b */ /* 0x000fc40003fae000 */
[----:B------:R-:W-:Y:S02]  /*14e00*/  FSETP.GEU.AND P6, PT, R57, -126, PT ;  /* 0xc2fc00003900780b */ /* 0x000fe40003fce000 */
        /* <DEDUP_REMOVED lines=27> */
[----:B------:R-:W-:-:S06]  /*14fc0*/  @!P4 FMUL R83, R83, 0.5 ;  /* 0x3f0000005353c820 */ /* 0x000fcc0000400000 */
[----:B------:R-:W2:Y:S01]  /*14fd0*/  MUFU.EX2 R83, R83 ;  /* 0x0000005300537308 */ /* 0x000ea20000000800 */
[----:B-1----:R-:W-:-:S05]  /*14fe0*/  @!P6 FMUL R81, R81, R81 ;  /* 0x000000515151e220 */ /* 0x002fca0000400000 */
[----:B------:R-:W-:Y:S01]  /*14ff0*/  F2FP.BF16.F32.PACK_AB R61, R81, R80 ;  /* 0x00000050513d723e */ /* 0x000fe200000010ff */
[----:B---3--:R-:W-:Y:S01]  /*15000*/  @!P3 FMUL R82, R82, R82 ;  /* 0x000000525252b220 */ /* 0x008fe20000400000 */
[----:B--2---:R-:W-:-:S05]  /*15010*/  @!P4 FMUL R83, R83, R83 ;  /* 0x000000535353c220 */ /* 0x004fca0000400000 */
[----:B------:R-:W-:-:S04]  /*15020*/  F2FP.BF16.F32.PACK_AB R63, R83, R82 ;  /* 0x00000052533f723e */ /* 0x000fc800000010ff */
        /* <DEDUP_REMOVED lines=68> */
[----:B------:R-:W3:Y:S04]  /*15470*/  LDL.LU R191, [R1+0x6e8] ;  /* 0x0006e80001bf7983 */ /* 0x000ee80000300800 */
        /* <DEDUP_REMOVED lines=30> */
[----:B--2---:R-:W-:Y:S04]  /*15660*/  STL.64 [R1+0x5f0], R194 ;  /* 0x0005f0c201007387 */ /* 0x004fe80000100a00 */
[----:B---3--:R-:W-:Y:S04]  /*15670*/  STL [R1+0x5e8], R191 ;  /* 0x0005e8bf01007387 */ /* 0x008fe80000100800 */
[----:B----4-:R-:W-:Y:S04]  /*15680*/  STL.64 [R1+0x5e0], R188 ;  /* 0x0005e0bc01007387 */ /* 0x010fe80000100a00 */
        /* <DEDUP_REMOVED lines=24> */
[----:B------:R1:W-:Y:S01]  /*15810*/  STL.64 [R1+0x518], R128 ;  /* 0x0005188001007387 */ /* 0x0003e20000100a00 */
[--C-:B------:R-:W-:Y:S01]  /*15820*/  FFMA R86, R126, UR7, -R2.reuse ;  /* 0x000000077e567c23 */ /* 0x100fe20008000802 */
[----:B------:R-:W-:Y:S01]  /*15830*/  FFMA R87, R127, UR7, -R2 ;  /* 0x000000077f577c23 */ /* 0x000fe20008000802 */
[--C-:B------:R-:W-:Y:S01]  /*15840*/  FFMA R62, R124, UR7, -R6.reuse ;  /* 0x000000077c3e7c23 */ /* 0x100fe20008000806 */
[----:B------:R-:W-:-:S02]  /*15850*/  FFMA R63, R125, UR7, -R6 ;  /* 0x000000077d3f7c23 */ /* 0x000fc40008000806 */
[----:B------:R-:W2:Y:S01]  /*15860*/  LDL.LU.64 R124, [R1] ;  /* 0x00000000017c7983 */ /* 0x000ea20000300a00 */
[--C-:B------:R-:W-:Y:S01]  /*15870*/  FFMA R84, R122, UR7, -R2.reuse ;  /* 0x000000077a547c23 */ /* 0x100fe20008000802 */
[----:B------:R-:W-:Y:S01]  /*15880*/  FSETP.GEU.AND P3, PT, R62, -126, PT ;  /* 0xc2fc00003e00780b */ /* 0x000fe20003f6e000 */
[----:B------:R-:W-:Y:S01]  /*15890*/  FFMA R85, R123, UR7, -R2 ;  /* 0x000000077b557c23 */ /* 0x000fe20008000802 */
[----:B------:R-:W2:Y:S01]  /*158a0*/  LDL.LU.64 R126, [R1+0x8] ;  /* 0x00000800017e7983 */ /* 0x000ea20000300a00 */
[--C-:B------:R-:W-:Y:S01]  /*158b0*/  FFMA R60, R120, UR7, -R6.reuse ;  /* 0x00000007783c7c23 */ /* 0x100fe20008000806 */
[----:B------:R-:W-:Y:S01]  /*158c0*/  FFMA R61, R121, UR7, -R6 ;  /* 0x00000007793d7c23 */ /* 0x000fe20008000806 */
[----:B------:R-:W-:Y:S01]  /*158d0*/  FSETP.GEU.AND P4, PT, R63, -126, PT ;  /* 0xc2fc00003f00780b */ /* 0x000fe20003f8e000 */
[----:B-1----:R-:W2:Y:S02]  /*158e0*/  LDL.LU.64 R128, [R1+0x10] ;  /* 0x0000100001807983 */ /* 0x002ea40000300a00 */
[----:B------:R-:W-:-:S02]  /*158f0*/  FSETP.GEU.AND P5, PT, R60, -126, PT ;  /* 0xc2fc00003c00780b */ /* 0x000fc40003fae000 */
[----:B------:R-:W2:Y:S01]  /*15900*/  LDL.LU.64 R130, [R1+0x18] ;  /* 0x0000180001827983 */ /* 0x000ea20000300a00 */
[----:B------:R-:W-:Y:S02]  /*15910*/  FSETP.GEU.AND P6, PT, R61, -126, PT ;  /* 0xc2fc00003d00780b */ /* 0x000fe40003fce000 */
[----:B------:R-:W-:Y:S01]  /*15920*/  @!P3 FMUL R62, R62, 0.5 ;  /* 0x3f0000003e3eb820 */ /* 0x000fe20000400000 */
[----:B------:R-:W2:Y:S04]  /*15930*/  LDL.LU.64 R132, [R1+0x20] ;  /* 0x0000200001847983 */ /* 0x000ea80000300a00 */
[----:B------:R-:W2:Y:S01]  /*15940*/  LDL.LU.64 R134, [R1+0x28] ;  /* 0x0000280001867983 */ /* 0x000ea20000300a00 */
[----:B------:R-:W-:Y:S01]  /*15950*/  @!P4 FMUL R63, R63, 0.5 ;  /* 0x3f0000003f3fc820 */ /* 0x000fe20000400000 */
[----:B------:R-:W-:Y:S01]  /*15960*/  MUFU.EX2 R62, R62 ;  /* 0x0000003e003e7308 */ /* 0x000fe20000000800 */
[----:B------:R-:W-:Y:S01]  /*15970*/  @!P5 FMUL R60, R60, 0.5 ;  /* 0x3f0000003c3cd820 */ /* 0x000fe20000400000 */
[----:B------:R-:W2:Y:S02]  /*15980*/  LDL.LU.64 R136, [R1+0x30] ;  /* 0x0000300001887983 */ /* 0x000ea40000300a00 */
[----:B------:R-:W-:-:S02]  /*15990*/  @!P6 FMUL R61, R61, 0.5 ;  /* 0x3f0000003d3de820 */ /* 0x000fc40000400000 */
[----:B------:R-:W2:Y:S02]  /*159a0*/  LDL.LU.64 R138, [R1+0x38] ;  /* 0x00003800018a7983 */ /* 0x000ea40000300a00 */
[----:B------:R-:W1:Y:S02]  /*159b0*/  MUFU.EX2 R60, R60 ;  /* 0x0000003c003c7308 */ /* 0x000e640000000800 */
[----:B------:R-:W2:Y:S04]  /*159c0*/  LDL.LU.64 R140, [R1+0x40] ;  /* 0x00004000018c7983 */ /* 0x000ea80000300a00 */
[----:B------:R-:W2:Y:S02]  /*159d0*/  LDL.LU.64 R142, [R1+0x48] ;  /* 0x00004800018e7983 */ /* 0x000ea40000300a00 */
[----:B------:R-:W3:Y:S02]  /*159e0*/  MUFU.EX2 R61, R61 ;  /* 0x0000003d003d7308 */ /* 0x000ee40000000800 */
[----:B------:R-:W2:Y:S04]  /*159f0*/  LDL.LU.64 R144, [R1+0x50] ;  /* 0x0000500001907983 */ /* 0x000ea80000300a00 */
[----:B------:R-:W2:Y:S02]  /*15a00*/  LDL.LU.64 R146, [R1+0x58] ;  /* 0x0000580001927983 */ /* 0x000ea40000300a00 */
[----:B------:R-:W4:Y:S01]  /*15a10*/  MUFU.EX2 R63, R63 ;  /* 0x0000003f003f7308 */ /* 0x000f220000000800 */
[----:B-1----:R-:W-:Y:S01]  /*15a20*/  @!P5 FMUL R60, R60, R60 ;  /* 0x0000003c3c3cd220 */ /* 0x002fe20000400000 */
[----:B------:R-:W2:Y:S01]  /*15a30*/  LDL.LU.64 R148, [R1+0x60] ;  /* 0x0000600001947983 */ /* 0x000ea20000300a00 */
[----:B------:R-:W-:Y:S01]  /*15a40*/  @!P3 FMUL R62, R62, R62 ;  /* 0x0000003e3e3eb220 */ /* 0x000fe20000400000 */
[----:B------:R-:W-:-:S02]  /*15a50*/  FSETP.GEU.AND P5, PT, R84, -126, PT ;  /* 0xc2fc00005400780b */ /* 0x000fc40003fae000 */
[----:B------:R-:W2:Y:S01]  /*15a60*/  LDL.LU.64 R150, [R1+0x68] ;  /* 0x0000680001967983 */ /* 0x000ea20000300a00 */
[----:B---3--:R-:W-:-:S03]  /*15a70*/  @!P6 FMUL R61, R61, R61 ;  /* 0x0000003d3d3de220 */ /* 0x008fc60000400000 */
[----:B------:R-:W2:Y:S01]  /*15a80*/  LDL.LU.64 R152, [R1+0x70] ;  /* 0x0000700001987983 */ /* 0x000ea20000300a00 */
[----:B------:R-:W-:-:S03]  /*15a90*/  FSETP.GEU.AND P6, PT, R85, -126, PT ;  /* 0xc2fc00005500780b */ /* 0x000fc60003fce000 */
        /* <DEDUP_REMOVED lines=48> */
[----:B------:R-:W2:Y:S01]  /*15da0*/  LDL.LU.64 R250, [R1+0x1f8] ;  /* 0x0001f80001fa7983 */ /* 0x000ea20000300a00 */
[----:B----4-:R-:W-:Y:S01]  /*15db0*/  @!P4 FMUL R63, R63, R63 ;  /* 0x0000003f3f3fc220 */ /* 0x010fe20000400000 */
[----:B------:R-:W-:-:S02]  /*15dc0*/  FSETP.GEU.AND P3, PT, R86, -126, PT ;  /* 0xc2fc00005600780b */ /* 0x000fc40003f6e000 */
[----:B------:R-:W-:Y:S01]  /*15dd0*/  FSETP.GEU.AND P4, PT, R87, -126, PT ;  /* 0xc2fc00005700780b */ /* 0x000fe20003f8e000 */
[----:B------:R-:W-:Y:S01]  /*15de0*/  @!P5 FMUL R84, R84, 0.5 ;  /* 0x3f0000005454d820 */ /* 0x000fe20000400000 */
[----:B------:R-:W-:-:S09]  /*15df0*/  @!P6 FMUL R85, R85, 0.5 ;  /* 0x3f0000005555e820 */ /* 0x000fd20000400000 */
[----:B------:R-:W-:Y:S02]  /*15e00*/  @!P3 FMUL R86, R86, 0.5 ;  /* 0x3f0000005656b820 */ /* 0x000fe40000400000 */
[----:B------:R-:W-:Y:S01]  /*15e10*/  @!P4 FMUL R87, R87, 0.5 ;  /* 0x3f0000005757c820 */ /* 0x000fe20000400000 */
[----:B------:R-:W1:Y:S08]  /*15e20*/  MUFU.EX2 R84, R84 ;  /* 0x0000005400547308 */ /* 0x000e700000000800 */
[----:B------:R-:W3:Y:S08]  /*15e30*/  MUFU.EX2 R85, R85 ;  /* 0x0000005500557308 */ /* 0x000ef00000000800 */
[----:B------:R-:W4:Y:S08]  /*15e40*/  MUFU.EX2 R86, R86 ;  /* 0x0000005600567308 */ /* 0x000f300000000800 */
[----:B------:R-:W4:Y:S01]  /*15e50*/  MUFU.EX2 R87, R87 ;  /* 0x0000005700577308 */ /* 0x000f220000000800 */
[----:B-1----:R-:W-:Y:S01]  /*15e60*/  @!P5 FMUL R84, R84, R84 ;  /* 0x000000545454d220 */ /* 0x002fe20000400000 */
[----:B---3--:R-:W-:Y:S01]  /*15e70*/  @!P6 FMUL R85, R85, R85 ;  /* 0x000000555555e220 */ /* 0x008fe20000400000 */
[----:B------:R-:W-:Y:S01]  /*15e80*/  F2FP.BF16.F32.PACK_AB R64, R61, R60 ;  /* 0x0000003c3d40723e */ /* 0x000fe200000010ff */
[----:B----4-:R-:W-:Y:S01]  /*15e90*/  @!P3 FMUL R86, R86, R86 ;  /* 0x000000565656b220 */ /* 0x010fe20000400000 */
[----:B------:R-:W-:Y:S01]  /*15ea0*/  F2FP.BF16.F32.PACK_AB R66, R63, R62 ;  /* 0x0000003e3f42723e */ /* 0x000fe200000010ff */
[----:B------:R-:W-:Y:S01]  /*15eb0*/  UIADD3 UR10, UR8, 0x600, URZ ;  /* 0x00000600080a7890 */ /* 0x000fe2000fffe03f */
[----:B------:R-:W-:Y:S01]  /*15ec0*/  F2FP.BF16.F32.PACK_AB R65, R85, R84 ;  /* 0x000000545541723e */ /* 0x000fe200000010ff */
[----:B------:R-:W-:-:S05]  /*15ed0*/  @!P4 FMUL R87, R87, R87 ;  /* 0x000000575757c220 */ /* 0x000fca0000400000 */
[----:B------:R-:W-:Y:S01]  /*15ee0*/  F2FP.BF16.F32.PACK_AB R67, R87, R86 ;  /* 0x000000565743723e */ /* 0x000fe200000010ff */
[----:B------:R-:W-:-:S03]  /*15ef0*/  UMOV UR11, 0x40000040 ;  /* 0x40000040000b7882 */ /* 0x000fc60000000000 */
[----:B--2---:R-:W-:-:S06]  /*15f00*/  WARPGROUP.ARRIVE ;  /* 0x00000000000079c5 */ /* 0x004fcc0000000000 */
        /* <DEDUP_REMOVED lines=50> */
[----:B-1----:R-:W3:Y:S04]  /*16230*/  LDL.LU.64 R194, [R1+0x5f0] ;  /* 0x0005f00001c27983 */ /* 0x002ee80000300a00 */
[----:B------:R-:W4:Y:S04]  /*16240*/  LDL.LU R191, [R1+0x5e8] ;  /* 0x0005e80001bf7983 */ /* 0x000f280000300800 */
        /* <DEDUP_REMOVED lines=10> */
[----:B------:R-:W-:-:S03]  /*162f0*/  MOV R92, R124 ;  /* 0x0000007c005c7202 */ /* 0x000fc60000000f00 */
[----:B------:R-:W4:Y:S01]  /*16300*/  LDL.LU.64 R168, [R1+0x590] ;  /* 0x0005900001a87983 */ /* 0x000f220000300a00 */
[----:B------:R-:W-:-:S03]  /*16310*/  MOV R124, R156 ;  /* 0x0000009c007c7202 */ /* 0x000fc60000000f00 */
[----:B------:R-:W4:Y:S01]  /*16320*/  LDL.LU.64 R166, [R1+0x588] ;  /* 0x0005880001a67983 */ /* 0x000f220000300a00 */
[----:B------:R-:W-:-:S03]  /*16330*/  MOV R122, R154 ;  /* 0x0000009a007a7202 */ /* 0x000fc60000000f00 */
[----:B------:R-:W4:Y:S01]  /*16340*/  LDL.LU.64 R164, [R1+0x580] ;  /* 0x0005800001a47983 */ /* 0x000f220000300a00 */
[----:B------:R-:W-:-:S03]  /*16350*/  IMAD.MOV.U32 R123, RZ, RZ, R155 ;  /* 0x000000ffff7b7224 */ /* 0x000fc600078e009b */
[----:B------:R-:W4:Y:S01]  /*16360*/  LDL.LU.64 R162, [R1+0x578] ;  /* 0x0005780001a27983 */ /* 0x000f220000300a00 */
[----:B------:R-:W-:Y:S01]  /*16370*/  MOV R120, R152 ;  /* 0x0000009800787202 */ /* 0x000fe20000000f00 */
[----:B------:R-:W-:Y:S02]  /*16380*/  IMAD.MOV.U32 R121, RZ, RZ, R153 ;  /* 0x000000ffff797224 */ /* 0x000fe400078e0099 */
[----:B------:R-:W4:Y:S01]  /*16390*/  LDL.LU.64 R158, [R1+0x570] ;  /* 0x00057000019e7983 */ /* 0x000f220000300a00 */
[----:B------:R-:W-:Y:S01]  /*163a0*/  MOV R110, R142 ;  /* 0x0000008e006e7202 */ /* 0x000fe20000000f00 */
[----:B------:R-:W-:Y:S02]  /*163b0*/  IMAD.MOV.U32 R111, RZ, RZ, R143 ;  /* 0x000000ffff6f7224 */ /* 0x000fe400078e008f */
[----:B------:R-:W4:Y:S01]  /*163c0*/  LDL.LU.64 R156, [R1+0x568] ;  /* 0x00056800019c7983 */ /* 0x000f220000300a00 */
[----:B------:R-:W-:Y:S01]  /*163d0*/  MOV R108, R140 ;  /* 0x0000008c006c7202 */ /* 0x000fe20000000f00 */
[----:B------:R-:W-:-:S02]  /*163e0*/  IMAD.MOV.U32 R109, RZ, RZ, R141 ;  /* 0x000000ffff6d7224 */ /* 0x000fc400078e008d */
        /* <DEDUP_REMOVED lines=18> */
[----:B------:R-:W3:Y:S01]  /*16510*/  LDL.LU.64 R134, [R1+0x530] ;  /* 0x0005300001867983 */ /* 0x000ee20000300a00 */
[----:B------:R-:W-:-:S03]  /*16520*/  IMAD.MOV.U32 R93, RZ, RZ, R125 ;  /* 0x000000ffff5d7224 */ /* 0x000fc600078e007d */
[----:B------:R-:W4:Y:S01]  /*16530*/  LDL.LU.64 R132, [R1+0x528] ;  /* 0x0005280001847983 */ /* 0x000f220000300a00 */
[----:B------:R-:W-:-:S03]  /*16540*/  MOV R94, R126 ;  /* 0x0000007e005e7202 */ /* 0x000fc60000000f00 */
[----:B------:R-:W3:Y:S01]  /*16550*/  LDL.LU.64 R130, [R1+0x520] ;  /* 0x0005200001827983 */ /* 0x000ee20000300a00 */
[----:B------:R-:W-:-:S03]  /*16560*/  IMAD.MOV.U32 R95, RZ, RZ, R127 ;  /* 0x000000ffff5f7224 */ /* 0x000fc600078e007f */
[----:B------:R-:W4:Y:S04]  /*16570*/  LDL.LU.64 R128, [R1+0x518] ;  /* 0x0005180001807983 */ /* 0x000f280000300a00 */
        /* <DEDUP_REMOVED lines=15> */
[----:B------:R-:W-:-:S03]  /*16670*/  MOV R112, R144 ;  /* 0x0000009000707202 */ /* 0x000fc60000000f00 */
[----:B------:R-:W2:Y:S01]  /*16680*/  LDL.LU R219, [R1+0xc0] ;  /* 0x0000c00001db7983 */ /* 0x000ea20000300800 */
[----:B------:R-:W-:-:S03]  /*16690*/  IMAD.MOV.U32 R113, RZ, RZ, R145 ;  /* 0x000000ffff717224 */ /* 0x000fc600078e0091 */
        /* <DEDUP_REMOVED lines=88> */
[----:B------:R-:W-:-:S02]  /*16c20*/  FFMA R67, R133, UR7, -R6 ;  /* 0x0000000785437c23 */ /* 0x000fc40008000806 */
[----:B------:R-:W-:Y:S02]  /*16c30*/  FSETP.GEU.AND P5, PT, R64, -126, PT ;  /* 0xc2fc00004000780b */ /* 0x000fe40003fae000 */
        /* <DEDUP_REMOVED lines=8> */
[----:B------:R-:W4:Y:S08]  /*16cc0*/  MUFU.EX2 R65, R65 ;  /* 0x0000004100417308 */ /* 0x000f300000000800 */
[----:B------:R-:W4:Y:S08]  /*16cd0*/  MUFU.EX2 R66, R66 ;  /* 0x0000004200427308 */ /* 0x000f300000000800 */
[----:B------:R-:W4:Y:S01]  /*16ce0*/  MUFU.EX2 R67, R67 ;  /* 0x0000004300437308 */ /* 0x000f220000000800 */
[--C-:B---3--:R-:W-:Y:S01]  /*16cf0*/  FFMA R88, R130, UR7, -R2.reuse ;  /* 0x0000000782587c23 */ /* 0x108fe20008000802 */
[--C-:B------:R-:W-:Y:S01]  /*16d00*/  FFMA R89, R131, UR7, -R2.reuse ;  /* 0x0000000783597c23 */ /* 0x100fe20008000802 */
[--C-:B------:R-:W-:Y:S01]  /*16d10*/  FFMA R90, R134, UR7, -R2.reuse ;  /* 0x00000007865a7c23 */ /* 0x100fe20008000802 */
[----:B------:R-:W-:Y:S01]  /*16d20*/  FFMA R91, R135, UR7, -R2 ;  /* 0x00000007875b7c23 */ /* 0x000fe20008000802 */
[----:B-1----:R-:W-:Y:S01]  /*16d30*/  @!P5 FMUL R64, R64, R64 ;  /* 0x000000404040d220 */ /* 0x002fe20000400000 */
[----:B----4-:R-:W-:Y:S01]  /*16d40*/  @!P6 FMUL R65, R65, R65 ;  /* 0x000000414141e220 */ /* 0x010fe20000400000 */
[----:B------:R-:W-:Y:S01]  /*16d50*/  FSETP.GEU.AND P5, PT, R88, -126, PT ;  /* 0xc2fc00005800780b */ /* 0x000fe20003fae000 */
[----:B------:R-:W-:Y:S01]  /*16d60*/  @!P3 FMUL R66, R66, R66 ;  /* 0x000000424242b220 */ /* 0x000fe20000400000 */
[----:B------:R-:W-:-:S02]  /*16d70*/  FSETP.GEU.AND P6, PT, R89, -126, PT ;  /* 0xc2fc00005900780b */ /* 0x000fc40003fce000 */
[----:B------:R-:W-:Y:S01]  /*16d80*/  FSETP.GEU.AND P3, PT, R90, -126, PT ;  /* 0xc2fc00005a00780b */ /* 0x000fe20003f6e000 */
[----:B------:R-:W-:Y:S01]  /*16d90*/  @!P4 FMUL R67, R67, R67 ;  /* 0x000000434343c220 */ /* 0x000fe20000400000 */
[----:B------:R-:W-:-:S07]  /*16da0*/  FSETP.GEU.AND P4, PT, R91, -126, PT ;  /* 0xc2fc00005b00780b */ /* 0x000fce0003f8e000 */
[----:B------:R-:W-:Y:S01]  /*16db0*/  @!P5 FMUL R88, R88, 0.5 ;  /* 0x3f0000005858d820 */ /* 0x000fe20000400000 */
[----:B------:R-:W-:Y:S01]  /*16dc0*/  STL.64 [R1+0x510], R194 ;  /* 0x000510c201007387 */ /* 0x000fe20000100a00 */
[----:B------:R-:W-:Y:S02]  /*16dd0*/  @!P6 FMUL R89, R89, 0.5 ;  /* 0x3f0000005959e820 */ /* 0x000fe40000400000 */
[----:B------:R-:W-:Y:S01]  /*16de0*/  @!P3 FMUL R90, R90, 0.5 ;  /* 0x3f0000005a5ab820 */ /* 0x000fe20000400000 */
[----:B------:R-:W-:Y:S01]  /*16df0*/  STL [R1+0x508], R191 ;  /* 0x000508bf01007387 */ /* 0x000fe20000100800 */
[----:B------:R-:W-:-:S03]  /*16e00*/  @!P4 FMUL R91, R91, 0.5 ;  /* 0x3f0000005b5bc820 */ /* 0x000fc60000400000 */
[----:B------:R-:W-:Y:S01]  /*16e10*/  STL.64 [R1+0x500], R188 ;  /* 0x000500bc01007387 */ /* 0x000fe20000100a00 */
[----:B------:R-:W1:Y:S03]  /*16e20*/  MUFU.EX2 R88, R88 ;  /* 0x0000005800587308 */ /* 0x000e660000000800 */
[----:B------:R-:W-:Y:S04]  /*16e30*/  STL.64 [R1+0x4f8], R186 ;  /* 0x0004f8ba01007387 */ /* 0x000fe80000100a00 */
[----:B------:R-:W-:Y:S01]  /*16e40*/  STL.64 [R1+0x4f0], R184 ;  /* 0x0004f0b801007387 */ /* 0x000fe20000100a00 */
[----:B------:R-:W3:Y:S03]  /*16e50*/  MUFU.EX2 R89, R89 ;  /* 0x0000005900597308 */ /* 0x000ee60000000800 */
[----:B------:R-:W-:Y:S05]  /*16e60*/  STL.64 [R1+0x4e8], R182 ;  /* 0x0004e8b601007387 */ /* 0x000fea0000100a00 */
[----:B------:R-:W4:Y:S01]  /*16e70*/  MUFU.EX2 R90, R90 ;  /* 0x0000005a005a7308 */ /* 0x000f220000000800 */
[----:B------:R-:W-:Y:S04]  /*16e80*/  STL.64 [R1+0x4e0], R180 ;  /* 0x0004e0b401007387 */ /* 0x000fe80000100a00 */
[----:B------:R-:W-:Y:S03]  /*16e90*/  STL.64 [R1+0x4d8], R178 ;  /* 0x0004d8b201007387 */ /* 0x000fe60000100a00 */
[----:B------:R-:W4:Y:S01]  /*16ea0*/  MUFU.EX2 R91, R91 ;  /* 0x0000005b005b7308 */ /* 0x000f220000000800 */
        /* <DEDUP_REMOVED lines=10> */
[----:B-1----:R-:W-:-:S03]  /*16f50*/  @!P5 FMUL R88, R88, R88 ;  /* 0x000000585858d220 */ /* 0x002fc60000400000 */
[----:B------:R1:W-:Y:S01]  /*16f60*/  STL.64 [R1+0x480], R154 ;  /* 0x0004809a01007387 */ /* 0x0003e20000100a00 */
[----:B---3--:R-:W-:Y:S01]  /*16f70*/  @!P6 FMUL R89, R89, R89 ;  /* 0x000000595959e220 */ /* 0x008fe20000400000 */
[----:B----4-:R-:W-:Y:S02]  /*16f80*/  @!P3 FMUL R90, R90, R90 ;  /* 0x0000005a5a5ab220 */ /* 0x010fe40000400000 */
[----:B------:R3:W-:Y:S01]  /*16f90*/  STL.64 [R1+0x478], R152 ;  /* 0x0004789801007387 */ /* 0x0007e20000100a00 */
[----:B------:R-:W-:-:S03]  /*16fa0*/  @!P4 FMUL R91, R91, R91 ;  /* 0x0000005b5b5bc220 */ /* 0x000fc60000400000 */
[----:B------:R4:W-:Y:S01]  /*16fb0*/  STL.64 [R1+0x470], R142 ;  /* 0x0004708e01007387 */ /* 0x0009e20000100a00 */
[----:B--2---:R-:W-:Y:S01]  /*16fc0*/  IMAD.MOV.U32 R156, RZ, RZ, R211 ;  /* 0x000000ffff9c7224 */ /* 0x004fe200078e00d3 */
[----:B------:R-:W-:Y:S02]  /*16fd0*/  MOV R157, R210 ;  /* 0x000000d2009d7202 */ /* 0x000fe40000000f00 */
[----:B------:R2:W-:Y:S01]  /*16fe0*/  STL.64 [R1+0x468], R140 ;  /* 0x0004688c01007387 */ /* 0x0005e20000100a00 */
[----:B-1----:R-:W-:Y:S01]  /*16ff0*/  IMAD.MOV.U32 R154, RZ, RZ, R213 ;  /* 0x000000ffff9a7224 */ /* 0x002fe200078e00d5 */
[----:B------:R-:W-:Y:S01]  /*17000*/  MOV R155, R212 ;  /* 0x000000d4009b7202 */ /* 0x000fe20000000f00 */
[----:B------:R-:W-:Y:S01]  /*17010*/  IMAD.MOV.U32 R158, RZ, RZ, R209 ;  /* 0x000000ffff9e7224 */ /* 0x000fe200078e00d1 */
[----:B------:R-:W-:Y:S01]  /*17020*/  STL.64 [R1+0x460], R138 ;  /* 0x0004608a01007387 */ /* 0x000fe20000100a00 */
[----:B---3--:R-:W-:Y:S01]  /*17030*/  IMAD.MOV.U32 R152, RZ, RZ, R215 ;  /* 0x000000ffff987224 */ /* 0x008fe200078e00d7 */
[----:B------:R-:W-:Y:S01]  /*17040*/  MOV R153, R214 ;  /* 0x000000d600997202 */ /* 0x000fe20000000f00 */
[----:B------:R-:W-:Y:S01]  /*17050*/  IMAD.MOV.U32 R162, RZ, RZ, R207 ;  /* 0x000000ffffa27224 */ /* 0x000fe200078e00cf */
[----:B------:R1:W-:Y:S01]  /*17060*/  STL.64 [R1+0x458], R136 ;  /* 0x0004588801007387 */ /* 0x0003e20000100a00 */
[----:B----4-:R-:W-:Y:S01]  /*17070*/  IMAD.MOV.U32 R142, RZ, RZ, R217 ;  /* 0x000000ffff8e7224 */ /* 0x010fe200078e00d9 */
[----:B------:R-:W-:Y:S01]  /*17080*/  MOV R143, R216 ;  /* 0x000000d8008f7202 */ /* 0x000fe20000000f00 */
[----:B------:R-:W-:Y:S01]  /*17090*/  IMAD.MOV.U32 R164, RZ, RZ, R205 ;  /* 0x000000ffffa47224 */ /* 0x000fe200078e00cd */
[----:B--2---:R-:W-:Y:S01]  /*170a0*/  MOV R141, R218 ;  /* 0x000000da008d7202 */ /* 0x004fe20000000f00 */
        /* <DEDUP_REMOVED lines=22> */
[----:B-1----:R-:W-:Y:S01]  /*17210*/  IMAD.MOV.U32 R136, RZ, RZ, R223 ;  /* 0x000000ffff887224 */ /* 0x002fe200078e00df */
        /* <DEDUP_REMOVED lines=24> */
[----:B------:R-:W-:-:S02]  /*173a0*/  MOV R195, R35 ;  /* 0x0000002300c37202 */ /* 0x000fc40000000f00 */
[----:B------:R-:W-:Y:S02]  /*173b0*/  MOV R197, R33 ;  /* 0x0000002100c57202 */ /* 0x000fe40000000f00 */
[----:B------:R-:W-:Y:S01]  /*173c0*/  MOV R199, R31 ;  /* 0x0000001f00c77202 */ /* 0x000fe20000000f00 */
[----:B------:R-:W-:Y:S01]  /*173d0*/  IMAD.MOV.U32 R200, RZ, RZ, R30 ;  /* 0x000000ffffc87224 */ /* 0x000fe200078e001e */
[----:B------:R-:W-:Y:S02]  /*173e0*/  F2FP.BF16.F32.PACK_AB R68, R65, R64 ;  /* 0x000000404144723e */ /* 0x000fe400000010ff */
[----:B------:R-:W-:Y:S01]  /*173f0*/  MOV R201, R29 ;  /* 0x0000001d00c97202 */ /* 0x000fe20000000f00 */
[----:B------:R-:W-:Y:S01]  /*17400*/  UIADD3 UR10, UR8, 0x680, URZ ;  /* 0x00000680080a7890 */ /* 0x000fe2000fffe03f */
[----:B------:R-:W-:Y:S01]  /*17410*/  F2FP.BF16.F32.PACK_AB R70, R67, R66 ;  /* 0x000000424346723e */ /* 0x000fe200000010ff */
[----:B------:R-:W-:Y:S01]  /*17420*/  IMAD.MOV.U32 R202, RZ, RZ, R24 ;  /* 0x000000ffffca7224 */ /* 0x000fe200078e0018 */
[----:B------:R-:W-:-:S02]  /*17430*/  F2FP.BF16.F32.PACK_AB R69, R89, R88 ;  /* 0x000000585945723e */ /* 0x000fc400000010ff */
        /* <DEDUP_REMOVED lines=18> */
[----:B------:R-:W-:-:S05]  /*17560*/  UMOV UR11, 0x40000040 ;  /* 0x40000040000b7882 */ /* 0x000fca0000000000 */
        /* <DEDUP_REMOVED lines=111> */
[----:B------:R-:W2:Y:S04]  /*17c60*/  LDL.LU.64 R124, [R1] ;  /* 0x00000000017c7983 */ /* 0x000ea80000300a00 */
[----:B------:R-:W2:Y:S04]  /*17c70*/  LDL.LU.64 R126, [R1+0x8] ;  /* 0x00000800017e7983 */ /* 0x000ea80000300a00 */
[----:B------:R-:W2:Y:S01]  /*17c80*/  LDL.LU.64 R128, [R1+0x10] ;  /* 0x0000100001807983 */ /* 0x000ea20000300a00 */
[----:B------:R-:W-:-:S03]  /*17c90*/  FFMA R92, R138, UR7, -R2 ;  /* 0x000000078a5c7c23 */ /* 0x000fc60008000802 */
[----:B------:R-:W2:Y:S01]  /*17ca0*/  LDL.LU.64 R130, [R1+0x18] ;  /* 0x0000180001827983 */ /* 0x000ea20000300a00 */
[--C-:B------:R-:W-:Y:S01]  /*17cb0*/  FFMA R68, R136, UR7, -R6.reuse ;  /* 0x0000000788447c23 */ /* 0x100fe20008000806 */
[----:B------:R-:W-:Y:S02]  /*17cc0*/  FFMA R69, R137, UR7, -R6 ;  /* 0x0000000789457c23 */ /* 0x000fe40008000806 */
[----:B------:R-:W2:Y:S01]  /*17cd0*/  LDL.LU.64 R132, [R1+0x20] ;  /* 0x0000200001847983 */ /* 0x000ea20000300a00 */
[----:B------:R-:W-:Y:S01]  /*17ce0*/  FFMA R93, R139, UR7, -R2 ;  /* 0x000000078b5d7c23 */ /* 0x000fe20008000802 */
[--C-:B------:R-:W-:Y:S02]  /*17cf0*/  FFMA R70, R140, UR7, -R6.reuse ;  /* 0x000000078c467c23 */ /* 0x100fe40008000806 */
[----:B------:R-:W2:Y:S01]  /*17d00*/  LDL.LU.64 R134, [R1+0x28] ;  /* 0x0000280001867983 */ /* 0x000ea20000300a00 */
[----:B------:R-:W-:Y:S01]  /*17d10*/  FFMA R71, R141, UR7, -R6 ;  /* 0x000000078d477c23 */ /* 0x000fe20008000806 */
[----:B------:R-:W-:-:S02]  /*17d20*/  FFMA R94, R142, UR7, -R2 ;  /* 0x000000078e5e7c23 */ /* 0x000fc40008000802 */
[----:B------:R-:W2:Y:S01]  /*17d30*/  LDL.LU.64 R136, [R1+0x30] ;  /* 0x0000300001887983 */ /* 0x000ea20000300a00 */
[----:B------:R-:W-:-:S03]  /*17d40*/  FFMA R95, R143, UR7, -R2 ;  /* 0x000000078f5f7c23 */ /* 0x000fc60008000802 */
        /* <DEDUP_REMOVED lines=71> */
[----:B------:R-:W-:-:S02]  /*181c0*/  FSETP.GEU.AND P5, PT, R92, -126, PT ;  /* 0xc2fc00005c00780b */ /* 0x000fc40003fae000 */
[----:B------:R-:W-:Y:S01]  /*181d0*/  FSETP.GEU.AND P6, PT, R93, -126, PT ;  /* 0xc2fc00005d00780b */ /* 0x000fe20003fce000 */
[----:B----4-:R-:W-:Y:S01]  /*181e0*/  @!P3 FMUL R70, R70, R70 ;  /* 0x000000464646b220 */ /* 0x010fe20000400000 */
[----:B------:R-:W-:Y:S01]  /*181f0*/  FSETP.GEU.AND P3, PT, R94, -126, PT ;  /* 0xc2fc00005e00780b */ /* 0x000fe20003f6e000 */
[----:B------:R-:W-:Y:S01]  /*18200*/  @!P4 FMUL R71, R71, R71 ;  /* 0x000000474747c220 */ /* 0x000fe20000400000 */
[----:B------:R-:W-:-:S07]  /*18210*/  FSETP.GEU.AND P4, PT, R95, -126, PT ;  /* 0xc2fc00005f00780b */ /* 0x000fce0003f8e000 */
[----:B------:R-:W-:Y:S02]  /*18220*/  @!P5 FMUL R92, R92, 0.5 ;  /* 0x3f0000005c5cd820 */ /* 0x000fe40000400000 */
[----:B------:R-:W-:Y:S02]  /*18230*/  @!P6 FMUL R93, R93, 0.5 ;  /* 0x3f0000005d5de820 */ /* 0x000fe40000400000 */
[----:B------:R-:W-:Y:S02]  /*18240*/  @!P3 FMUL R94, R94, 0.5 ;  /* 0x3f0000005e5eb820 */ /* 0x000fe40000400000 */
[----:B------:R-:W1:Y:S01]  /*18250*/  MUFU.EX2 R92, R92 ;  /* 0x0000005c005c7308 */ /* 0x000e620000000800 */
[----:B------:R-:W-:-:S07]  /*18260*/  @!P4 FMUL R95, R95, 0.5 ;  /* 0x3f0000005f5fc820 */ /* 0x000fce0000400000 */
        /* <DEDUP_REMOVED lines=58> */
[----:B-1----:R-:W4:Y:S04]  /*18610*/  LDL.LU.64 R194, [R1+0x450] ;  /* 0x0004500001c27983 */ /* 0x002f280000300a00 */
[----:B------:R-:W4:Y:S04]  /*18620*/  LDL.LU R191, [R1+0x448] ;  /* 0x0004480001bf7983 */ /* 0x000f280000300800 */
[----:B------:R-:W4:Y:S04]  /*18630*/  LDL.LU.64 R188, [R1+0x440] ;  /* 0x0004400001bc7983 */ /* 0x000f280000300a00 */
[----:B------:R-:W4:Y:S04]  /*18640*/  LDL.LU.64 R186, [R1+0x438] ;  /* 0x0004380001ba7983 */ /* 0x000f280000300a00 */
[----:B------:R-:W4:Y:S04]  /*18650*/  LDL.LU.64 R184, [R1+0x430] ;  /* 0x0004300001b87983 */ /* 0x000f280000300a00 */
[----:B------:R-:W4:Y:S04]  /*18660*/  LDL.LU.64 R182, [R1+0x428] ;  /* 0x0004280001b67983 */ /* 0x000f280000300a00 */
[----:B------:R-:W4:Y:S01]  /*18670*/  LDL.LU.64 R180, [R1+0x420] ;  /* 0x0004200001b47983 */ /* 0x000f220000300a00 */
[----:B------:R-:W-:-:S03]  /*18680*/  IMAD.MOV.U32 R45, RZ, RZ, R124 ;  /* 0x000000ffff2d7224 */ /* 0x000fc600078e007c */
[----:B------:R-:W4:Y:S01]  /*18690*/  LDL.LU.64 R178, [R1+0x418] ;  /* 0x0004180001b27983 */ /* 0x000f220000300a00 */
[----:B------:R-:W-:-:S03]  /*186a0*/  IMAD.MOV.U32 R124, RZ, RZ, R168 ;  /* 0x000000ffff7c7224 */ /* 0x000fc600078e00a8 */
[----:B------:R-:W4:Y:S01]  /*186b0*/  LDL.LU.64 R176, [R1+0x410] ;  /* 0x0004100001b07983 */ /* 0x000f220000300a00 */
[----:B------:R-:W-:-:S03]  /*186c0*/  IMAD.MOV.U32 R122, RZ, RZ, R166 ;  /* 0x000000ffff7a7224 */ /* 0x000fc600078e00a6 */
[----:B------:R-:W4:Y:S01]  /*186d0*/  LDL.LU.64 R174, [R1+0x408] ;  /* 0x0004080001ae7983 */ /* 0x000f220000300a00 */
[----:B------:R-:W-:-:S03]  /*186e0*/  MOV R123, R167 ;  /* 0x000000a7007b7202 */ /* 0x000fc60000000f00 */
[----:B------:R-:W4:Y:S01]  /*186f0*/  LDL.LU.64 R172, [R1+0x400] ;  /* 0x0004000001ac7983 */ /* 0x000f220000300a00 */
[----:B------:R-:W-:Y:S01]  /*18700*/  IMAD.MOV.U32 R120, RZ, RZ, R164 ;  /* 0x000000ffff787224 */ /* 0x000fe200078e00a4 */
[----:B------:R-:W-:Y:S02]  /*18710*/  MOV R121, R165 ;  /* 0x000000a500797202 */ /* 0x000fe40000000f00 */
[----:B------:R-:W4:Y:S01]  /*18720*/  LDL.LU.64 R170, [R1+0x3f8] ;  /* 0x0003f80001aa7983 */ /* 0x000f220000300a00 */
[----:B------:R-:W-:Y:S01]  /*18730*/  IMAD.MOV.U32 R118, RZ, RZ, R162 ;  /* 0x000000ffff767224 */ /* 0x000fe200078e00a2 */
[----:B------:R-:W-:Y:S02]  /*18740*/  MOV R119, R163 ;  /* 0x000000a300777202 */ /* 0x000fe40000000f00 */
[----:B------:R-:W4:Y:S01]  /*18750*/  LDL.LU.64 R168, [R1+0x3f0] ;  /* 0x0003f00001a87983 */ /* 0x000f220000300a00 */
[----:B------:R-:W-:Y:S01]  /*18760*/  IMAD.MOV.U32 R114, RZ, RZ, R158 ;  /* 0x000000ffff727224 */ /* 0x000fe200078e009e */
[----:B------:R-:W-:-:S02]  /*18770*/  MOV R115, R159 ;  /* 0x0000009f00737202 */ /* 0x000fc40000000f00 */
        /* <DEDUP_REMOVED lines=10> */
[----:B------:R-:W-:-:S03]  /*18820*/  MOV R42, R125 ;  /* 0x0000007d002a7202 */ /* 0x000fc60000000f00 */
[----:B------:R-:W4:Y:S01]  /*18830*/  LDL.LU.64 R156, [R1+0x3c8] ;  /* 0x0003c800019c7983 */ /* 0x000f220000300a00 */
[----:B------:R-:W-:-:S03]  /*18840*/  IMAD.MOV.U32 R43, RZ, RZ, R126 ;  /* 0x000000ffff2b7224 */ /* 0x000fc600078e007e */
[----:B------:R-:W4:Y:S01]  /*18850*/  LDL.LU.64 R154, [R1+0x3c0] ;  /* 0x0003c000019a7983 */ /* 0x000f220000300a00 */
[----:B------:R-:W-:-:S03]  /*18860*/  MOV R40, R127 ;  /* 0x0000007f00287202 */ /* 0x000fc60000000f00 */
[----:B------:R-:W4:Y:S01]  /*18870*/  LDL.LU.64 R152, [R1+0x3b8] ;  /* 0x0003b80001987983 */ /* 0x000f220000300a00 */
[----:B------:R-:W-:-:S03]  /*18880*/  IMAD.MOV.U32 R41, RZ, RZ, R128 ;  /* 0x000000ffff297224 */ /* 0x000fc600078e0080 */
[----:B------:R-:W4:Y:S01]  /*18890*/  LDL.LU R125, [R1+0xb4] ;  /* 0x0000b400017d7983 */ /* 0x000f220000300800 */
[----:B------:R-:W-:-:S03]  /*188a0*/  MOV R35, R129 ;  /* 0x0000008100237202 */ /* 0x000fc60000000f00 */
[----:B------:R-:W4:Y:S01]  /*188b0*/  LDL.LU R126, [R1+0xb8] ;  /* 0x0000b800017e7983 */ /* 0x000f220000300800 */
        /* <DEDUP_REMOVED lines=35> */
[----:B------:R-:W-:-:S03]  /*18af0*/  IMAD.MOV.U32 R100, RZ, RZ, R144 ;  /* 0x000000ffff647224 */ /* 0x000fc600078e0090 */
[----:B------:R-:W4:Y:S04]  /*18b00*/  LDL.LU R18, [R1+0x110] ;  /* 0x0001100001127983 */ /* 0x000f280000300800 */
[----:B------:R-:W4:Y:S01]  /*18b10*/  LDL.LU R11, [R1+0x114] ;  /* 0x00011400010b7983 */ /* 0x000f220000300800 */
[----:B------:R-:W-:-:S03]  /*18b20*/  MOV R101, R145 ;  /* 0x0000009100657202 */ /* 0x000fc60000000f00 */
[----:B------:R-:W4:Y:S04]  /*18b30*/  LDL.LU R12, [R1+0x118] ;  /* 0x00011800010c7983 */ /* 0x000f280000300800 */
[----:B------:R-:W4:Y:S01]  /*18b40*/  LDL.LU R14, [R1+0x11c] ;  /* 0x00011c00010e7983 */ /* 0x000f220000300800 */
[----:B------:R-:W-:-:S03]  /*18b50*/  MOV R105, R149 ;  /* 0x0000009500697202 */ /* 0x000fc60000000f00 */
[----:B------:R-:W4:Y:S04]  /*18b60*/  LDL.LU R144, [R1+0x3b0] ;  /* 0x0003b00001907983 */ /* 0x000f280000300800 */
[----:B------:R-:W4:Y:S04]  /*18b70*/  LDL.LU R13, [R1+0x120] ;  /* 0x00012000010d7983 */ /* 0x000f280000300800 */
[----:B------:R-:W4:Y:S04]  /*18b80*/  LDL.LU R145, [R1+0x3ac] ;  /* 0x0003ac0001917983 */ /* 0x000f280000300800 */
[----:B--2---:R-:W2:Y:S04]  /*18b90*/  LDL.LU R220, [R1+0x124] ;  /* 0x0001240001dc7983 */ /* 0x004ea80000300800 */
[----:B------:R-:W4:Y:S01]  /*18ba0*/  LDL.LU R149, [R1+0x3a8] ;  /* 0x0003a80001957983 */ /* 0x000f220000300800 */
[----:B------:R-:W-:-:S03]  /*18bb0*/  IMAD.MOV.U32 R104, RZ, RZ, R148 ;  /* 0x000000ffff687224 */ /* 0x000fc600078e0094 */
[----:B------:R-:W2:Y:S01]  /*18bc0*/  LDL.LU R219, [R1+0x128] ;  /* 0x0001280001db7983 */ /* 0x000ea20000300800 */
[----:B------:R-:W-:-:S03]  /*18bd0*/  IMAD.MOV.U32 R102, RZ, RZ, R146 ;  /* 0x000000ffff667224 */ /* 0x000fc600078e0092 */
[----:B------:R-:W2:Y:S01]  /*18be0*/  LDL.LU R148, [R1+0x3a4] ;  /* 0x0003a40001947983 */ /* 0x000ea20000300800 */
[----:B------:R-:W-:-:S03]  /*18bf0*/  MOV R103, R147 ;  /* 0x0000009300677202 */ /* 0x000fc60000000f00 */
[----:B------:R-:W2:Y:S01]  /*18c00*/  LDL.LU R218, [R1+0x12c] ;  /* 0x00012c0001da7983 */ /* 0x000ea20000300800 */
[----:B------:R-:W-:-:S03]  /*18c10*/  MOV R107, R151 ;  /* 0x00000097006b7202 */ /* 0x000fc60000000f00 */
[----:B------:R-:W2:Y:S04]  /*18c20*/  LDL.LU R146, [R1+0x3a0] ;  /* 0x0003a00001927983 */ /* 0x000ea80000300800 */
        /* <DEDUP_REMOVED lines=35> */
[----:B---3--:R-:W3:Y:S04]  /*18e60*/  LDL.LU R251, [R1+0x178] ;  /* 0x0001780001fb7983 */ /* 0x008ee80000300800 */
        /* <DEDUP_REMOVED lines=30> */
[----:B------:R-:W-:-:S03]  /*19050*/  IMAD.MOV.U32 R116, RZ, RZ, R160 ;  /* 0x000000ffff747224 */ /* 0x000fc600078e00a0 */
[----:B------:R-:W3:Y:S04]  /*19060*/  LDL.LU R193, [R1+0x35c] ;  /* 0x00035c0001c17983 */ /* 0x000ee80000300800 */
[----:B------:R-:W3:Y:S01]  /*19070*/  LDL.LU R74, [R1+0x1f4] ;  /* 0x0001f400014a7983 */ /* 0x000ee20000300800 */
[----:B------:R-:W-:-:S03]  /*19080*/  MOV R117, R161 ;  /* 0x000000a100757202 */ /* 0x000fc60000000f00 */
[----:B------:R-:W3:Y:S04]  /*19090*/  LDL.LU R190, [R1+0x358] ;  /* 0x0003580001be7983 */ /* 0x000ee80000300800 */
[----:B------:R-:W3:Y:S04]  /*190a0*/  LDL.LU R73, [R1+0x1f8] ;  /* 0x0001f80001497983 */ /* 0x000ee80000300800 */
[----:B------:R-:W3:Y:S04]  /*190b0*/  LDL.LU R160, [R1+0x354] ;  /* 0x0003540001a07983 */ /* 0x000ee80000300800 */
[----:B------:R-:W3:Y:S04]  /*190c0*/  LDL.LU R72, [R1+0x1fc] ;  /* 0x0001fc0001487983 */ /* 0x000ee80000300800 */
[----:B------:R-:W3:Y:S01]  /*190d0*/  LDL.LU R161, [R1+0x350] ;  /* 0x0003500001a17983 */ /* 0x000ee20000300800 */
[--C-:B----4-:R-:W-:Y:S01]  /*190e0*/  FFMA R149, R149, UR7, -R6.reuse ;  /* 0x0000000795957c23 */ /* 0x110fe20008000806 */
[--C-:B------:R-:W-:Y:S01]  /*190f0*/  FFMA R144, R144, UR7, -R6.reuse ;  /* 0x0000000790907c23 */ /* 0x100fe20008000806 */
[----:B------:R-:W-:Y:S01]  /*19100*/  FFMA R145, R145, UR7, -R6 ;  /* 0x0000000791917c23 */ /* 0x000fe20008000806 */
[----:B------:R-:W-:-:S02]  /*19110*/  FADD R189, R195, R189 ;  /* 0x000000bdc3bd7221 */ /* 0x000fc40000000000 */
[----:B------:R-:W-:Y:S02]  /*19120*/  FSETP.GEU.AND P3, PT, R149, -126, PT ;  /* 0xc2fc00009500780b */ /* 0x000fe40003f6e000 */
[----:B------:R-:W-:Y:S02]  /*19130*/  FSETP.GEU.AND P5, PT, R144, -126, PT ;  /* 0xc2fc00009000780b */ /* 0x000fe40003fae000 */
[----:B------:R-:W-:Y:S01]  /*19140*/  FSETP.GEU.AND P6, PT, R145, -126, PT ;  /* 0xc2fc00009100780b */ /* 0x000fe20003fce000 */
[----:B------:R-:W-:Y:S01]  /*19150*/  FADD R188, R189, R188 ;  /* 0x000000bcbdbc7221 */ /* 0x000fe20000000000 */
[----:B--2---:R-:W-:-:S03]  /*19160*/  FFMA R6, R148, UR7, -R6 ;  /* 0x0000000794067c23 */ /* 0x004fc60008000806 */
[----:B------:R-:W-:Y:S02]  /*19170*/  FADD R187, R188, R187 ;  /* 0x000000bbbcbb7221 */ /* 0x000fe40000000000 */
[----:B------:R-:W-:Y:S01]  /*19180*/  FSETP.GEU.AND P4, PT, R6, -126, PT ;  /* 0xc2fc00000600780b */ /* 0x000fe20003f8e000 */
[----:B------:R-:W-:Y:S01]  /*19190*/  FADD R186, R194, R186 ;  /* 0x000000bac2ba7221 */ /* 0x000fe20000000000 */
[----:B------:R-:W-:Y:S01]  /*191a0*/  FADD R182, R187, R182 ;  /* 0x000000b6bbb67221 */ /* 0x000fe20000000000 */
[----:B------:R-:W-:Y:S01]  /*191b0*/  @!P3 FMUL R149, R149, 0.5 ;  /* 0x3f0000009595b820 */ /* 0x000fe20000400000 */
[----:B------:R-:W-:Y:S02]  /*191c0*/  @!P5 FMUL R144, R144, 0.5 ;  /* 0x3f0000009090d820 */ /* 0x000fe40000400000 */
[----:B------:R-:W-:Y:S01]  /*191d0*/  @!P6 FMUL R145, R145, 0.5 ;  /* 0x3f0000009191e820 */ /* 0x000fe20000400000 */
[----:B------:R-:W-:Y:S01]  /*191e0*/  FADD R185, R186, R185 ;  /* 0x000000b9bab97221 */ /* 0x000fe20000000000 */
[----:B------:R-:W-:Y:S01]  /*191f0*/  FADD R181, R182, R181 ;  /* 0x000000b5b6b57221 */ /* 0x000fe20000000000 */
[----:B------:R-:W1:Y:S02]  /*19200*/  MUFU.EX2 R149, R149 ;  /* 0x0000009500957308 */ /* 0x000e640000000800 */
[----:B------:R-:W-:Y:S01]  /*19210*/  FADD R184, R185, R184 ;  /* 0x000000b8b9b87221 */ /* 0x000fe20000000000 */
[----:B------:R-:W-:Y:S01]  /*19220*/  FADD R180, R181, R180 ;  /* 0x000000b4b5b47221 */ /* 0x000fe20000000000 */
[----:B------:R-:W-:-:S04]  /*19230*/  @!P4 FMUL R6, R6, 0.5 ;  /* 0x3f0000000606c820 */ /* 0x000fc80000400000 */
[----:B------:R-:W2:Y:S01]  /*19240*/  MUFU.EX2 R144, R144 ;  /* 0x0000009000907308 */ /* 0x000ea20000000800 */
[----:B------:R-:W-:Y:S01]  /*19250*/  FADD R183, R184, R183 ;  /* 0x000000b7b8b77221 */ /* 0x000fe20000000000 */
[----:B------:R-:W-:-:S06]  /*19260*/  FADD R180, R180, R179 ;  /* 0x000000b3b4b47221 */ /* 0x000fcc0000000000 */
[----:B------:R-:W4:Y:S01]  /*19270*/  MUFU.EX2 R145, R145 ;  /* 0x0000009100917308 */ /* 0x000f220000000800 */
[----:B------:R-:W-:Y:S01]  /*19280*/  FADD R183, R183, R178 ;  /* 0x000000b2b7b77221 */ /* 0x000fe20000000000 */
[----:B------:R-:W-:Y:S01]  /*19290*/  FADD R180, R180, R174 ;  /* 0x000000aeb4b47221 */ /* 0x000fe20000000000 */
[--C-:B------:R-:W-:Y:S01]  /*192a0*/  FFMA R151, R151, UR7, -R2.reuse ;  /* 0x0000000797977c23 */ /* 0x100fe20008000802 */
[----:B------:R-:W-:Y:S01]  /*192b0*/  FFMA R146, R146, UR7, -R2 ;  /* 0x0000000792927c23 */ /* 0x000fe20008000802 */
[----:B------:R-:W-:-:S03]  /*192c0*/  FADD R183, R183, R177 ;  /* 0x000000b1b7b77221 */ /* 0x000fc60000000000 */
[----:B------:R-:W4:Y:S01]  /*192d0*/  MUFU.EX2 R6, R6 ;  /* 0x0000000600067308 */ /* 0x000f220000000800 */
[----:B------:R-:W-:Y:S01]  /*192e0*/  FADD R180, R180, R173 ;  /* 0x000000adb4b47221 */ /* 0x000fe20000000000 */
[----:B------:R-:W-:Y:S01]  /*192f0*/  FFMA R147, R147, UR7, -R2 ;  /* 0x0000000793937c23 */ /* 0x000fe20008000802 */
[----:B-1----:R-:W-:Y:S01]  /*19300*/  @!P3 FMUL R149, R149, R149 ;  /* 0x000000959595b220 */ /* 0x002fe20000400000 */
[----:B------:R-:W-:Y:S01]  /*19310*/  FADD R183, R183, R176 ;  /* 0x000000b0b7b77221 */ /* 0x000fe20000000000 */
[----:B------:R-:W-:Y:S01]  /*19320*/  FADD R180, R180, R172 ;  /* 0x000000acb4b47221 */ /* 0x000fe20000000000 */
[----:B------:R-:W-:Y:S01]  /*19330*/  FSETP.GEU.AND P3, PT, R151, -126, PT ;  /* 0xc2fc00009700780b */ /* 0x000fe20003f6e000 */
[----:B--2---:R-:W-:Y:S01]  /*19340*/  @!P5 FMUL R144, R144, R144 ;  /* 0x000000909090d220 */ /* 0x004fe20000400000 */
[----:B------:R-:W-:Y:S01]  /*19350*/  FSETP.GEU.AND P5, PT, R146, -126, PT ;  /* 0xc2fc00009200780b */ /* 0x000fe20003fae000 */
[----:B----4-:R-:W-:Y:S01]  /*19360*/  @!P6 FMUL R145, R145, R145 ;  /* 0x000000919191e220 */ /* 0x010fe20000400000 */
[----:B------:R-:W-:Y:S01]  /*19370*/  FSETP.GEU.AND P6, PT, R147, -126, PT ;  /* 0xc2fc00009300780b */ /* 0x000fe20003fce000 */
[----:B------:R-:W-:Y:S01]  /*19380*/  FADD R183, R183, R175 ;  /* 0x000000afb7b77221 */ /* 0x000fe20000000000 */
[----:B------:R-:W-:Y:S01]  /*19390*/  FADD R180, R180, R171 ;  /* 0x000000abb4b47221 */ /* 0x000fe20000000000 */
[----:B------:R-:W-:-:S02]  /*193a0*/  FFMA R2, R150, UR7, -R2 ;  /* 0x0000000796027c23 */ /* 0x000fc40008000802 */
[----:B------:R-:W-:Y:S01]  /*193b0*/  FADD R183, R183, R170 ;  /* 0x000000aab7b77221 */ /* 0x000fe20000000000 */
[----:B------:R-:W-:Y:S01]  /*193c0*/  FADD R180, R180, R166 ;  /* 0x000000a6b4b47221 */ /* 0x000fe20000000000 */
[----:B------:R-:W-:Y:S01]  /*193d0*/  @!P4 FMUL R6, R6, R6 ;  /* 0x000000060606c220 */ /* 0x000fe20000400000 */
[----:B------:R-:W-:Y:S01]  /*193e0*/  FSETP.GEU.AND P4, PT, R2, -126, PT ;  /* 0xc2fc00000200780b */ /* 0x000fe20003f8e000 */
[----:B------:R-:W-:Y:S01]  /*193f0*/  FADD R183, R183, R169 ;  /* 0x000000a9b7b77221 */ /* 0x000fe20000000000 */
[----:B------:R-:W-:Y:S01]  /*19400*/  FADD R180, R180, R165 ;  /* 0x000000a5b4b47221 */ /* 0x000fe20000000000 */
[----:B------:R-:W-:Y:S01]  /*19410*/  @!P3 FMUL R151, R151, 0.5 ;  /* 0x3f0000009797b820 */ /* 0x000fe20000400000 */
[----:B------:R-:W-:Y:S01]  /*19420*/  @!P5 FMUL R146, R146, 0.5 ;  /* 0x3f0000009292d820 */ /* 0x000fe20000400000 */
[----:B------:R-:W-:Y:S01]  /*19430*/  @!P6 FMUL R147, R147, 0.5 ;  /* 0x3f0000009393e820 */ /* 0x000fe20000400000 */
[----:B------:R-:W-:Y:S01]  /*19440*/  FADD R183, R183, R168 ;  /* 0x000000a8b7b77221 */ /* 0x000fe20000000000 */
[----:B------:R-:W-:-:S02]  /*19450*/  FADD R180, R180, R164 ;  /* 0x000000a4b4b47221 */ /* 0x000fc40000000000 */
[----:B------:R-:W1:Y:S01]  /*19460*/  MUFU.EX2 R151, R151 ;  /* 0x0000009700977308 */ /* 0x000e620000000800 */
[----:B------:R-:W-:Y:S01]  /*19470*/  FADD R183, R183, R167 ;  /* 0x000000a7b7b77221 */ /* 0x000fe20000000000 */
[----:B------:R-:W-:Y:S02]  /*19480*/  FADD R180, R180, R163 ;  /* 0x000000a3b4b47221 */ /* 0x000fe40000000000 */
[----:B------:R-:W-:Y:S01]  /*19490*/  @!P4 FMUL R2, R2, 0.5 ;  /* 0x3f0000000202c820 */ /* 0x000fe20000400000 */
[----:B------:R-:W-:-:S03]  /*194a0*/  FADD R183, R183, R162 ;  /* 0x000000a2b7b77221 */ /* 0x000fc60000000000 */
[----:B------:R-:W2:Y:S01]  /*194b0*/  MUFU.EX2 R146, R146 ;  /* 0x0000009200927308 */ /* 0x000ea20000000800 */
[----:B------:R-:W-:-:S07]  /*194c0*/  FADD R180, R180, R156 ;  /* 0x0000009cb4b47221 */ /* 0x000fce0000000000 */
[----:B------:R-:W4:Y:S01]  /*194d0*/  MUFU.EX2 R147, R147 ;  /* 0x0000009300937308 */ /* 0x000f220000000800 */
[----:B------:R-:W-:Y:S01]  /*194e0*/  FADD R183, R183, R159 ;  /* 0x0000009fb7b77221 */ /* 0x000fe20000000000 */
[----:B------:R-:W-:Y:S01]  /*194f0*/  FADD R180, R180, R155 ;  /* 0x0000009bb4b47221 */ /* 0x000fe20000000000 */
[----:B------:R-:W-:Y:S02]  /*19500*/  STL.64 [R1+0x298], R206 ;  /* 0x000298ce01007387 */ /* 0x000fe40000100a00 */
[----:B------:R-:W-:Y:S01]  /*19510*/  FADD R183, R183, R158 ;  /* 0x0000009eb7b77221 */ /* 0x000fe20000000000 */
[----:B------:R-:W-:Y:S02]  /*19520*/  FADD R180, R180, R154 ;  /* 0x0000009ab4b47221 */ /* 0x000fe40000000000 */
[----:B------:R-:W4:Y:S01]  /*19530*/  MUFU.EX2 R2, R2 ;  /* 0x0000000200027308 */ /* 0x000f220000000800 */
[----:B------:R-:W-:Y:S01]  /*19540*/  STL.64 [R1+0x290], R204 ;  /* 0x000290cc01007387 */ /* 0x000fe20000100a00 */
[----:B------:R-:W-:Y:S01]  /*19550*/  FADD R183, R183, R157 ;  /* 0x0000009db7b77221 */ /* 0x000fe20000000000 */
[----:B------:R-:W-:-:S02]  /*19560*/  FADD R180, R180, R153 ;  /* 0x00000099b4b47221 */ /* 0x000fc40000000000 */
[----:B------:R-:W-:Y:S01]  /*19570*/  STL.64 [R1+0x288], R202 ;  /* 0x000288ca01007387 */ /* 0x000fe20000100a00 */
[----:B-1----:R-:W-:-:S03]  /*19580*/  @!P3 FMUL R151, R151, R151 ;  /* 0x000000979797b220 */ /* 0x002fc60000400000 */
[----:B------:R-:W-:Y:S01]  /*19590*/  STL.64 [R1+0x280], R200 ;  /* 0x000280c801007387 */ /* 0x000fe20000100a00 */
[----:B--2---:R-:W-:Y:S01]  /*195a0*/  @!P5 FMUL R146, R146, R146 ;  /* 0x000000929292d220 */ /* 0x004fe20000400000 */
[----:B----4-:R-:W-:Y:S02]  /*195b0*/  @!P6 FMUL R147, R147, R147 ;  /* 0x000000939393e220 */ /* 0x010fe40000400000 */
[----:B------:R-:W-:Y:S01]  /*195c0*/  STL.64 [R1+0x278], R198 ;  /* 0x000278c601007387 */ /* 0x000fe20000100a00 */
[----:B------:R-:W-:Y:S01]  /*195d0*/  FADD R183, R183, R152 ;  /* 0x00000098b7b77221 */ /* 0x000fe20000000000 */
[----:B------:R-:W-:-:S03]  /*195e0*/  FADD R180, R180, R28 ;  /* 0x0000001cb4b47221 */ /* 0x000fc60000000000 */
[----:B------:R-:W-:Y:S01]  /*195f0*/  FADD R183, R183, R39 ;  /* 0x00000027b7b77221 */ /* 0x000fe20000000000 */
[----:B------:R-:W-:Y:S01]  /*19600*/  FADD R180, R180, R27 ;  /* 0x0000001bb4b47221 */ /* 0x000fe20000000000 */
[----:B------:R1:W-:Y:S01]  /*19610*/  STL.64 [R1+0x270], R196 ;  /* 0x000270c401007387 */ /* 0x0003e20000100a00 */
[----:B------:R-:W-:Y:S01]  /*19620*/  @!P4 FMUL R2, R2, R2 ;  /* 0x000000020202c220 */ /* 0x000fe20000400000 */
[----:B------:R-:W-:Y:S01]  /*19630*/  FADD R183, R183, R38 ;  /* 0x00000026b7b77221 */ /* 0x000fe20000000000 */
[----:B------:R-:W-:Y:S01]  /*19640*/  FADD R180, R180, R26 ;  /* 0x0000001ab4b47221 */ /* 0x000fe20000000000 */
[----:B------:R-:W-:Y:S01]  /*19650*/  F2FP.BF16.F32.PACK_AB R76, R145, R144 ;  /* 0x00000090914c723e */ /* 0x000fe200000010ff */
[----:B------:R-:W-:Y:S02]  /*19660*/  IMAD.MOV.U32 R153, RZ, RZ, R220 ;  /* 0x000000ffff997224 */ /* 0x000fe400078e00dc */
[----:B------:R-:W-:Y:S01]  /*19670*/  FADD R26, R183, R37 ;  /* 0x00000025b71a7221 */ /* 0x000fe20000000000 */
[----:B------:R-:W-:Y:S01]  /*19680*/  FADD R25, R180, R25 ;  /* 0x00000019b4197221 */ /* 0x000fe20000000000 */
[----:B------:R-:W-:Y:S01]  /*19690*/  F2FP.BF16.F32.PACK_AB R78, R149, R6 ;  /* 0x00000006954e723e */ /* 0x000fe200000010ff */
[----:B------:R-:W-:Y:S01]  /*196a0*/  IMAD.MOV.U32 R155, RZ, RZ, R218 ;  /* 0x000000ffff9b7224 */ /* 0x000fe200078e00da */
[----:B------:R-:W-:Y:S01]  /*196b0*/  F2FP.BF16.F32.PACK_AB R77, R147, R146 ;  /* 0x00000092934d723e */ /* 0x000fe200000010ff */
[----:B------:R-:W-:Y:S01]  /*196c0*/  IMAD.MOV.U32 R157, RZ, RZ, R216 ;  /* 0x000000ffff9d7224 */ /* 0x000fe200078e00d8 */
        /* <DEDUP_REMOVED lines=15> */
[----:B---3--:R-:W-:Y:S01]  /*197c0*/  IMAD.MOV.U32 R175, RZ, RZ, R250 ;  /* 0x000000ffffaf7224 */ /* 0x008fe200078e00fa */
[----:B------:R-:W-:-:S02]  /*197d0*/  MOV R164, R209 ;  /* 0x000000d100a47202 */ /* 0x000fc40000000f00 */
[----:B------:R-:W-:Y:S02]  /*197e0*/  MOV R166, R10 ;  /* 0x0000000a00a67202 */ /* 0x000fe40000000f00 */
[----:B------:R-:W-:Y:S01]  /*197f0*/  MOV R168, R8 ;  /* 0x0000000800a87202 */ /* 0x000fe20000000f00 */
[----:B------:R-:W-:Y:S01]  /*19800*/  IMAD.MOV.U32 R177, RZ, RZ, R248 ;  /* 0x000000ffffb17224 */ /* 0x000fe200078e00f8 */
[----:B------:R-:W-:Y:S02]  /*19810*/  MOV R170, R4 ;  /* 0x0000000400aa7202 */ /* 0x000fe40000000f00 */
[----:B------:R-:W-:Y:S02]  /*19820*/  MOV R172, R221 ;  /* 0x000000dd00ac7202 */ /* 0x000fe40000000f00 */
[----:B------:R-:W-:Y:S02]  /*19830*/  MOV R174, R251 ;  /* 0x000000fb00ae7202 */ /* 0x000fe40000000f00 */
[----:B------:R-:W-:Y:S01]  /*19840*/  MOV R176, R249 ;  /* 0x000000f900b07202 */ /* 0x000fe20000000f00 */
[----:B------:R-:W-:Y:S01]  /*19850*/  IMAD.MOV.U32 R179, RZ, RZ, R246 ;  /* 0x000000ffffb37224 */ /* 0x000fe200078e00f6 */
[----:B------:R-:W-:-:S02]  /*19860*/  MOV R178, R247 ;  /* 0x000000f700b27202 */ /* 0x000fc40000000f00 */
[----:B------:R-:W-:Y:S01]  /*19870*/  MOV R180, R245 ;  /* 0x000000f500b47202 */ /* 0x000fe20000000f00 */
[----:B------:R-:W-:Y:S01]  /*19880*/  UIADD3 UR8, UR8, 0x780, URZ ;  /* 0x0000078008087890 */ /* 0x000fe2000fffe03f */
        /* <DEDUP_REMOVED lines=9> */
[----:B------:R-:W-:Y:S01]  /*19920*/  UMOV UR10, UR8 ;  /* 0x00000008000a7c82 */ /* 0x000fe20008000000 */
[----:B------:R-:W-:Y:S01]  /*19930*/  UMOV UR11, 0x40000040 ;  /* 0x40000040000b7882 */ /* 0x000fe20000000000 */
[----:B------:R-:W-:Y:S01]  /*19940*/  MOV R194, R231 ;  /* 0x000000e700c27202 */ /* 0x000fe20000000f00 */
[----:B------:R-:W-:Y:S01]  /*19950*/  IMAD.MOV.U32 R195, RZ, RZ, R230 ;  /* 0x000000ffffc37224 */ /* 0x000fe200078e00e6 */
[----:B-1----:R-:W-:Y:S01]  /*19960*/  MOV R196, R229 ;  /* 0x000000e500c47202 */ /* 0x002fe20000000f00 */
[----:B------:R-:W-:Y:S01]  /*19970*/  IMAD.MOV.U32 R197, RZ, RZ, R228 ;  /* 0x000000ffffc57224 */ /* 0x000fe200078e00e4 */
[----:B------:R-:W-:Y:S01]  /*19980*/  MOV R198, R227 ;  /* 0x000000e300c67202 */ /* 0x000fe20000000f00 */
[----:B------:R-:W-:Y:S01]  /*19990*/  IMAD.MOV.U32 R199, RZ, RZ, R226 ;  /* 0x000000ffffc77224 */ /* 0x000fe200078e00e2 */
[----:B------:R-:W-:Y:S01]  /*199a0*/  MOV R200, R225 ;  /* 0x000000e100c87202 */ /* 0x000fe20000000f00 */
[----:B------:R-:W-:Y:S01]  /*199b0*/  IMAD.MOV.U32 R201, RZ, RZ, R224 ;  /* 0x000000ffffc97224 */ /* 0x000fe200078e00e0 */
[----:B------:R-:W-:Y:S04]  /*199c0*/  STL.64 [R1+0x268], R192 ;  /* 0x000268c001007387 */ /* 0x000fe80000100a00 */
[----:B------:R-:W-:Y:S01]  /*199d0*/  STL.64 [R1+0x260], R190 ;  /* 0x000260be01007387 */ /* 0x000fe20000100a00 */
[----:B------:R-:W-:Y:S01]  /*199e0*/  MOV R202, R223 ;  /* 0x000000df00ca7202 */ /* 0x000fe20000000f00 */
[----:B------:R-:W-:Y:S01]  /*199f0*/  IMAD.MOV.U32 R203, RZ, RZ, R222 ;  /* 0x000000ffffcb7224 */ /* 0x000fe200078e00de */
[----:B------:R-:W-:Y:S01]  /*19a00*/  MOV R204, R75 ;  /* 0x0000004b00cc7202 */ /* 0x000fe20000000f00 */
[----:B------:R-:W-:Y:S04]  /*19a10*/  STL.64 [R1+0x258], R160 ;  /* 0x000258a001007387 */ /* 0x000fe80000100a00 */
[----:B------:R-:W-:Y:S04]  /*19a20*/  STL [R1+0x254], R151 ;  /* 0x0002549701007387 */ /* 0x000fe80000100800 */
[----:B------:R-:W-:Y:S04]  /*19a30*/  STL [R1+0x250], R149 ;  /* 0x0002509501007387 */ /* 0x000fe80000100800 */
[----:B------:R-:W-:Y:S04]  /*19a40*/  STL.64 [R1+0x248], R146 ;  /* 0x0002489201007387 */ /* 0x000fe80000100a00 */
[----:B------:R-:W-:Y:S04]  /*19a50*/  STL.64 [R1+0x240], R144 ;  /* 0x0002409001007387 */ /* 0x000fe80000100a00 */
[----:B------:R-:W-:Y:S04]  /*19a60*/  STL.64 [R1+0x238], R94 ;  /* 0x0002385e01007387 */ /* 0x000fe80000100a00 */
[----:B------:R1:W-:Y:S04]  /*19a70*/  STL.64 [R1+0x230], R92 ;  /* 0x0002305c01007387 */ /* 0x0003e80000100a00 */
[----:B------:R2:W-:Y:S04]  /*19a80*/  STL.64 [R1+0x228], R90 ;  /* 0x0002285a01007387 */ /* 0x0005e80000100a00 */
[----:B------:R3:W-:Y:S04]  /*19a90*/  STL.64 [R1+0x220], R88 ;  /* 0x0002205801007387 */ /* 0x0007e80000100a00 */
[----:B------:R4:W-:Y:S01]  /*19aa0*/  STL.64 [R1+0x218], R86 ;  /* 0x0002185601007387 */ /* 0x0009e20000100a00 */
[----:B-1----:R-:W-:-:S03]  /*19ab0*/  MOV R92, R30 ;  /* 0x0000001e005c7202 */ /* 0x002fc60000000f00 */
[----:B------:R1:W-:Y:S01]  /*19ac0*/  STL.64 [R1+0x210], R84 ;  /* 0x0002105401007387 */ /* 0x0003e20000100a00 */
[----:B--2---:R-:W-:Y:S01]  /*19ad0*/  MOV R90, R32 ;  /* 0x00000020005a7202 */ /* 0x004fe20000000f00 */
[----:B------:R-:W-:Y:S02]  /*19ae0*/  IMAD.MOV.U32 R91, RZ, RZ, R29 ;  /* 0x000000ffff5b7224 */ /* 0x000fe400078e001d */
        /* <DEDUP_REMOVED lines=8> */
[----:B-1----:R-:W-:Y:S01]  /*19b70*/  IMAD.MOV.U32 R85, RZ, RZ, R35 ;  /* 0x000000ffff557224 */ /* 0x002fe200078e0023 */
[----:B------:R-:W-:Y:S01]  /*19b80*/  MOV R84, R41 ;  /* 0x0000002900547202 */ /* 0x000fe20000000f00 */
[----:B------:R-:W-:Y:S01]  /*19b90*/  IMAD.MOV.U32 R93, RZ, RZ, R23 ;  /* 0x000000ffff5d7224 */ /* 0x000fe200078e0017 */
[----:B------:R-:W-:Y:S01]  /*19ba0*/  MOV R146, R20 ;  /* 0x0000001400927202 */ /* 0x000fe20000000f00 */
[----:B--2---:R-:W-:Y:S01]  /*19bb0*/  IMAD.MOV.U32 R83, RZ, RZ, R40 ;  /* 0x000000ffff537224 */ /* 0x004fe200078e0028 */
[----:B------:R-:W-:Y:S01]  /*19bc0*/  MOV R82, R43 ;  /* 0x0000002b00527202 */ /* 0x000fe20000000f00 */
[----:B------:R-:W-:Y:S01]  /*19bd0*/  IMAD.MOV.U32 R95, RZ, RZ, R21 ;  /* 0x000000ffff5f7224 */ /* 0x000fe200078e0015 */
[----:B------:R-:W-:Y:S01]  /*19be0*/  MOV R160, R213 ;  /* 0x000000d500a07202 */ /* 0x000fe20000000f00 */
[----:B---3--:R-:W-:Y:S01]  /*19bf0*/  IMAD.MOV.U32 R81, RZ, RZ, R42 ;  /* 0x000000ffff517224 */ /* 0x008fe200078e002a */
        /* <DEDUP_REMOVED lines=8> */
[----:B------:R-:W2:Y:S01]  /*19c80*/  LDL.LU R45, [R1+0x34c] ;  /* 0x00034c00012d7983 */ /* 0x000ea20000300800 */
[----:B------:R-:W-:-:S02]  /*19c90*/  IMAD.MOV.U32 R161, RZ, RZ, R212 ;  /* 0x000000ffffa17224 */ /* 0x000fc400078e00d4 */
[----:B------:R-:W-:Y:S01]  /*19ca0*/  IMAD.MOV.U32 R191, RZ, RZ, R234 ;  /* 0x000000ffffbf7224 */ /* 0x000fe200078e00ea */
[----:B------:R-:W3:Y:S01]  /*19cb0*/  LDL.LU R42, [R1+0x348] ;  /* 0x00034800012a7983 */ /* 0x000ee20000300800 */
[----:B------:R-:W-:Y:S02]  /*19cc0*/  IMAD.MOV.U32 R193, RZ, RZ, R232 ;  /* 0x000000ffffc17224 */ /* 0x000fe400078e00e8 */
[----:B------:R-:W-:Y:S01]  /*19cd0*/  IMAD.MOV.U32 R205, RZ, RZ, R74 ;  /* 0x000000ffffcd7224 */ /* 0x000fe200078e004a */
[----:B------:R-:W4:Y:S01]  /*19ce0*/  LDL.LU R43, [R1+0x344] ;  /* 0x00034400012b7983 */ /* 0x000f220000300800 */
[----:B------:R-:W-:-:S03]  /*19cf0*/  IMAD.MOV.U32 R207, RZ, RZ, R72 ;  /* 0x000000ffffcf7224 */ /* 0x000fc600078e0048 */
[----:B------:R-:W2:Y:S03]  /*19d00*/  LDL.LU R40, [R1+0x340] ;  /* 0x0003400001287983 */ /* 0x000ea60000300800 */
[----:B------:R-:W-:Y:S01]  /*19d10*/  WARPGROUP.ARRIVE ;  /* 0x00000000000079c5 */ /* 0x000fe20000000000 */
[----:B------:R-:W3:Y:S04]  /*19d20*/  LDL.LU R41, [R1+0x33c] ;  /* 0x00033c0001297983 */ /* 0x000ee80000300800 */
[----:B------:R-:W4:Y:S01]  /*19d30*/  LDL.LU R35, [R1+0x338] ;  /* 0x0003380001237983 */ /* 0x000f220000300800 */
[----:B------:R-:W-:Y:S03]  /*19d40*/  HGMMA.64x256x16.F32.BF16 R80, R76, gdesc[UR8].tnspB, R80, gsb0 ;  /* 0x43e000084c507df0 */ /* 0x000fe60008001850 */
[----:B------:R-:W2:Y:S04]  /*19d50*/  LDL.LU R36, [R1+0x334] ;  /* 0x0003340001247983 */ /* 0x000ea80000300800 */
[----:B------:R-:W3:Y:S04]  /*19d60*/  LDL.LU R33, [R1+0x330] ;  /* 0x0003300001217983 */ /* 0x000ee80000300800 */
[----:B------:R-:W4:Y:S04]  /*19d70*/  LDL.LU R34, [R1+0x32c] ;  /* 0x00032c0001227983 */ /* 0x000f280000300800 */
[----:B------:R-:W2:Y:S04]  /*19d80*/  LDL.LU R31, [R1+0x328] ;  /* 0x00032800011f7983 */ /* 0x000ea80000300800 */
[----:B------:R-:W2:Y:S04]  /*19d90*/  LDL.LU R32, [R1+0x324] ;  /* 0x0003240001207983 */ /* 0x000ea80000300800 */
[----:B------:R-:W3:Y:S04]  /*19da0*/  LDL.LU R29, [R1+0x320] ;  /* 0x00032000011d7983 */ /* 0x000ee80000300800 */
[----:B------:R-:W4:Y:S04]  /*19db0*/  LDL.LU R30, [R1+0x31c] ;  /* 0x00031c00011e7983 */ /* 0x000f280000300800 */
[----:B------:R-:W2:Y:S04]  /*19dc0*/  LDL.LU R23, [R1+0x318] ;  /* 0x0003180001177983 */ /* 0x000ea80000300800 */
[----:B------:R-:W3:Y:S04]  /*19dd0*/  LDL.LU R24, [R1+0x314] ;  /* 0x0003140001187983 */ /* 0x000ee80000300800 */
[----:B------:R-:W4:Y:S04]  /*19de0*/  LDL.LU R21, [R1+0x310] ;  /* 0x0003100001157983 */ /* 0x000f280000300800 */
[----:B------:R-:W2:Y:S04]  /*19df0*/  LDL.LU R22, [R1+0x30c] ;  /* 0x00030c0001167983 */ /* 0x000ea80000300800 */
[----:B------:R-:W3:Y:S04]  /*19e00*/  LDL.LU R19, [R1+0x308] ;  /* 0x0003080001137983 */ /* 0x000ee80000300800 */
[----:B------:R-:W3:Y:S04]  /*19e10*/  LDL.LU R20, [R1+0x304] ;  /* 0x0003040001147983 */ /* 0x000ee80000300800 */
[----:B------:R-:W4:Y:S04]  /*19e20*/  LDL.LU R17, [R1+0x300] ;  /* 0x0003000001117983 */ /* 0x000f280000300800 */
[----:B------:R-:W2:Y:S04]  /*19e30*/  LDL.LU R18, [R1+0x2fc] ;  /* 0x0002fc0001127983 */ /* 0x000ea80000300800 */
[----:B------:R-:W3:Y:S04]  /*19e40*/  LDL.LU R11, [R1+0x2f8] ;  /* 0x0002f800010b7983 */ /* 0x000ee80000300800 */
[----:B------:R-:W4:Y:S04]  /*19e50*/  LDL.LU R12, [R1+0x2f4] ;  /* 0x0002f400010c7983 */ /* 0x000f280000300800 */
[----:B------:R-:W2:Y:S04]  /*19e60*/  LDL.LU R14, [R1+0x2f0] ;  /* 0x0002f000010e7983 */ /* 0x000ea80000300800 */
[----:B------:R-:W4:Y:S04]  /*19e70*/  LDL.LU R13, [R1+0x2ec] ;  /* 0x0002ec00010d7983 */ /* 0x000f280000300800 */
[----:B------:R1:W5:Y:S04]  /*19e80*/  LDL.LU R220, [R1+0x2e8] ;  /* 0x0002e80001dc7983 */ /* 0x0003680000300800 */
        /* <DEDUP_REMOVED lines=17> */
[----:B------:R1:W5:Y:S01]  /*19fa0*/  LDL.LU R3, [R1+0x2a0] ;  /* 0x0002a00001037983 */ /* 0x0003620000300800 */
[----:B------:R-:W-:-:S03]  /*19fb0*/  WARPGROUP.DEPBAR.LE gsb0, 0x0 ;  /* 0x00008000000079c5 */ /* 0x000fc60000010000 */
        /* <DEDUP_REMOVED lines=64> */
[----:B-1----:R1:W5:Y:S04]  /*1a3c0*/  LDL.LU.64 R206, [R1+0x298] ;  /* 0x0002980001ce7983 */ /* 0x0023680000300a00 */
[----:B------:R1:W5:Y:S04]  /*1a3d0*/  LDL.LU.64 R204, [R1+0x290] ;  /* 0x0002900001cc7983 */ /* 0x0003680000300a00 */
[----:B------:R1:W5:Y:S04]  /*1a3e0*/  LDL.LU.64 R202, [R1+0x288] ;  /* 0x0002880001ca7983 */ /* 0x0003680000300a00 */
[----:B------:R1:W5:Y:S04]  /*1a3f0*/  LDL.LU.64 R200, [R1+0x280] ;  /* 0x0002800001c87983 */ /* 0x0003680000300a00 */
[----:B------:R1:W5:Y:S04]  /*1a400*/  LDL.LU.64 R198, [R1+0x278] ;  /* 0x0002780001c67983 */ /* 0x0003680000300a00 */
[----:B------:R1:W5:Y:S04]  /*1a410*/  LDL.LU.64 R196, [R1+0x270] ;  /* 0x0002700001c47983 */ /* 0x0003680000300a00 */
[----:B------:R-:W4:Y:S04]  /*1a420*/  LDL.LU.64 R192, [R1+0x268] ;  /* 0x0002680001c07983 */ /* 0x000f280000300a00 */
[----:B------:R-:W4:Y:S04]  /*1a430*/  LDL.LU.64 R190, [R1+0x260] ;  /* 0x0002600001be7983 */ /* 0x000f280000300a00 */
[----:B------:R1:W5:Y:S04]  /*1a440*/  LDL.LU.64 R160, [R1+0x258] ;  /* 0x0002580001a07983 */ /* 0x0003680000300a00 */
[----:B------:R-:W4:Y:S04]  /*1a450*/  LDL.LU R151, [R1+0x254] ;  /* 0x0002540001977983 */ /* 0x000f280000300800 */
        /* <DEDUP_REMOVED lines=11> */
[----:B------:R-:W-:Y:S01]  /*1a510*/  FADD R7, R26, R7 ;  /* 0x000000071a077221 */ /* 0x000fe20000000000 */
[----:B------:R-:W-:-:S03]  /*1a520*/  FADD R16, R25, R16 ;  /* 0x0000001019107221 */ /* 0x000fc60000000000 */
[----:B------:R-:W-:Y:S01]  /*1a530*/  FADD R7, R7, R0 ;  /* 0x0000000007077221 */ /* 0x000fe20000000000 */
[----:B------:R-:W-:-:S03]  /*1a540*/  FADD R16, R16, R15 ;  /* 0x0000000f10107221 */ /* 0x000fc60000000000 */
[----:B--2---:R-:W-:Y:S01]  /*1a550*/  FADD R14, R7, R14 ;  /* 0x0000000e070e7221 */ /* 0x004fe20000000000 */
[----:B---3--:R-:W-:-:S03]  /*1a560*/  FADD R11, R16, R11 ;  /* 0x0000000b100b7221 */ /* 0x008fc60000000000 */
[----:B----4-:R-:W-:Y:S01]  /*1a570*/  FADD R14, R14, R13 ;  /* 0x0000000d0e0e7221 */ /* 0x010fe20000000000 */
[----:B------:R-:W-:-:S03]  /*1a580*/  FADD R12, R11, R12 ;  /* 0x0000000c0b0c7221 */ /* 0x000fc60000000000 */
[----:B------:R-:W-:Y:S01]  /*1a590*/  FADD R17, R14, R17 ;  /* 0x000000110e117221 */ /* 0x000fe20000000000 */
        /* <DEDUP_REMOVED lines=31> */
[----:B------:R-:W-:-:S04]  /*1a790*/  FADD R56, R51, R56 ;  /* 0x0000003833387221 */ /* 0x000fc80000000000 */
        /* <DEDUP_REMOVED lines=11> */
[----:B------:R-:W-:Y:S01]  /*1a850*/  FADD R68, R67, R68 ;  /* 0x0000004443447221 */ /* 0x000fe20000000000 */
[----:B------:R-:W-:-:S03]  /*1a860*/  USEL UR6, UR6, URZ, UP0 ;  /* 0x0000003f06067287 */ /* 0x000fc60008000000 */
[----:B------:R-:W-:Y:S01]  /*1a870*/  FADD R69, R68, R69 ;  /* 0x0000004544457221 */ /* 0x000fe20000000000 */
[----:B------:R-:W2:Y:S03]  /*1a880*/  S2R R221, SR_TID.X ;  /* 0x0000000000dd7919 */ /* 0x000ea60000002100 */
[----:B------:R-:W-:Y:S01]  /*1a890*/  FADD R70, R69, R70 ;  /* 0x0000004645467221 */ /* 0x000fe20000000000 */
[----:B------:R-:W-:Y:S02]  /*1a8a0*/  ULEA UR7, UR6, UR38, 0x3 ;  /* 0x0000002606077291 */ /* 0x000fe4000f8e183f */
[----:B------:R-:W-:Y:S01]  /*1a8b0*/  UIADD3 UR6, UR6, 0x1, URZ ;  /* 0x0000000106067890 */ /* 0x000fe2000fffe03f */
[----:B------:R-:W-:Y:S01]  /*1a8c0*/  FADD R71, R70, R71 ;  /* 0x0000004746477221 */ /* 0x000fe20000000000 */
[----:B------:R-:W-:Y:S02]  /*1a8d0*/  UPRMT UR7, URZ, 0x654, UR7 ;  /* 0x000006543f077896 */ /* 0x000fe40008000007 */
[----:B------:R-:W-:-:S04]  /*1a8e0*/  UISETP.NE.AND UP0, UPT, UR6, 0x4, UPT ;  /* 0x000000040600788c */ /* 0x000fc8000bf05270 */
[----:B------:R-:W-:-:S03]  /*1a8f0*/  USEL UR6, UR6, URZ, UP0 ;  /* 0x0000003f06067287 */ /* 0x000fc60008000000 */
[----:B------:R-:W-:Y:S03]  /*1a900*/  SYNCS.ARRIVE.TRANS64.RED.A1T0 RZ, [UR7], RZ ;  /* 0x000000ffffff79a7 */ /* 0x000fe60008100407 */
[----:B------:R-:W-:Y:S02]  /*1a910*/  IMAD.U32 R19, RZ, RZ, UR6 ;  /* 0x00000006ff137e24 */ /* 0x000fe4000f8e00ff */
        /* <DEDUP_REMOVED lines=15> */
[----:B------:R-:W-:-:S03]  /*1aa10*/  FADD R144, R71, R144 ;  /* 0x0000009047907221 */ /* 0x000fc60000000000 */
[----:B------:R-:W-:Y:S01]  /*1aa20*/  FADD R95, R94, R95 ;  /* 0x0000005f5e5f7221 */ /* 0x000fe20000000000 */
[----:B------:R-:W-:-:S03]  /*1aa30*/  IADD3 R191, R191, 0x1, RZ ;  /* 0x00000001bfbf7810 */ /* 0x000fc60007ffe0ff */
[----:B------:R-:W-:Y:S01]  /*1aa40*/  FADD R146, R95, R146 ;  /* 0x000000925f927221 */ /* 0x000fe20000000000 */
[----:B------:R-:W-:Y:S01]  /*1aa50*/  FADD R145, R144, R145 ;  /* 0x0000009190917221 */ /* 0x000fe20000000000 */
[----:B------:R-:W-:Y:S02]  /*1aa60*/  ISETP.NE.AND P3, PT, R191, 0x4, PT ;  /* 0x00000004bf00780c */ /* 0x000fe40003f65270 */
[----:B------:R-:W-:Y:S01]  /*1aa70*/  FADD R147, R146, R147 ;  /* 0x0000009392937221 */ /* 0x000fe20000000000 */
[----:B------:R-:W-:Y:S01]  /*1aa80*/  FADD R6, R145, R6 ;  /* 0x0000000691067221 */ /* 0x000fe20000000000 */
[----:B------:R-:W-:Y:S02]  /*1aa90*/  SEL R12, RZ, 0x1, P3 ;  /* 0x00000001ff0c7807 */ /* 0x000fe40001800000 */
[----:B------:R-:W-:Y:S01]  /*1aaa0*/  FADD R2, R147, R2 ;  /* 0x0000000293027221 */ /* 0x000fe20000000000 */
[----:B------:R-:W-:Y:S01]  /*1aab0*/  FADD R20, R6, R149 ;  /* 0x0000009506147221 */ /* 0x000fe20000000000 */
[----:B------:R-:W-:-:S02]  /*1aac0*/  LOP3.LUT R12, R193, R12, RZ, 0x3c, !PT ;  /* 0x0000000cc10c7212 */ /* 0x000fc400078e3cff */
[----:B------:R-:W-:Y:S01]  /*1aad0*/  FADD R21, R2, R151 ;  /* 0x0000009702157221 */ /* 0x000fe20000000000 */
[----:B------:R-:W-:Y:S01]  /*1aae0*/  SEL R6, R191, RZ, P3 ;  /* 0x000000ffbf067207 */ /* 0x000fe20001800000 */
[----:B-12---:R-:W-:Y:S06]  /*1aaf0*/  @P2 BRA `(.L_x_31) ;  /* 0x0000000000ec2947 */ /* 0x006fec0003800000 */
[----:B-----5:R-:W-:Y:S01]  /*1ab00*/  ISETP.LT.OR P2, PT, R160, 0x1, !P0 ;  /* 0x00000001a000780c */ /* 0x020fe20004741670 */
[----:B------:R-:W-:-:S12]  /*1ab10*/  BSSY B0, `(.L_x_32) ;  /* 0x0000038000007945 */ /* 0x000fd80003800000 */
[----:B------:R-:W-:Y:S05]  /*1ab20*/  @P2 BRA `(.L_x_33) ;  /* 0x0000000000d82947 */ /* 0x000fea0003800000 */
[----:B------:R-:W-:Y:S02]  /*1ab30*/  ISETP.NE.AND P3, PT, R196, RZ, PT ;  /* 0x000000ffc400720c */ /* 0x000fe40003f65270 */
[----:B------:R-:W-:Y:S02]  /*1ab40*/  LEA R0, R8, R220, 0x3 ;  /* 0x000000dc08007211 */ /* 0x000fe400078e18ff */
[----:B------:R-:W-:-:S09]  /*1ab50*/  SHF.L.U32 R7, R161, 0x1f, RZ ;  /* 0x0000001fa1077819 */ /* 0x000fd200000006ff */
.L_x_34:
        /* <DEDUP_REMOVED lines=10> */
.L_x_35:
[----:B------:R-:W-:Y:S01]  /*1ac00*/  LEA R2, R8, R220, 0x11 ;  /* 0x000000dc08027211 */ /* 0x000fe200078e88ff */
[----:B------:R-:W-:Y:S01]  /*1ac10*/  UIADD3 UR6, UP0, UR60, 0x2f0, URZ ;  /* 0x000002f03c067890 */ /* 0x000fe2000ff1e03f */
[----:B------:R-:W-:Y:S01]  /*1ac20*/  R2UR UR35, R190 ;  /* 0x00000000be2372ca */ /* 0x000fe200000e0000 */
[----:B------:R-:W-:Y:S01]  /*1ac30*/  UMOV UR14, 0x0 ;  /* 0x00000000000e7882 */ /* 0x000fe20000000000 */
[----:B------:R-:W-:Y:S01]  /*1ac40*/  R2UR UR33, R0 ;  /* 0x00000000002172ca */ /* 0x000fe200000e0000 */
[----:B------:R-:W-:Y:S01]  /*1ac50*/  UIADD3.X UR7, URZ, UR61, URZ, UP0, !UPT ;  /* 0x0000003d3f077290 */ /* 0x000fe200087fe43f */
[----:B------:R-:W-:Y:S01]  /*1ac60*/  R2UR UR8, R2 ;  /* 0x00000000020872ca */ /* 0x000fe200000e0000 */
[----:B------:R-:W-:Y:S01]  /*1ac70*/  UMOV UR15, 0x10000000 ;  /* 0x10000000000f7882 */ /* 0x000fe20000000000 */
[----:B------:R-:W-:Y:S01]  /*1ac80*/  UMOV UR34, URZ ;  /* 0x0000003f00227c82 */ /* 0x000fe20008000000 */
[----:B------:R-:W-:Y:S01]  /*1ac90*/  UMOV UR26, 0x40 ;  /* 0x00000040001a7882 */ /* 0x000fe20000000000 */
[----:B------:R-:W-:Y:S01]  /*1aca0*/  UMOV UR28, UR36 ;  /* 0x00000024001c7c82 */ /* 0x000fe20008000000 */
[----:B------:R-:W-:Y:S01]  /*1acb0*/  UMOV UR29, UR37 ;  /* 0x00000025001d7c82 */ /* 0x000fe20008000000 */
[----:B------:R-:W-:Y:S01]  /*1acc0*/  UMOV UR18, 0x80 ;  /* 0x0000008000127882 */ /* 0x000fe20000000000 */
[----:B------:R-:W-:Y:S01]  /*1acd0*/  UMOV UR20, UR36 ;  /* 0x0000002400147c82 */ /* 0x000fe20008000000 */
[----:B------:R-:W-:Y:S01]  /*1ace0*/  UMOV UR21, UR37 ;  /* 0x0000002500157c82 */ /* 0x000fe20008000000 */
[----:B------:R-:W-:Y:S01]  /*1acf0*/  USHF.L.U32 UR35, UR35, 0x8, URZ ;  /* 0x0000000823237899 */ /* 0x000fe2000800063f */
[----:B------:R-:W-:Y:S01]  /*1ad00*/  VIADD R8, R8, 0x1 ;  /* 0x0000000108087836 */ /* 0x000fe20000000000 */
[----:B------:R-:W-:Y:S01]  /*1ad10*/  UIADD3 UR33, UR33, 0x88000, URZ ;  /* 0x0008800021217890 */ /* 0x000fe2000fffe03f */
[----:B------:R-:W-:Y:S01]  /*1ad20*/  IADD3 R190, R190, 0x1, RZ ;  /* 0x00000001bebe7810 */ /* 0x000fe20007ffe0ff */
[----:B------:R-:W-:-:S02]  /*1ad30*/  UIADD3 UR32, UR8, 0x8000, URZ ;  /* 0x0000800008207890 */ /* 0x000fc4000fffe03f */
[----:B------:R-:W-:Y:S01]  /*1ad40*/  UIADD3 UR24, UR8, 0x10000, URZ ;  /* 0x0001000008187890 */ /* 0x000fe2000fffe03f */
[----:B------:R-:W-:Y:S01]  /*1ad50*/  ISETP.NE.AND P2, PT, R8, 0x4, PT ;  /* 0x000000040800780c */ /* 0x000fe20003f45270 */
[----:B------:R-:W-:Y:S02]  /*1ad60*/  UIADD3 UR16, UR8, 0x18000, URZ ;  /* 0x0001800008107890 */ /* 0x000fe4000fffe03f */
[----:B------:R-:W-:Y:S01]  /*1ad70*/  UIADD3 UR8, UR8, 0x20000, URZ ;  /* 0x0002000008087890 */ /* 0x000fe2000fffe03f */
[----:B-12---:R-:W-:Y:S01]  /*1ad80*/  SEL R0, RZ, 0x1, P2 ;  /* 0x00000001ff007807 */ /* 0x006fe20001000000 */
        /* <DEDUP_REMOVED lines=11> */
[----:B------:R-:W-:-:S02]  /*1ae40*/  LOP3.LUT R161, R161, R0, RZ, 0x3c, !PT ;  /* 0x00000000a1a17212 */ /* 0x000fc400078e3cff */
[----:B------:R-:W-:Y:S01]  /*1ae50*/  SEL R8, R8, RZ, P2 ;  /* 0x000000ff08087207 */ /* 0x000fe20001000000 */
[----:B------:R1:W-:Y:S01]  /*1ae60*/  UTMALDG.4D [UR16], [UR6], desc[UR14] ;  /* 0x00000e10060075b4 */ /* 0x0003e20008019000 */
[----:B------:R1:W-:Y:S02]  /*1ae70*/  UTMALDG.4D [UR8], [UR6], desc[UR14] ;  /* 0x00000e08060075b4 */ /* 0x0003e40008019000 */
[----:B-1----:R-:W-:-:S03]  /*1ae80*/  NOP ;  /* 0x0000000000007918 */ /* 0x002fc60000000000 */
.L_x_33:
[----:B------:R-:W-:Y:S05]  /*1ae90*/  BSYNC B0 ;  /* 0x0000000000007941 */ /* 0x000fea0003800000 */
.L_x_32:
[----:B------:R-:W-:-:S07]  /*1aea0*/  VIADD R160, R160, 0xffffffff ;  /* 0xffffffffa0a07836 */ /* 0x000fce0000000000 */
.L_x_31:
[----:B-----5:R-:W-:Y:S01]  /*1aeb0*/  IADD3 R3, R3, 0x100, RZ ;  /* 0x0000010003037810 */ /* 0x020fe20007ffe0ff */
[----:B------:R-:W-:Y:S01]  /*1aec0*/  IMAD.MOV.U32 R11, RZ, RZ, R10 ;  /* 0x000000ffff0b7224 */ /* 0x000fe200078e000a */
[----:B------:R-:W-:Y:S01]  /*1aed0*/  MOV R7, R9 ;  /* 0x0000000900077202 */ /* 0x000fe20000000f00 */
[----:B------:R-:W-:Y:S06]  /*1aee0*/  @P1 BRA `(.L_x_36) ;  /* 0xfffffeec00481947 */ /* 0x000fec000383ffff */
.L_x_24:
[----:B------:R-:W-:-:S13]  /*1aef0*/  ISETP.GE.AND P1, PT, R192, 0x1, PT ;  /* 0x00000001c000780c */ /* 0x000fda0003f26270 */
[----:B------:R-:W-:Y:S05]  /*1af00*/  @!P1 BRA `(.L_x_37) ;  /* 0x0000019000849947 */ /* 0x000fea0003800000 */
[----:B-----5:R-:W-:Y:S01]  /*1af10*/  IMAD.MOV.U32 R11, RZ, RZ, R10 ;  /* 0x000000ffff0b7224 */ /* 0x020fe200078e000a */
[----:B------:R-:W-:Y:S02]  /*1af20*/  MOV R7, R9 ;  /* 0x0000000900077202 */ /* 0x000fe40000000f00 */
[----:B------:R-:W-:-:S07]  /*1af30*/  LOP3.LUT R182, R221, 0x1f, RZ, 0xc0, !PT ;  /* 0x0000001fddb67812 */ /* 0x000fce00078ec0ff */
.L_x_51:
[----:B------:R-:W-:Y:S01]  /*1af40*/  IMAD R9, R6, 0x8, R220 ;  /* 0x0000000806097824 */ /* 0x000fe200078e02dc */
[----:B------:R-:W-:-:S07]  /*1af50*/  SHF.L.U32 R0, R12, 0x1f, RZ ;  /* 0x0000001f0c007819 */ /* 0x000fce00000006ff */
.L_x_38:
[----:B-1----:R1:W2:Y:S02]  /*1af60*/  SYNCS.PHASECHK.TRANS64.TRYWAIT P1, [R9+URZ+0x88000], R0 ;  /* 0x08800000090075a7 */ /* 0x0022a4000802017f */
[----:B--2---:R-:W-:Y:S05]  /*1af70*/  @!P1 NANOSLEEP.SYNCS 0x989680 ;  /* 0x009896800000995d */ /* 0x004fea0003900000 */
[----:B------:R-:W2:Y:S02]  /*1af80*/  @!P1 SYNCS.PHASECHK.TRANS64 P1, [R9+URZ+0x88000], R0 ;  /* 0x08800000090095a7 */ /* 0x000ea4000802007f */
[----:B--2---:R-:W-:Y:S05]  /*1af90*/  @!P1 BRA `(.L_x_38) ;  /* 0xfffffffc00f09947 */ /* 0x004fea000383ffff */
[----:B------:R-:W-:Y:S05]  /*1afa0*/  WARPSYNC.ALL ;  /* 0x0000000000007948 */ /* 0x000fea0003800000 */
[----:B------:R-:W-:Y:S01]  /*1afb0*/  LEA R22, R6, UR40, 0xd ;  /* 0x0000002806167c11 */ /* 0x000fe2000f8e68ff */
[----:B------:R-:W-:Y:S01]  /*1afc0*/  IMAD.MOV.U32 R25, RZ, RZ, 0x40000040 ;  /* 0x40000040ff197424 */ /* 0x000fe200078e00ff */
[----:B------:R-:W-:Y:S01]  /*1afd0*/  MOV R17, 0x40000040 ;  /* 0x4000004000117802 */ /* 0x000fe20000000f00 */
[----:B------:R-:W-:Y:S01]  /*1afe0*/  IMAD.MOV.U32 R27, RZ, RZ, 0x40000040 ;  /* 0x40000040ff1b7424 */ /* 0x000fe200078e00ff */
[C---:B------:R-:W-:Y:S01]  /*1aff0*/  IADD3 R16, R22.reuse, 0x2, RZ ;  /* 0x0000000216107810 */ /* 0x040fe20007ffe0ff */
[C---:B------:R-:W-:Y:S01]  /*1b000*/  VIADD R24, R22.reuse, 0x4 ;  /* 0x0000000416187836 */ /* 0x040fe20000000000 */
[C---:B------:R-:W-:Y:S01]  /*1b010*/  R2UR UR6, R22.reuse ;  /* 0x00000000160672ca */ /* 0x040fe200000e0000 */
[----:B------:R-:W-:Y:S01]  /*1b020*/  VIADD R26, R22, 0x6 ;  /* 0x00000006161a7836 */ /* 0x000fe20000000000 */
[----:B------:R-:W-:Y:S01]  /*1b030*/  R2UR UR8, R16 ;  /* 0x00000000100872ca */ /* 0x000fe200000e0000 */
[----:B------:R-:W-:Y:S01]  /*1b040*/  VIADD R28, R22, 0x804 ;  /* 0x00000804161c7836 */ /* 0x000fe20000000000 */
[----:B------:R-:W-:Y:S01]  /*1b050*/  R2UR UR42, R24 ;  /* 0x00000000182a72ca */ /* 0x000fe200000e0000 */
[----:B------:R-:W-:Y:S01]  /*1b060*/  IMAD.MOV.U32 R29, RZ, RZ, 0x40000040 ;  /* 0x40000040ff1d7424 */ /* 0x000fe200078e00ff */
[----:B------:R-:W-:Y:S01]  /*1b070*/  MOV R14, UR43 ;  /* 0x0000002b000e7c02 */ /* 0x000fe20008000f00 */
[C---:B------:R-:W-:Y:S01]  /*1b080*/  VIADD R30, R22.reuse, 0x1006 ;  /* 0x00001006161e7836 */ /* 0x040fe20000000000 */
[----:B------:R-:W-:Y:S01]  /*1b090*/  MOV R23, 0x40000040 ;  /* 0x4000004000177802 */ /* 0x000fe20000000f00 */
[C---:B------:R-:W-:Y:S01]  /*1b0a0*/  VIADD R34, R22.reuse, 0x1802 ;  /* 0x0000180216227836 */ /* 0x040fe20000000000 */
[----:B------:R-:W-:Y:S01]  /*1b0b0*/  R2UR UR43, R25 ;  /* 0x00000000192b72ca */ /* 0x000fe200000e0000 */
[----:B------:R-:W-:Y:S01]  /*1b0c0*/  IMAD.MOV.U32 R33, RZ, RZ, 0x40000040 ;  /* 0x40000040ff217424 */ /* 0x000fe200078e00ff */
[----:B------:R-:W-:Y:S01]  /*1b0d0*/  R2UR UR9, R17 ;  /* 0x00000000110972ca */ /* 0x000fe200000e0000 */
[----:B------:R-:W-:Y:S01]  /*1b0e0*/  IMAD.MOV.U32 R37, RZ, RZ, 0x40000040 ;  /* 0x40000040ff257424 */ /* 0x000fe200078e00ff */
[----:B------:R-:W-:-:S02]  /*1b0f0*/  IADD3 R24, R22, 0x800, RZ ;  /* 0x0000080016187810 */ /* 0x000fc40007ffe0ff */
[----:B------:R-:W-:Y:S02]  /*1b100*/  R2UR UR7, R23 ;  /* 0x00000000170772ca */ /* 0x000fe400000e0000 */
[----:B------:R-:W-:Y:S01]  /*1b110*/  MOV R15, UR42 ;  /* 0x0000002a000f7c02 */ /* 0x000fe20008000f00 */
[----:B------:R-:W-:Y:S01]  /*1b120*/  UMOV UR42, UR8 ;  /* 0x00000008002a7c82 */ /* 0x000fe20008000000 */
[----:B-1----:R-:W-:Y:S02]  /*1b130*/  MOV R9, UR38 ;  /* 0x0000002600097c02 */ /* 0x002fe40008000f00 */
[----:B------:R-:W-:Y:S01]  /*1b140*/  MOV R17, UR42 ;  /* 0x0000002a00117c02 */ /* 0x000fe20008000f00 */
[----:B------:R-:W-:Y:S01]  /*1b150*/  UMOV UR42, UR6 ;  /* 0x00000006002a7c82 */ /* 0x000fe20008000000 */
[----:B------:R-:W-:Y:S02]  /*1b160*/  R2UR UR38, R26 ;  /* 0x000000001a2672ca */ /* 0x000fe400000e0000 */
[----:B------:R-:W-:-:S02]  /*1b170*/  R2UR UR6, R24 ;  /* 0x00000000180672ca */ /* 0x000fc400000e0000 */
[C---:B------:R-:W-:Y:S02]  /*1b180*/  IADD3 R26, R22.reuse, 0x802, RZ ;  /* 0x00000802161a7810 */ /* 0x040fe40007ffe0ff */
[----:B------:R-:W-:Y:S02]  /*1b190*/  IADD3 R24, R22, 0x806, RZ ;  /* 0x0000080616187810 */ /* 0x000fe40007ffe0ff */
[----:B------:R-:W-:Y:S02]  /*1b1a0*/  MOV R13, UR40 ;  /* 0x00000028000d7c02 */ /* 0x000fe40008000f00 */
[----:B------:R-:W-:Y:S01]  /*1b1b0*/  R2UR UR10, R26 ;  /* 0x000000001a0a72ca */ /* 0x000fe200000e0000 */
[----:B------:R-:W-:Y:S01]  /*1b1c0*/  VIADD R26, R22, 0x1002 ;  /* 0x00001002161a7836 */ /* 0x000fe20000000000 */
[----:B------:R-:W-:Y:S02]  /*1b1d0*/  R2UR UR14, R28 ;  /* 0x000000001c0e72ca */ /* 0x000fe400000e0000 */
[----:B------:R-:W-:-:S02]  /*1b1e0*/  R2UR UR18, R24 ;  /* 0x00000000181272ca */ /* 0x000fc400000e0000 */
[----:B------:R-:W-:Y:S02]  /*1b1f0*/  R2UR UR40, R218 ;  /* 0x00000000da2872ca */ /* 0x000fe400000e0000 */
[----:B------:R-:W-:Y:S02]  /*1b200*/  R2UR UR41, R219 ;  /* 0x00000000db2972ca */ /* 0x000fe400000e0000 */
[----:B------:R-:W-:Y:S01]  /*1b210*/  MOV R16, UR43 ;  /* 0x0000002b00107c02 */ /* 0x000fe20008000f00 */
[----:B------:R-:W-:Y:S01]  /*1b220*/  UMOV UR43, UR9 ;  /* 0x00000009002b7c82 */ /* 0x000fe20008000000 */
[C---:B------:R-:W-:Y:S02]  /*1b230*/  IADD3 R24, R22.reuse, 0x1000, RZ ;  /* 0x0000100016187810 */ /* 0x040fe40007ffe0ff */
[C---:B------:R-:W-:Y:S02]  /*1b240*/  IADD3 R28, R22.reuse, 0x1004, RZ ;  /* 0x00001004161c7810 */ /* 0x040fe40007ffe0ff */
[----:B------:R-:W-:-:S02]  /*1b250*/  IADD3 R32, R22, 0x1800, RZ ;  /* 0x0000180016207810 */ /* 0x000fc40007ffe0ff */
[C---:B------:R-:W-:Y:S01]  /*1b260*/  IADD3 R36, R22.reuse, 0x1804, RZ ;  /* 0x0000180416247810 */ /* 0x040fe20007ffe0ff */
[----:B------:R-:W-:Y:S01]  /*1b270*/  VIADD R22, R22, 0x1806 ;  /* 0x0000180616167836 */ /* 0x000fe20000000000 */
[----:B------:R-:W-:Y:S02]  /*1b280*/  MOV R31, 0x40000040 ;  /* 0x40000040001f7802 */ /* 0x000fe40000000f00 */
[----:B------:R-:W-:Y:S02]  /*1b290*/  MOV R35, 0x40000040 ;  /* 0x4000004000237802 */ /* 0x000fe40000000f00 */
[----:B------:R-:W-:Y:S01]  /*1b2a0*/  MOV R18, UR43 ;  /* 0x0000002b00127c02 */ /* 0x000fe20008000f00 */
[----:B------:R-:W-:Y:S01]  /*1b2b0*/  UMOV UR43, UR7 ;  /* 0x00000007002b7c82 */ /* 0x000fe20008000000 */
[----:B------:R-:W-:Y:S02]  /*1b2c0*/  MOV R10, UR39 ;  /* 0x00000027000a7c02 */ /* 0x000fe40008000f00 */
[----:B------:R-:W-:-:S02]  /*1b2d0*/  R2UR UR39, R27 ;  /* 0x000000001b2772ca */ /* 0x000fc400000e0000 */
[----:B------:R-:W-:Y:S02]  /*1b2e0*/  R2UR UR7, R25 ;  /* 0x00000000190772ca */ /* 0x000fe400000e0000 */
[----:B------:R-:W-:Y:S02]  /*1b2f0*/  R2UR UR11, R27 ;  /* 0x000000001b0b72ca */ /* 0x000fe400000e0000 */
[----:B------:R-:W-:Y:S02]  /*1b300*/  R2UR UR15, R29 ;  /* 0x000000001d0f72ca */ /* 0x000fe400000e0000 */
[C---:B------:R-:W-:Y:S02]  /*1b310*/  R2UR UR19, R25.reuse ;  /* 0x00000000191372ca */ /* 0x040fe400000e0000 */
[----:B------:R-:W-:Y:S02]  /*1b320*/  R2UR UR22, R24 ;  /* 0x00000000181672ca */ /* 0x000fe400000e0000 */
[----:B------:R-:W-:-:S02]  /*1b330*/  R2UR UR23, R25 ;  /* 0x00000000191772ca */ /* 0x000fc400000e0000 */
[----:B------:R-:W-:Y:S02]  /*1b340*/  R2UR UR26, R26 ;  /* 0x000000001a1a72ca */ /* 0x000fe400000e0000 */
[----:B------:R-:W-:Y:S02]  /*1b350*/  R2UR UR27, R27 ;  /* 0x000000001b1b72ca */ /* 0x000fe400000e0000 */
[----:B------:R-:W-:Y:S02]  /*1b360*/  R2UR UR30, R28 ;  /* 0x000000001c1e72ca */ /* 0x000fe400000e0000 */
[----:B------:R-:W-:Y:S02]  /*1b370*/  R2UR UR31, R29 ;  /* 0x000000001d1f72ca */ /* 0x000fe400000e0000 */
        /* <DEDUP_REMOVED lines=8> */
[----:B------:R-:W-:Y:S01]  /*1b400*/  WARPGROUP.ARRIVE ;  /* 0x00000000000079c5 */ /* 0x000fe20000000000 */
[----:B------:R-:W-:Y:S02]  /*1b410*/  MOV R2, UR37 ;  /* 0x0000002500027c02 */ /* 0x000fe40008000f00 */
[----:B------:R-:W-:Y:S02]  /*1b420*/  MOV R0, UR36 ;  /* 0x0000002400007c02 */ /* 0x000fe40008000f00 */
[----:B------:R-:W-:Y:S01]  /*1b430*/  R2UR UR36, R212 ;  /* 0x00000000d42472ca */ /* 0x000fe200000e0000 */
[----:B------:R-:W-:Y:S01]  /*1b440*/  HGMMA.64x256x16.F32.BF16 R24, gdesc[UR40], RZ, !UPT, gsb0 ;  /* 0x03e00000281879f0 */ /* 0x000fe2000c0018ff */
        /* <DEDUP_REMOVED lines=20> */
[----:B------:R-:W-:Y:S01]  /*1b590*/  R2UR UR59, R23 ;  /* 0x00000000173b72ca */ /* 0x000fe200000e0000 */
[----:B------:R-:W-:-:S02]  /*1b5a0*/  WARPGROUP.DEPBAR.LE gsb0, 0x0 ;  /* 0x00008000000079c5 */ /* 0x000fc40000010000 */
[----:B------:R-:W-:-:S06]  /*1b5b0*/  WARPGROUP.ARRIVE ;  /* 0x00000000000079c5 */ /* 0x000fcc0000000000 */
[----:B------:R-:W-:Y:S01]  /*1b5c0*/  HGMMA.64x256x16.F32.BF16 R24, gdesc[UR40], R24, gsb0 ;  /* 0x03e00000281879f0 */ /* 0x000fe20008001818 */
[----:B------:R-:W-:Y:S02]  /*1b5d0*/  R2UR UR43, R16 ;  /* 0x00000000102b72ca */ /* 0x000fe400000e0000 */
[----:B------:R-:W-:Y:S02]  /*1b5e0*/  R2UR UR42, R15 ;  /* 0x000000000f2a72ca */ /* 0x000fe400000e0000 */
[----:B------:R-:W-:Y:S02]  /*1b5f0*/  R2UR UR40, R214 ;  /* 0x00000000d62872ca */ /* 0x000fe400000e0000 */
[----:B------:R-:W-:Y:S01]  /*1b600*/  R2UR UR41, R215 ;  /* 0x00000000d72972ca */ /* 0x000fe200000e0000 */
[----:B------:R-:W-:Y:S02]  /*1b610*/  WARPGROUP.DEPBAR.LE gsb0, 0x0 ;  /* 0x00008000000079c5 */ /* 0x000fe40000010000 */
[----:B------:R-:W-:-:S15]  /*1b620*/  WARPGROUP.ARRIVE ;  /* 0x00000000000079c5 */ /* 0x000fde0000000000 */
[----:B------:R-:W-:-:S03]  /*1b630*/  NOP ;  /* 0x0000000000007918 */ /* 0x000fc60000000000 */
[----:B------:R-:W-:Y:S01]  /*1b640*/  HGMMA.64x256x16.F32.BF16 R24, gdesc[UR40], R24, gsb0 ;  /* 0x03e00000281879f0 */ /* 0x000fe20008001818 */
[----:B------:R-:W-:Y:S02]  /*1b650*/  R2UR UR43, R14 ;  /* 0x000000000e2b72ca */ /* 0x000fe400000e0000 */
[----:B------:R-:W-:Y:S01]  /*1b660*/  R2UR UR40, R13 ;  /* 0x000000000d2872ca */ /* 0x000fe200000e0000 */
[----:B------:R-:W-:Y:S02]  /*1b670*/  WARPGROUP.DEPBAR.LE gsb0, 0x0 ;  /* 0x00008000000079c5 */ /* 0x000fe40000010000 */
[----:B------:R-:W-:-:S15]  /*1b680*/  WARPGROUP.ARRIVE ;  /* 0x00000000000079c5 */ /* 0x000fde0000000000 */
[----:B------:R-:W-:-:S07]  /*1b690*/  NOP ;  /* 0x0000000000007918 */ /* 0x000fce0000000000 */
        /* <DEDUP_REMOVED lines=9> */
[----:B------:R-:W-:-:S13]  /*1b730*/  R2UR UR6, R197 ;  /* 0x00000000c50672ca */ /* 0x000fda00000e0000 */
[----:B------:R-:W-:Y:S01]  /*1b740*/  ISETP.NE.AND P1, PT, RZ, UR6, PT ;  /* 0x00000006ff007c0c */ /* 0x000fe2000bf25270 */
[----:B------:R-:W-:Y:S02]  /*1b750*/  WARPGROUP.DEPBAR.LE gsb0, 0x0 ;  /* 0x00008000000079c5 */ /* 0x000fe40000010000 */
[----:B------:R-:W-:-:S11]  /*1b760*/  WARPGROUP.ARRIVE ;  /* 0x00000000000079c5 */ /* 0x000fd60000000000 */
        /* <DEDUP_REMOVED lines=43> */
[----:B------:R-:W-:Y:S01]  /*1ba20*/  ISETP.LT.OR P2, PT, R160, 0x1, !P0 ;  /* 0x00000001a000780c */ /* 0x000fe20004741670 */
[----:B------:R-:W-:-:S12]  /*1ba30*/  BSSY B0, `(.L_x_40) ;  /* 0x0000038000007945 */ /* 0x000fd80003800000 */
[----:B------:R-:W-:Y:S05]  /*1ba40*/  @P2 BRA `(.L_x_41) ;  /* 0x0000000000d82947 */ /* 0x000fea0003800000 */
[----:B------:R-:W-:Y:S02]  /*1ba50*/  ISETP.NE.AND P3, PT, R196, RZ, PT ;  /* 0x000000ffc400720c */ /* 0x000fe40003f65270 */
[----:B------:R-:W-:Y:S02]  /*1ba60*/  LEA R0, R8, R220, 0x3 ;  /* 0x000000dc08007211 */ /* 0x000fe400078e18ff */
[----:B------:R-:W-:-:S09]  /*1ba70*/  SHF.L.U32 R2, R161, 0x1f, RZ ;  /* 0x0000001fa1027819 */ /* 0x000fd200000006ff */
.L_x_42:
[----:B-1----:R1:W2:Y:S02]  /*1ba80*/  SYNCS.PHASECHK.TRANS64.TRYWAIT P2, [R0+URZ+0x88020], R2 ;  /* 0x08802002000075a7 */ /* 0x0022a4000804017f */
[----:B--2---:R-:W-:Y:S05]  /*1ba90*/  @!P2 NANOSLEEP.SYNCS 0x989680 ;  /* 0x009896800000a95d */ /* 0x004fea0003900000 */
[----:B------:R-:W2:Y:S02]  /*1baa0*/  @!P2 SYNCS.PHASECHK.TRANS64 P2, [R0+URZ+0x88020], R2 ;  /* 0x088020020000a5a7 */ /* 0x000ea4000804007f */
[----:B--2---:R-:W-:Y:S05]  /*1bab0*/  @!P2 BRA `(.L_x_42) ;  /* 0xfffffffc00f0a947 */ /* 0x004fea000383ffff */
[----:B------:R-:W-:Y:S05]  /*1bac0*/  @P3 BRA `(.L_x_43) ;  /* 0x0000000000143947 */ /* 0x000fea0003800000 */
[----:B------:R-:W-:Y:S01]  /*1bad0*/  ISETP.NE.AND P2, PT, R182, RZ, PT ;  /* 0x000000ffb600720c */ /* 0x000fe20003f45270 */
[----:B-1----:R-:W-:-:S04]  /*1bae0*/  IMAD.MOV.U32 R2, RZ, RZ, 0x20000 ;  /* 0x00020000ff027424 */ /* 0x002fc800078e00ff */
[----:B------:R2:W-:Y:S08]  /*1baf0*/  SYNCS.ARRIVE.TRANS64 RZ, [R0+URZ+0x88000], R2 ;  /* 0x0880000200ff79a7 */ /* 0x0005f0000800003f */
[----:B------:R-:W-:Y:S05]  /*1bb00*/  @!P2 BRA `(.L_x_43) ;  /* 0x000000000004a947 */ /* 0x000fea0003800000 */
[----:B------:R-:W-:Y:S01]  /*1bb10*/  BPT.TRAP 0x1 ;  /* 0x000000040000795c */ /* 0x000fe20000300000 */
.L_x_43:
[----:B------:R-:W-:Y:S01]  /*1bb20*/  R2UR UR33, R0 ;  /* 0x00000000002172ca */ /* 0x000fe200000e0000 */
[----:B------:R-:W-:Y:S01]  /*1bb30*/  ULDC.64 UR6, c[0x0][0x198] ;  /* 0x0000660000067ab9 */ /* 0x000fe20000000a00 */
[----:B-12---:R-:W-:Y:S01]  /*1bb40*/  LEA R0, R8, R220, 0x11 ;  /* 0x000000dc08007211 */ /* 0x006fe200078e88ff */
[----:B------:R-:W-:Y:S01]  /*1bb50*/  UIADD3 UR6, UP0, UR6, 0x1f0, URZ ;  /* 0x000001f006067890 */ /* 0x000fe2000ff1e03f */
[----:B------:R-:W-:Y:S01]  /*1bb60*/  R2UR UR35, R190 ;  /* 0x00000000be2372ca */ /* 0x000fe200000e0000 */
[----:B------:R-:W-:Y:S01]  /*1bb70*/  UMOV UR14, 0x0 ;  /* 0x00000000000e7882 */ /* 0x000fe20000000000 */
[----:B------:R-:W-:Y:S01]  /*1bb80*/  R2UR UR8, R0 ;  /* 0x00000000000872ca */ /* 0x000fe200000e0000 */
[----:B------:R-:W-:Y:S01]  /*1bb90*/  UIADD3.X UR7, URZ, UR7, URZ, UP0, !UPT ;  /* 0x000000073f077290 */ /* 0x000fe200087fe43f */
[----:B------:R-:W-:Y:S01]  /*1bba0*/  VIADD R8, R8, 0x1 ;  /* 0x0000000108087836 */ /* 0x000fe20000000000 */
[----:B------:R-:W-:Y:S01]  /*1bbb0*/  UMOV UR15, 0x10000000 ;  /* 0x10000000000f7882 */ /* 0x000fe20000000000 */
[----:B------:R-:W-:Y:S01]  /*1bbc0*/  UMOV UR34, URZ ;  /* 0x0000003f00227c82 */ /* 0x000fe20008000000 */
[----:B------:R-:W-:Y:S01]  /*1bbd0*/  UMOV UR26, 0x40 ;  /* 0x00000040001a7882 */ /* 0x000fe20000000000 */
[----:B------:R-:W-:Y:S01]  /*1bbe0*/  UMOV UR28, UR36 ;  /* 0x00000024001c7c82 */ /* 0x000fe20008000000 */
[----:B------:R-:W-:Y:S01]  /*1bbf0*/  UIADD3 UR33, UR33, 0x88000, URZ ;  /* 0x0008800021217890 */ /* 0x000fe2000fffe03f */
[C---:B------:R-:W-:Y:S01]  /*1bc00*/  ISETP.NE.AND P2, PT, R8.reuse, 0x4, PT ;  /* 0x000000040800780c */ /* 0x040fe20003f45270 */
[----:B------:R-:W-:Y:S01]  /*1bc10*/  UMOV UR29, UR37 ;  /* 0x00000025001d7c82 */ /* 0x000fe20008000000 */
[----:B------:R-:W-:Y:S01]  /*1bc20*/  UMOV UR18, 0x80 ;  /* 0x0000008000127882 */ /* 0x000fe20000000000 */
[----:B------:R-:W-:Y:S01]  /*1bc30*/  USHF.L.U32 UR35, UR35, 0x8, URZ ;  /* 0x0000000823237899 */ /* 0x000fe2000800063f */
[----:B------:R-:W-:Y:S01]  /*1bc40*/  SEL R0, RZ, 0x1, P2 ;  /* 0x00000001ff007807 */ /* 0x000fe20001000000 */
[----:B------:R-:W-:Y:S01]  /*1bc50*/  UIADD3 UR32, UR8, 0x8000, URZ ;  /* 0x0000800008207890 */ /* 0x000fe2000fffe03f */
[----:B------:R-:W-:Y:S01]  /*1bc60*/  SEL R8, R8, RZ, P2 ;  /* 0x000000ff08087207 */ /* 0x000fe20001000000 */
[----:B------:R-:W-:Y:S01]  /*1bc70*/  UIADD3 UR24, UR8, 0x10000, URZ ;  /* 0x0001000008187890 */ /* 0x000fe2000fffe03f */
[----:B------:R-:W-:Y:S01]  /*1bc80*/  LOP3.LUT R161, R161, R0, RZ, 0x3c, !PT ;  /* 0x00000000a1a17212 */ /* 0x000fe200078e3cff */
[----:B------:R-:W-:-:S02]  /*1bc90*/  UIADD3 UR16, UR8, 0x18000, URZ ;  /* 0x0001800008107890 */ /* 0x000fc4000fffe03f */
[----:B------:R-:W-:Y:S01]  /*1bca0*/  UIADD3 UR8, UR8, 0x20000, URZ ;  /* 0x0002000008087890 */ /* 0x000fe2000fffe03f */
[----:B------:R-:W-:Y:S01]  /*1bcb0*/  UMOV UR25, UR33 ;  /* 0x0000002100197c82 */ /* 0x000fe20008000000 */
[----:B------:R-:W-:Y:S01]  /*1bcc0*/  UMOV UR27, UR35 ;  /* 0x00000023001b7c82 */ /* 0x000fe20008000000 */
[----:B------:R-:W-:Y:S01]  /*1bcd0*/  UMOV UR20, UR36 ;  /* 0x0000002400147c82 */ /* 0x000fe20008000000 */
[----:B------:R1:W-:Y:S01]  /*1bce0*/  UTMALDG.4D [UR32], [UR6], desc[UR14] ;  /* 0x00000e20060075b4 */ /* 0x0003e20008019000 */
[----:B------:R-:W-:Y:S01]  /*1bcf0*/  UMOV UR21, UR37 ;  /* 0x0000002500157c82 */ /* 0x000fe20008000000 */
[----:B------:R-:W-:Y:S01]  /*1bd00*/  UMOV UR17, UR33 ;  /* 0x0000002100117c82 */ /* 0x000fe20008000000 */
[----:B------:R-:W-:Y:S01]  /*1bd10*/  UMOV UR19, UR35 ;  /* 0x0000002300137c82 */ /* 0x000fe20008000000 */
[----:B------:R-:W-:Y:S01]  /*1bd20*/  UMOV UR10, 0xc0 ;  /* 0x000000c0000a7882 */ /* 0x000fe20000000000 */
[----:B------:R-:W-:Y:S01]  /*1bd30*/  UMOV UR12, UR36 ;  /* 0x00000024000c7c82 */ /* 0x000fe20008000000 */
[----:B------:R-:W-:Y:S01]  /*1bd40*/  UMOV UR13, UR37 ;  /* 0x00000025000d7c82 */ /* 0x000fe20008000000 */
[----:B------:R-:W-:Y:S01]  /*1bd50*/  UMOV UR9, UR33 ;  /* 0x0000002100097c82 */ /* 0x000fe20008000000 */
[----:B------:R1:W-:Y:S01]  /*1bd60*/  UTMALDG.4D [UR24], [UR6], desc[UR14] ;  /* 0x00000e18060075b4 */ /* 0x0003e20008019000 */
[----:B------:R-:W-:Y:S01]  /*1bd70*/  UMOV UR11, UR35 ;  /* 0x00000023000b7c82 */ /* 0x000fe20008000000 */
[----:B------:R1:W-:Y:S01]  /*1bd80*/  UTMALDG.4D [UR16], [UR6], desc[UR14] ;  /* 0x00000e10060075b4 */ /* 0x0003e20008019000 */
[----:B------:R1:W-:Y:S02]  /*1bd90*/  UTMALDG.4D [UR8], [UR6], desc[UR14] ;  /* 0x00000e08060075b4 */ /* 0x0003e40008019000 */
[----:B-1----:R-:W-:Y:S01]  /*1bda0*/  NOP ;  /* 0x0000000000007918 */ /* 0x002fe20000000000 */
.L_x_41:
[----:B------:R-:W-:Y:S05]  /*1bdb0*/  BSYNC B0 ;  /* 0x0000000000007941 */ /* 0x000fea0003800000 */
.L_x_40:
[----:B------:R-:W-:-:S07]  /*1bdc0*/  IADD3 R160, R160, -0x1, RZ ;  /* 0xffffffffa0a07810 */ /* 0x000fce0007ffe0ff */
.L_x_39:
[----:B------:R1:W-:Y:S04]  /*1bdd0*/  STL [R1+0x27c], R220 ;  /* 0x00027cdc01007387 */ /* 0x0003e80000100800 */
        /* <DEDUP_REMOVED lines=27> */
[----:B------:R-:W-:-:S05]  /*1bf90*/  VIADD R0, R3, 0x1 ;  /* 0x0000000103007836 */ /* 0x000fca0000000000 */
[-C--:B------:R-:W-:Y:S02]  /*1bfa0*/  ISETP.GE.AND P2, PT, R5, R0.reuse, PT ;  /* 0x000000000500720c */ /* 0x080fe40003f46270 */
[----:B------:R-:W-:Y:S02]  /*1bfb0*/  ISETP.GE.AND P3, PT, R4, R0, PT ;  /* 0x000000000400720c */ /* 0x000fe40003f66270 */
[----:B------:R-:W-:-:S04]  /*1bfc0*/  IADD3 R0, R3, 0x8, RZ ;  /* 0x0000000803007810 */ /* 0x000fc80007ffe0ff */
[-C--:B------:R-:W-:Y:S02]  /*1bfd0*/  ISETP.GE.AND P4, PT, R5, R0.reuse, PT ;  /* 0x000000000500720c */ /* 0x080fe40003f86270 */
[----:B------:R-:W-:Y:S01]  /*1bfe0*/  ISETP.GE.AND P5, PT, R4, R0, PT ;  /* 0x000000000400720c */ /* 0x000fe20003fa6270 */
[----:B------:R-:W-:Y:S01]  /*1bff0*/  VIADD R0, R3, 0x9 ;  /* 0x0000000903007836 */ /* 0x000fe20000000000 */
[----:B------:R-:W-:-:S04]  /*1c000*/  FSEL R25, R25, -INF , P2 ;  /* 0xff80000019197808 */ /* 0x000fc80001000000 */
[-C--:B------:R-:W-:Y:S02]  /*1c010*/  ISETP.GE.AND P6, PT, R5, R0.reuse, PT ;  /* 0x000000000500720c */ /* 0x080fe40003fc6270 */
[----:B------:R-:W-:Y:S02]  /*1c020*/  ISETP.GE.AND P2, PT, R4, R0, PT ;  /* 0x000000000400720c */ /* 0x000fe40003f46270 */
[----:B------:R-:W-:Y:S02]  /*1c030*/  IADD3 R0, R3, 0x10, RZ ;  /* 0x0000001003007810 */ /* 0x000fe40007ffe0ff */
[----:B------:R-:W-:Y:S02]  /*1c040*/  FSEL R27, R27, -INF , P3 ;  /* 0xff8000001b1b7808 */ /* 0x000fe40001800000 */
[----:B------:R-:W-:Y:S02]  /*1c050*/  FSEL R28, R28, -INF , P4 ;  /* 0xff8000001c1c7808 */ /* 0x000fe40002000000 */
[----:B------:R-:W-:-:S02]  /*1c060*/  ISETP.GE.AND P3, PT, R5, R0, PT ;  /* 0x000000000500720c */ /* 0x000fc40003f66270 */
[----:B------:R-:W-:Y:S01]  /*1c070*/  ISETP.GE.AND P4, PT, R4, R0, PT ;  /* 0x000000000400720c */ /* 0x000fe20003f86270 */
[----:B------:R-:W-:Y:S01]  /*1c080*/  VIADD R0, R3, 0x11 ;  /* 0x0000001103007836 */ /* 0x000fe20000000000 */
[----:B------:R-:W-:Y:S02]  /*1c090*/  FSEL R30, R30, -INF , P5 ;  /* 0xff8000001e1e7808 */ /* 0x000fe40002800000 */
[----:B------:R-:W-:Y:S02]  /*1c0a0*/  FSEL R29, R29, -INF , P6 ;  /* 0xff8000001d1d7808 */ /* 0x000fe40003000000 */
[-C--:B------:R-:W-:Y:S02]  /*1c0b0*/  ISETP.GE.AND P5, PT, R5, R0.reuse, PT ;  /* 0x000000000500720c */ /* 0x080fe40003fa6270 */
[----:B------:R-:W-:Y:S02]  /*1c0c0*/  ISETP.GE.AND P6, PT, R4, R0, PT ;  /* 0x000000000400720c */ /* 0x000fe40003fc6270 */
[----:B------:R-:W-:-:S02]  /*1c0d0*/  IADD3 R0, R3, 0x18, RZ ;  /* 0x0000001803007810 */ /* 0x000fc40007ffe0ff */
[----:B------:R-:W-:Y:S02]  /*1c0e0*/  FSEL R31, R31, -INF , P2 ;  /* 0xff8000001f1f7808 */ /* 0x000fe40001000000 */
[----:B------:R-:W-:Y:S02]  /*1c0f0*/  FSEL R32, R32, -INF , P3 ;  /* 0xff80000020207808 */ /* 0x000fe40001800000 */
[-C--:B------:R-:W-:Y:S02]  /*1c100*/  ISETP.GE.AND P2, PT, R5, R0.reuse, PT ;  /* 0x000000000500720c */ /* 0x080fe40003f46270 */
[----:B------:R-:W-:Y:S01]  /*1c110*/  ISETP.GE.AND P3, PT, R4, R0, PT ;  /* 0x000000000400720c */ /* 0x000fe20003f66270 */
[----:B------:R-:W-:Y:S01]  /*1c120*/  VIADD R0, R3, 0x19 ;  /* 0x0000001903007836 */ /* 0x000fe20000000000 */
[----:B------:R-:W-:Y:S02]  /*1c130*/  FSEL R34, R34, -INF , P4 ;  /* 0xff80000022227808 */ /* 0x000fe40002000000 */
[----:B------:R-:W-:-:S02]  /*1c140*/  FSEL R33, R33, -INF , P5 ;  /* 0xff80000021217808 */ /* 0x000fc40002800000 */
[-C--:B------:R-:W-:Y:S02]  /*1c150*/  ISETP.GE.AND P4, PT, R5, R0.reuse, PT ;  /* 0x000000000500720c */ /* 0x080fe40003f86270 */
[----:B------:R-:W-:Y:S02]  /*1c160*/  ISETP.GE.AND P5, PT, R4, R0, PT ;  /* 0x000000000400720c */ /* 0x000fe40003fa6270 */
[----:B------:R-:W-:Y:S02]  /*1c170*/  IADD3 R0, R3, 0x20, RZ ;  /* 0x0000002003007810 */ /* 0x000fe40007ffe0ff */
[----:B------:R-:W-:Y:S02]  /*1c180*/  FSEL R35, R35, -INF , P6 ;  /* 0xff80000023237808 */ /* 0x000fe40003000000 */
[----:B------:R-:W-:Y:S01]  /*1c190*/  FSEL R36, R36, -INF , P2 ;  /* 0xff80000024247808 */ /* 0x000fe20001000000 */
[----:B--2---:R1:W-:Y:S04]  /*1c1a0*/  STL [R1+0x2b4], R220 ;  /* 0x0002b4dc01007387 */ /* 0x0043e80000100800 */
[----:B-1----:R-:W2:Y:S01]  /*1c1b0*/  LDL.LU R220, [R1+0x10] ;  /* 0x0000100001dc7983 */ /* 0x002ea20000300800 */
        /* <DEDUP_REMOVED lines=127> */
[----:B------:R-:W-:Y:S01]  /*1c9b0*/  IADD3 R0, R3, 0x88, RZ ;  /* 0x0000008803007810 */ /* 0x000fe20007ffe0ff */
[----:B--2---:R1:W-:Y:S04]  /*1c9c0*/  STL [R1+0x2b8], R220 ;  /* 0x0002b8dc01007387 */ /* 0x0043e80000100800 */
[----:B-1----:R-:W2:Y:S01]  /*1c9d0*/  LDL.LU R220, [R1+0x4] ;  /* 0x0000040001dc7983 */ /* 0x002ea20000300800 */
[----:B------:R-:W-:-:S02]  /*1c9e0*/  FSEL R87, R87, -INF , P3 ;  /* 0xff80000057577808 */ /* 0x000fc40001800000 */
[----:B------:R-:W-:Y:S02]  /*1c9f0*/  FSEL R88, R88, -INF , P4 ;  /* 0xff80000058587808 */ /* 0x000fe40002000000 */
[-C--:B------:R-:W-:Y:S02]  /*1ca00*/  ISETP.GE.AND P3, PT, R5, R0.reuse, PT ;  /* 0x000000000500720c */ /* 0x080fe40003f66270 */
[----:B------:R-:W-:Y:S01]  /*1ca10*/  ISETP.GE.AND P4, PT, R4, R0, PT ;  /* 0x000000000400720c */ /* 0x000fe20003f86270 */
[----:B------:R-:W-:Y:S01]  /*1ca20*/  VIADD R0, R3, 0x89 ;  /* 0x0000008903007836 */ /* 0x000fe20000000000 */
[----:B------:R-:W-:Y:S02]  /*1ca30*/  FSEL R90, R90, -INF , P5 ;  /* 0xff8000005a5a7808 */ /* 0x000fe40002800000 */
[----:B------:R-:W-:Y:S02]  /*1ca40*/  FSEL R89, R89, -INF , P6 ;  /* 0xff80000059597808 */ /* 0x000fe40003000000 */
[----:B------:R-:W-:-:S02]  /*1ca50*/  ISETP.GE.AND P5, PT, R5, R0, PT ;  /* 0x000000000500720c */ /* 0x000fc40003fa6270 */
[----:B------:R-:W-:Y:S02]  /*1ca60*/  ISETP.GE.AND P6, PT, R4, R0, PT ;  /* 0x000000000400720c */ /* 0x000fe40003fc6270 */
[----:B------:R-:W-:Y:S02]  /*1ca70*/  IADD3 R0, R3, 0x90, RZ ;  /* 0x0000009003007810 */ /* 0x000fe40007ffe0ff */
[----:B------:R-:W-:Y:S02]  /*1ca80*/  FSEL R91, R91, -INF , P2 ;  /* 0xff8000005b5b7808 */ /* 0x000fe40001000000 */
[----:B------:R-:W-:Y:S02]  /*1ca90*/  FSEL R92, R92, -INF , P3 ;  /* 0xff8000005c5c7808 */ /* 0x000fe40001800000 */
[-C--:B------:R-:W-:Y:S02]  /*1caa0*/  ISETP.GE.AND P2, PT, R5, R0.reuse, PT ;  /* 0x000000000500720c */ /* 0x080fe40003f46270 */
[----:B------:R-:W-:Y:S01]  /*1cab0*/  ISETP.GE.AND P3, PT, R4, R0, PT ;  /* 0x000000000400720c */ /* 0x000fe20003f66270 */
[----:B------:R-:W-:Y:S01]  /*1cac0*/  VIADD R0, R3, 0x91 ;  /* 0x0000009103007836 */ /* 0x000fe20000000000 */
[----:B------:R-:W-:-:S02]  /*1cad0*/  FSEL R94, R94, -INF , P4 ;  /* 0xff8000005e5e7808 */ /* 0x000fc40002000000 */
[----:B------:R-:W-:Y:S02]  /*1cae0*/  FSEL R93, R93, -INF , P5 ;  /* 0xff8000005d5d7808 */ /* 0x000fe40002800000 */
[-C--:B------:R-:W-:Y:S02]  /*1caf0*/  ISETP.GE.AND P4, PT, R5, R0.reuse, PT ;  /* 0x000000000500720c */ /* 0x080fe40003f86270 */
[----:B------:R-:W-:Y:S02]  /*1cb00*/  ISETP.GE.AND P5, PT, R4, R0, PT ;  /* 0x000000000400720c */ /* 0x000fe40003fa6270 */
[----:B------:R-:W-:Y:S02]  /*1cb10*/  IADD3 R0, R3, 0x98, RZ ;  /* 0x0000009803007810 */ /* 0x000fe40007ffe0ff */
[----:B------:R-:W-:Y:S02]  /*1cb20*/  FSEL R95, R95, -INF , P6 ;  /* 0xff8000005f5f7808 */ /* 0x000fe40003000000 */
[----:B------:R-:W-:-:S02]  /*1cb30*/  FSEL R96, R96, -INF , P2 ;  /* 0xff80000060607808 */ /* 0x000fc40001000000 */
[-C--:B------:R-:W-:Y:S02]  /*1cb40*/  ISETP.GE.AND P6, PT, R5, R0.reuse, PT ;  /* 0x000000000500720c */ /* 0x080fe40003fc6270 */
[----:B------:R-:W-:Y:S01]  /*1cb50*/  ISETP.GE.AND P2, PT, R4, R0, PT ;  /* 0x000000000400720c */ /* 0x000fe20003f46270 */
[----:B------:R-:W-:Y:S01]  /*1cb60*/  VIADD R0, R3, 0x99 ;  /* 0x0000009903007836 */ /* 0x000fe20000000000 */
[----:B------:R-:W-:Y:S02]  /*1cb70*/  FSEL R98, R98, -INF , P3 ;  /* 0xff80000062627808 */ /* 0x000fe40001800000 */
[----:B------:R-:W-:Y:S02]  /*1cb80*/  FSEL R97, R97, -INF , P4 ;  /* 0xff80000061617808 */ /* 0x000fe40002000000 */
[-C--:B------:R-:W-:Y:S02]  /*1cb90*/  ISETP.GE.AND P3, PT, R5, R0.reuse, PT ;  /* 0x000000000500720c */ /* 0x080fe40003f66270 */
[----:B------:R-:W-:-:S02]  /*1cba0*/  ISETP.GE.AND P4, PT, R4, R0, PT ;  /* 0x000000000400720c */ /* 0x000fc40003f86270 */
        /* <DEDUP_REMOVED lines=107> */
[----:B------:R-:W-:Y:S02]  /*1d260*/  ISETP.GE.AND P4, PT, R5, R3, PT ;  /* 0x000000030500720c */ /* 0x000fe40003f86270 */
        /* <DEDUP_REMOVED lines=8> */
[----:B------:R-:W-:Y:S02]  /*1d2f0*/  ISETP.GE.AND P4, PT, R4, R0, PT ;  /* 0x000000000400720c */ /* 0x000fe40003f86270 */
[----:B------:R-:W-:-:S04]  /*1d300*/  FMNMX R0, R24, R11, !PT ;  /* 0x0000000b18007209 */ /* 0x000fc80007800000 */
[----:B------:R-:W-:-:S04]  /*1d310*/  FMNMX R0, R25, R0, !PT ;  /* 0x0000000019007209 */ /* 0x000fc80007800000 */
[----:B------:R-:W-:Y:S02]  /*1d320*/  FMNMX R0, R28, R0, !PT ;  /* 0x000000001c007209 */ /* 0x000fe40007800000 */
[----:B------:R-:W-:Y:S02]  /*1d330*/  FSEL R145, R145, -INF , P2 ;  /* 0xff80000091917808 */ /* 0x000fe40001000000 */
[----:B------:R-:W-:Y:S02]  /*1d340*/  FMNMX R0, R29, R0, !PT ;  /* 0x000000001d007209 */ /* 0x000fe40007800000 */
[----:B------:R-:W-:Y:S01]  /*1d350*/  ISETP.GE.AND P2, PT, R4, R3, PT ;  /* 0x000000030400720c */ /* 0x000fe20003f46270 */
[----:B------:R-:W-:Y:S01]  /*1d360*/  VIADD R2, R3, 0xf9 ;  /* 0x000000f903027836 */ /* 0x000fe20000000000 */
[----:B------:R-:W-:Y:S02]  /*1d370*/  FMNMX R0, R32, R0, !PT ;  /* 0x0000000020007209 */ /* 0x000fe40007800000 */
[----:B------:R-:W-:-:S02]  /*1d380*/  FSEL R26, R26, -INF , P2 ;  /* 0xff8000001a1a7808 */ /* 0x000fc40001000000 */
[----:B------:R-:W-:Y:S02]  /*1d390*/  FMNMX R0, R33, R0, !PT ;  /* 0x0000000021007209 */ /* 0x000fe40007800000 */
[----:B------:R-:W-:Y:S02]  /*1d3a0*/  FSEL R148, R148, -INF , P5 ;  /* 0xff80000094947808 */ /* 0x000fe40002800000 */
[-C--:B------:R-:W-:Y:S02]  /*1d3b0*/  ISETP.GE.AND P5, PT, R5, R2.reuse, PT ;  /* 0x000000020500720c */ /* 0x080fe40003fa6270 */
[----:B------:R-:W-:Y:S02]  /*1d3c0*/  ISETP.GE.AND P2, PT, R4, R2, PT ;  /* 0x000000020400720c */ /* 0x000fe40003f46270 */
[----:B------:R-:W-:Y:S02]  /*1d3d0*/  FMNMX R2, R26, R7, !PT ;  /* 0x000000071a027209 */ /* 0x000fe40007800000 */
[----:B------:R-:W-:-:S02]  /*1d3e0*/  FMNMX R0, R36, R0, !PT ;  /* 0x0000000024007209 */ /* 0x000fc40007800000 */
[----:B------:R-:W-:Y:S02]  /*1d3f0*/  FMNMX R2, R27, R2, !PT ;  /* 0x000000021b027209 */ /* 0x000fe40007800000 */
[----:B------:R-:W-:Y:S01]  /*1d400*/  FMNMX R0, R37, R0, !PT ;  /* 0x0000000025007209 */ /* 0x000fe20007800000 */
[----:B--2---:R1:W-:Y:S01]  /*1d410*/  STL [R1+0x2bc], R220 ;  /* 0x0002bcdc01007387 */ /* 0x0043e20000100800 */
[----:B------:R-:W-:Y:S02]  /*1d420*/  FMNMX R2, R30, R2, !PT ;  /* 0x000000021e027209 */ /* 0x000fe40007800000 */
[----:B------:R-:W-:Y:S02]  /*1d430*/  FMNMX R0, R14, R0, !PT ;  /* 0x000000000e007209 */ /* 0x000fe40007800000 */
[----:B------:R-:W-:Y:S02]  /*1d440*/  FMNMX R2, R31, R2, !PT ;  /* 0x000000021f027209 */ /* 0x000fe40007800000 */
[----:B------:R-:W-:-:S02]  /*1d450*/  FMNMX R0, R41, R0, !PT ;  /* 0x0000000029007209 */ /* 0x000fc40007800000 */
[----:B------:R-:W-:Y:S01]  /*1d460*/  FMNMX R2, R34, R2, !PT ;  /* 0x0000000222027209 */ /* 0x000fe20007800000 */
[----:B-1----:R-:W2:Y:S01]  /*1d470*/  LDL.LU R220, [R1] ;  /* 0x0000000001dc7983 */ /* 0x002ea20000300800 */
[----:B------:R-:W-:Y:S02]  /*1d480*/  FMNMX R0, R44, R0, !PT ;  /* 0x000000002c007209 */ /* 0x000fe40007800000 */
[----:B------:R-:W-:Y:S01]  /*1d490*/  FMNMX R2, R35, R2, !PT ;  /* 0x0000000223027209 */ /* 0x000fe20007800000 */
[----:B------:R1:W-:Y:S01]  /*1d4a0*/  STL [R1+0x278], R219 ;  /* 0x000278db01007387 */ /* 0x0003e20000100800 */
[----:B------:R-:W-:Y:S02]  /*1d4b0*/  FMNMX R0, R45, R0, !PT ;  /* 0x000000002d007209 */ /* 0x000fe40007800000 */
[----:B------:R-:W-:Y:S02]  /*1d4c0*/  FMNMX R2, R38, R2, !PT ;  /* 0x0000000226027209 */ /* 0x000fe40007800000 */
[----:B------:R-:W-:-:S02]  /*1d4d0*/  FMNMX R0, R15, R0, !PT ;  /* 0x000000000f007209 */ /* 0x000fc40007800000 */
[----:B------:R-:W-:Y:S02]  /*1d4e0*/  FMNMX R2, R39, R2, !PT ;  /* 0x0000000227027209 */ /* 0x000fe40007800000 */
[----:B------:R-:W-:Y:S01]  /*1d4f0*/  FMNMX R0, R49, R0, !PT ;  /* 0x0000000031007209 */ /* 0x000fe20007800000 */
[----:B-1----:R-:W3:Y:S01]  /*1d500*/  LDL.LU R219, [R1+0x84] ;  /* 0x0000840001db7983 */ /* 0x002ee20000300800 */
[----:B------:R-:W-:Y:S02]  /*1d510*/  FMNMX R2, R13, R2, !PT ;  /* 0x000000020d027209 */ /* 0x000fe40007800000 */
[----:B------:R-:W-:Y:S01]  /*1d520*/  FMNMX R0, R52, R0, !PT ;  /* 0x0000000034007209 */ /* 0x000fe20007800000 */
[----:B------:R1:W-:Y:S01]  /*1d530*/  STL [R1+0x274], R218 ;  /* 0x000274da01007387 */ /* 0x0003e20000100800 */
[----:B------:R-:W-:Y:S02]  /*1d540*/  FMNMX R2, R43, R2, !PT ;  /* 0x000000022b027209 */ /* 0x000fe40007800000 */
[----:B------:R-:W-:-:S02]  /*1d550*/  FMNMX R0, R53, R0, !PT ;  /* 0x0000000035007209 */ /* 0x000fc40007800000 */
[----:B------:R-:W-:Y:S02]  /*1d560*/  FMNMX R2, R46, R2, !PT ;  /* 0x000000022e027209 */ /* 0x000fe40007800000 */
[----:B------:R-:W-:Y:S02]  /*1d570*/  FMNMX R0, R23, R0, !PT ;  /* 0x0000000017007209 */ /* 0x000fe40007800000 */
[----:B------:R-:W-:Y:S01]  /*1d580*/  FMNMX R2, R47, R2, !PT ;  /* 0x000000022f027209 */ /* 0x000fe20007800000 */
[----:B-1----:R-:W4:Y:S01]  /*1d590*/  LDL.LU R218, [R1+0x90] ;  /* 0x0000900001da7983 */ /* 0x002f220000300800 */
        /* <DEDUP_REMOVED lines=83> */
[----:B------:R-:W-:Y:S05]  /*1dad0*/  WARPSYNC.ALL ;  /* 0x0000000000007948 */ /* 0x000fea0003800000 */
[----:B------:R-:W-:Y:S01]  /*1dae0*/  FMNMX R2, R169, R2, !PT ;  /* 0x00000002a9027209 */ /* 0x000fe20007800000 */
[----:B------:R1:W-:Y:S01]  /*1daf0*/  STL [R1+0x24c], R208 ;  /* 0x00024cd001007387 */ /* 0x0003e20000100800 */
[----:B------:R-:W-:Y:S01]  /*1db00*/  FMNMX R0, R171, R0, !PT ;  /* 0x00000000ab007209 */ /* 0x000fe20007800000 */
[----:B------:R-:W-:Y:S01]  /*1db10*/  ULDC UR6, c[0x0][0x604] ;  /* 0x0001810000067ab9 */ /* 0x000fe20000000800 */
        /* <DEDUP_REMOVED lines=29> */
[----:B------:R-:W-:Y:S02]  /*1dcf0*/  FSEL R149, R149, -INF , P5 ;  /* 0xff80000095957808 */ /* 0x000fe40002800000 */
[----:B------:R-:W-:Y:S01]  /*1dd00*/  FMNMX R2, R148, R2, !PT ;  /* 0x0000000294027209 */ /* 0x000fe20007800000 */
[----:B-1----:R-:W4:Y:S01]  /*1dd10*/  LDL.LU R205, [R1+0xf4] ;  /* 0x0000f40001cd7983 */ /* 0x002f220000300800 */
[----:B------:R-:W-:Y:S02]  /*1dd20*/  FMNMX R9, R139, R0, !PT ;  /* 0x000000008b097209 */ /* 0x000fe40007800000 */
[----:B------:R-:W-:Y:S01]  /*1dd30*/  FMNMX R0, R149, R2, !PT ;  /* 0x0000000295007209 */ /* 0x000fe20007800000 */
[----:B------:R1:W-:Y:S04]  /*1dd40*/  STL [R1+0x23c], R204 ;  /* 0x00023ccc01007387 */ /* 0x0003e80000100800 */
[----:B------:R-:W1:Y:S04]  /*1dd50*/  SHFL.BFLY PT, R2, R0, 0x1, 0x1f ;  /* 0x0c201f0000027f89 */ /* 0x000e6800000e0000 */
[----:B-1----:R-:W4:Y:S04]  /*1dd60*/  LDL.LU R204, [R1+0x100] ;  /* 0x0001000001cc7983 */ /* 0x002f280000300800 */
[----:B------:R1:W-:Y:S04]  /*1dd70*/  STL [R1+0x238], R203 ;  /* 0x000238cb01007387 */ /* 0x0003e80000100800 */
        /* <DEDUP_REMOVED lines=41> */
[----:B--2---:R-:W-:-:S03]  /*1e010*/  FMNMX R10, R2, R10, !PT ;  /* 0x0000000a020a7209 */ /* 0x004fc60007800000 */
[----:B------:R-:W2:Y:S04]  /*1e020*/  LDL.LU R244, [R1+0x88] ;  /* 0x0000880001f47983 */ /* 0x000ea80000300800 */
[----:B------:R-:W2:Y:S04]  /*1e030*/  LDL.LU R243, [R1+0x8c] ;  /* 0x00008c0001f37983 */ /* 0x000ea80000300800 */
[----:B------:R-:W2:Y:S01]  /*1e040*/  LDL.LU R242, [R1+0x98] ;  /* 0x0000980001f27983 */ /* 0x000ea20000300800 */
[----:B------:R-:W-:-:S03]  /*1e050*/  FSEL R151, R151, -INF , P2 ;  /* 0xff80000097977808 */ /* 0x000fc60001000000 */
[----:B------:R-:W2:Y:S01]  /*1e060*/  LDL.LU R241, [R1+0x9c] ;  /* 0x00009c0001f17983 */ /* 0x000ea20000300800 */
[----:B------:R-:W-:-:S03]  /*1e070*/  FSETP.NEU.AND P2, PT, R10, -INF , PT ;  /* 0xff8000000a00780b */ /* 0x000fc60003f4d000 */
[----:B------:R-:W2:Y:S04]  /*1e080*/  LDL.LU R240, [R1+0xa8] ;  /* 0x0000a80001f07983 */ /* 0x000ea80000300800 */
[----:B------:R-:W2:Y:S04]  /*1e090*/  LDL.LU R239, [R1+0xac] ;  /* 0x0000ac0001ef7983 */ /* 0x000ea80000300800 */
[----:B------:R-:W2:Y:S04]  /*1e0a0*/  LDL.LU R238, [R1+0xb8] ;  /* 0x0000b80001ee7983 */ /* 0x000ea80000300800 */
[----:B------:R-:W2:Y:S01]  /*1e0b0*/  LDL.LU R237, [R1+0xbc] ;  /* 0x0000bc0001ed7983 */ /* 0x000ea20000300800 */
[----:B------:R-:W-:-:S03]  /*1e0c0*/  FSEL R2, R10, RZ, P2 ;  /* 0x000000ff0a027208 */ /* 0x000fc60001000000 */
[----:B------:R-:W2:Y:S04]  /*1e0d0*/  LDL.LU R236, [R1+0xc8] ;  /* 0x0000c80001ec7983 */ /* 0x000ea80000300800 */
[----:B------:R-:W2:Y:S04]  /*1e0e0*/  LDL.LU R235, [R1+0xcc] ;  /* 0x0000cc0001eb7983 */ /* 0x000ea80000300800 */
[----:B------:R-:W2:Y:S04]  /*1e0f0*/  LDL.LU R234, [R1+0xd8] ;  /* 0x0000d80001ea7983 */ /* 0x000ea80000300800 */
[----:B------:R-:W2:Y:S04]  /*1e100*/  LDL.LU R233, [R1+0xdc] ;  /* 0x0000dc0001e97983 */ /* 0x000ea80000300800 */
[----:B------:R-:W2:Y:S01]  /*1e110*/  LDL.LU R232, [R1+0xe8] ;  /* 0x0000e80001e87983 */ /* 0x000ea20000300800 */
[----:B------:R-:W-:-:S03]  /*1e120*/  FADD R11, -R2, R11 ;  /* 0x0000000b020b7221 */ /* 0x000fc60000000100 */
[----:B------:R-:W2:Y:S04]  /*1e130*/  LDL.LU R231, [R1+0xec] ;  /* 0x0000ec0001e77983 */ /* 0x000ea80000300800 */
[----:B------:R-:W2:Y:S04]  /*1e140*/  LDL.LU R230, [R1+0xf8] ;  /* 0x0000f80001e67983 */ /* 0x000ea80000300800 */
[----:B------:R-:W2:Y:S04]  /*1e150*/  LDL.LU R229, [R1+0xfc] ;  /* 0x0000fc0001e57983 */ /* 0x000ea80000300800 */
[----:B------:R-:W2:Y:S01]  /*1e160*/  LDL.LU R228, [R1+0x108] ;  /* 0x0001080001e47983 */ /* 0x000ea20000300800 */
[----:B------:R-:W-:-:S03]  /*1e170*/  FMUL R11, R11, UR6 ;  /* 0x000000060b0b7c20 */ /* 0x000fc60008400000 */
[----:B------:R-:W2:Y:S04]  /*1e180*/  LDL.LU R227, [R1+0x10c] ;  /* 0x00010c0001e37983 */ /* 0x000ea80000300800 */
[----:B------:R-:W2:Y:S04]  /*1e190*/  LDL.LU R226, [R1+0x118] ;  /* 0x0001180001e27983 */ /* 0x000ea80000300800 */
[----:B------:R-:W2:Y:S04]  /*1e1a0*/  LDL.LU R225, [R1+0x11c] ;  /* 0x00011c0001e17983 */ /* 0x000ea80000300800 */
[----:B------:R-:W2:Y:S04]  /*1e1b0*/  LDL.LU R224, [R1+0x128] ;  /* 0x0001280001e07983 */ /* 0x000ea80000300800 */
[----:B------:R-:W2:Y:S01]  /*1e1c0*/  LDL.LU R223, [R1+0x12c] ;  /* 0x00012c0001df7983 */ /* 0x000ea20000300800 */
[----:B------:R-:W-:-:S03]  /*1e1d0*/  FSETP.GEU.AND P2, PT, R11, -126, PT ;  /* 0xc2fc00000b00780b */ /* 0x000fc60003f4e000 */
        /* <DEDUP_REMOVED lines=13> */
[----:B------:R-:W-:-:S03]  /*1e2b0*/  @!P2 FMUL R11, R11, 0.5 ;  /* 0x3f0000000b0ba820 */ /* 0x000fc60000400000 */
[----:B------:R-:W2:Y:S04]  /*1e2c0*/  LDL.LU R180, [R1+0x19c] ;  /* 0x00019c0001b47983 */ /* 0x000ea80000300800 */
[----:B------:R-:W2:Y:S04]  /*1e2d0*/  LDL.LU R159, [R1+0x1a8] ;  /* 0x0001a800019f7983 */ /* 0x000ea80000300800 */
[----:B------:R-:W2:Y:S04]  /*1e2e0*/  LDL.LU R158, [R1+0x1ac] ;  /* 0x0001ac00019e7983 */ /* 0x000ea80000300800 */
[----:B------:R-:W2:Y:S04]  /*1e2f0*/  LDL.LU R157, [R1+0x1b8] ;  /* 0x0001b800019d7983 */ /* 0x000ea80000300800 */
[----:B------:R-:W2:Y:S04]  /*1e300*/  LDL.LU R156, [R1+0x1bc] ;  /* 0x0001bc00019c7983 */ /* 0x000ea80000300800 */
[----:B------:R-:W2:Y:S01]  /*1e310*/  LDL.LU R155, [R1+0x1c8] ;  /* 0x0001c800019b7983 */ /* 0x000ea20000300800 */
[----:B------:R-:W-:-:S03]  /*1e320*/  IADD3 R6, R6, 0x1, RZ ;  /* 0x0000000106067810 */ /* 0x000fc60007ffe0ff */
[----:B------:R-:W2:Y:S01]  /*1e330*/  LDL.LU R154, [R1+0x1cc] ;  /* 0x0001cc00019a7983 */ /* 0x000ea20000300800 */
[----:B------:R-:W1:Y:S03]  /*1e340*/  MUFU.EX2 R11, R11 ;  /* 0x0000000b000b7308 */ /* 0x000e660000000800 */
[----:B------:R-:W2:Y:S04]  /*1e350*/  LDL.LU R153, [R1+0x1d8] ;  /* 0x0001d80001997983 */ /* 0x000ea80000300800 */
[----:B------:R-:W2:Y:S04]  /*1e360*/  LDL.LU R152, [R1+0x1dc] ;  /* 0x0001dc0001987983 */ /* 0x000ea80000300800 */
[----:B------:R-:W2:Y:S01]  /*1e370*/  LDL.LU R22, [R1+0x1e8] ;  /* 0x0001e80001167983 */ /* 0x000ea20000300800 */
[----:B------:R-:W-:-:S03]  /*1e380*/  ISETP.NE.AND P5, PT, R6, 0x4, PT ;  /* 0x000000040600780c */ /* 0x000fc60003fa5270 */
[----:B------:R-:W2:Y:S04]  /*1e390*/  LDL.LU R18, [R1+0x1ec] ;  /* 0x0001ec0001127983 */ /* 0x000ea80000300800 */
[----:B------:R-:W2:Y:S04]  /*1e3a0*/  LDL.LU R17, [R1+0x1f8] ;  /* 0x0001f80001117983 */ /* 0x000ea80000300800 */
[----:B------:R-:W2:Y:S04]  /*1e3b0*/  LDL.LU R16, [R1+0x1fc] ;  /* 0x0001fc0001107983 */ /* 0x000ea80000300800 */
[----:B------:R-:W2:Y:S01]  /*1e3c0*/  LDL.LU R76, [R1+0x3c] ;  /* 0x00003c00014c7983 */ /* 0x000ea20000300800 */
[----:B------:R-:W-:-:S03]  /*1e3d0*/  SEL R133, RZ, 0x1, P5 ;  /* 0x00000001ff857807 */ /* 0x000fc60002800000 */
[----:B------:R-:W2:Y:S04]  /*1e3e0*/  LDL.LU R78, [R1+0x38] ;  /* 0x00003800014e7983 */ /* 0x000ea80000300800 */
[----:B------:R-:W2:Y:S04]  /*1e3f0*/  LDL.LU R77, [R1+0x2c] ;  /* 0x00002c00014d7983 */ /* 0x000ea80000300800 */
[----:B------:R-:W2:Y:S04]  /*1e400*/  LDL.LU R79, [R1+0x28] ;  /* 0x00002800014f7983 */ /* 0x000ea80000300800 */
[----:B------:R-:W2:Y:S01]  /*1e410*/  LDL.LU R80, [R1+0x1c] ;  /* 0x00001c0001507983 */ /* 0x000ea20000300800 */
[----:B------:R-:W-:-:S03]  /*1e420*/  LOP3.LUT R133, R12, R133, RZ, 0x3c, !PT ;  /* 0x000000850c857212 */ /* 0x000fc600078e3cff */
[----:B------:R-:W2:Y:S01]  /*1e430*/  LDL.LU R82, [R1+0x18] ;  /* 0x0000180001527983 */ /* 0x000ea20000300800 */
[----:B------:R-:W-:-:S03]  /*1e440*/  LEA R12, R19, UR38, 0x3 ;  /* 0x00000026130c7c11 */ /* 0x000fc6000f8e18ff */
[----:B------:R-:W2:Y:S04]  /*1e450*/  LDL.LU R81, [R1+0xc] ;  /* 0x00000c0001517983 */ /* 0x000ea80000300800 */
[----:B------:R-:W2:Y:S04]  /*1e460*/  LDL.LU R83, [R1+0x8] ;  /* 0x0000080001537983 */ /* 0x000ea80000300800 */
[----:B------:R-:W2:Y:S04]  /*1e470*/  LDL.LU R118, [R1+0x1f4] ;  /* 0x0001f40001767983 */ /* 0x000ea80000300800 */
[----:B------:R-:W2:Y:S01]  /*1e480*/  LDL.LU R119, [R1+0x1f0] ;  /* 0x0001f00001777983 */ /* 0x000ea20000300800 */
[----:B------:R-:W-:-:S03]  /*1e490*/  PRMT R12, RZ, 0x654, R12 ;  /* 0x00000654ff0c7816 */ /* 0x000fc6000000000c */
[----:B------:R-:W2:Y:S01]  /*1e4a0*/  LDL.LU R120, [R1+0x1e4] ;  /* 0x0001e40001787983 */ /* 0x000ea20000300800 */
[----:B-1----:R-:W-:Y:S01]  /*1e4b0*/  @!P2 FMUL R11, R11, R11 ;  /* 0x0000000b0b0ba220 */ /* 0x002fe20000400000 */
[----:B------:R1:W-:Y:S02]  /*1e4c0*/  SYNCS.ARRIVE.TRANS64.RED.A1T0 RZ, [R12+URZ], RZ ;  /* 0x000000ff0cff79a7 */ /* 0x0003e4000810043f */
[----:B------:R-:W2:Y:S04]  /*1e4d0*/  LDL.LU R122, [R1+0x1e0] ;  /* 0x0001e000017a7983 */ /* 0x000ea80000300800 */
[----:B------:R-:W2:Y:S04]  /*1e4e0*/  LDL.LU R121, [R1+0x1d4] ;  /* 0x0001d40001797983 */ /* 0x000ea80000300800 */
[----:B------:R-:W2:Y:S01]  /*1e4f0*/  LDL.LU R123, [R1+0x1d0] ;  /* 0x0001d000017b7983 */ /* 0x000ea20000300800 */
[----:B------:R-:W-:-:S03]  /*1e500*/  FMUL R220, R220, R11 ;  /* 0x0000000bdcdc7220 */ /* 0x000fc60000400000 */
[----:B------:R-:W2:Y:S04]  /*1e510*/  LDL.LU R124, [R1+0x1c4] ;  /* 0x0001c400017c7983 */ /* 0x000ea80000300800 */
[----:B------:R-:W2:Y:S01]  /*1e520*/  LDL.LU R126, [R1+0x1c0] ;  /* 0x0001c000017e7983 */ /* 0x000ea20000300800 */
[----:B------:R-:W-:-:S03]  /*1e530*/  VIADD R132, R19, 0x1 ;  /* 0x0000000113847836 */ /* 0x000fc60000000000 */
[----:B------:R-:W2:Y:S01]  /*1e540*/  LDL.LU R125, [R1+0x1b4] ;  /* 0x0001b400017d7983 */ /* 0x000ea20000300800 */
[----:B------:R-:W-:-:S03]  /*1e550*/  SEL R128, R6, RZ, P5 ;  /* 0x000000ff06807207 */ /* 0x000fc60002800000 */
[----:B------:R-:W2:Y:S04]  /*1e560*/  LDL.LU R127, [R1+0x1b0] ;  /* 0x0001b000017f7983 */ /* 0x000ea80000300800 */
[----:B------:R-:W2:Y:S01]  /*1e570*/  LDL.LU R129, [R1+0x1a4] ;  /* 0x0001a40001817983 */ /* 0x000ea20000300800 */
[----:B------:R-:W-:Y:S02]  /*1e580*/  FMNMX R9, R142, R9, !PT ;  /* 0x000000098e097209 */ /* 0x000fe40007800000 */
[----:B------:R-:W-:Y:S01]  /*1e590*/  FSEL R146, R146, -INF , P6 ;  /* 0xff80000092927808 */ /* 0x000fe20003000000 */
[----:B-1----:R-:W2:Y:S01]  /*1e5a0*/  LDL.LU R12, [R1+0x1a0] ;  /* 0x0001a000010c7983 */ /* 0x002ea20000300800 */
[----:B------:R-:W-:Y:S02]  /*1e5b0*/  FMNMX R9, R143, R9, !PT ;  /* 0x000000098f097209 */ /* 0x000fe40007800000 */
[----:B------:R-:W-:Y:S01]  /*1e5c0*/  FSEL R147, R147, -INF , P3 ;  /* 0xff80000093937808 */ /* 0x000fe20001800000 */
[----:B------:R-:W2:Y:S01]  /*1e5d0*/  LDL.LU R19, [R1+0x194] ;  /* 0x0001940001137983 */ /* 0x000ea20000300800 */
[----:B------:R-:W-:-:S02]  /*1e5e0*/  FMNMX R9, R146, R9, !PT ;  /* 0x0000000992097209 */ /* 0x000fc40007800000 */
[----:B------:R-:W-:Y:S01]  /*1e5f0*/  FSEL R150, R150, -INF , P4 ;  /* 0xff80000096967808 */ /* 0x000fe20002000000 */
[----:B------:R-:W2:Y:S01]  /*1e600*/  LDL.LU R6, [R1+0x190] ;  /* 0x0001900001067983 */ /* 0x000ea20000300800 */
[----:B------:R-:W-:-:S03]  /*1e610*/  FMNMX R9, R147, R9, !PT ;  /* 0x0000000993097209 */ /* 0x000fc60007800000 */
[----:B------:R1:W-:Y:S01]  /*1e620*/  STL [R1], R220 ;  /* 0x000000dc01007387 */ /* 0x0003e20000100800 */
[----:B------:R-:W-:-:S04]  /*1e630*/  FMNMX R9, R150, R9, !PT ;  /* 0x0000000996097209 */ /* 0x000fc80007800000 */
[----:B------:R-:W-:Y:S01]  /*1e640*/  FMNMX R9, R151, R9, !PT ;  /* 0x0000000997097209 */ /* 0x000fe20007800000 */
[----:B-1----:R-:W2:Y:S04]  /*1e650*/  LDL.LU R220, [R1+0x2bc] ;  /* 0x0002bc0001dc7983 */ /* 0x002ea80000300800 */
[----:B------:R-:W1:Y:S01]  /*1e660*/  SHFL.BFLY PT, R0, R9, 0x1, 0x1f ;  /* 0x0c201f0009007f89 */ /* 0x000e6200000e0000 */
[-C--:B---3--:R-:W-:Y:S01]  /*1e670*/  FMUL R219, R219, R11.reuse ;  /* 0x0000000bdbdb7220 */ /* 0x088fe20000400000 */
[-C--:B----4-:R-:W-:Y:S01]  /*1e680*/  FMUL R218, R218, R11.reuse ;  /* 0x0000000bdada7220 */ /* 0x090fe20000400000 */
[-C--:B------:R-:W-:Y:S01]  /*1e690*/  FMUL R217, R217, R11.reuse ;  /* 0x0000000bd9d97220 */ /* 0x080fe20000400000 */
[----:B------:R-:W-:Y:S01]  /*1e6a0*/  FMUL R216, R216, R11 ;  /* 0x0000000bd8d87220 */ /* 0x000fe20000400000 */
[----:B-1----:R-:W-:-:S05]  /*1e6b0*/  FMNMX R9, R9, R0, !PT ;  /* 0x0000000009097209 */ /* 0x002fca0007800000 */
[----:B------:R-:W1:Y:S01]  /*1e6c0*/  SHFL.BFLY PT, R0, R9, 0x2, 0x1f ;  /* 0x0c401f0009007f89 */ /* 0x000e6200000e0000 */
        /* <DEDUP_REMOVED lines=11> */
[----:B-1----:R-:W-:-:S04]  /*1e780*/  FMNMX R9, R9, R0, !PT ;  /* 0x0000000009097209 */ /* 0x002fc80007800000 */
[----:B------:R-:W-:-:S04]  /*1e790*/  FSETP.NEU.AND P3, PT, R9, -INF , PT ;  /* 0xff8000000900780b */ /* 0x000fc80003f6d000 */
[----:B------:R-:W-:Y:S01]  /*1e7a0*/  FSEL R0, R9, RZ, P3 ;  /* 0x000000ff09007208 */ /* 0x000fe20001800000 */
[-C--:B------:R-:W-:Y:S01]  /*1e7b0*/  FMUL R204, R204, R11.reuse ;  /* 0x0000000bcccc7220 */ /* 0x080fe20000400000 */
[----:B------:R-:W-:-:S03]  /*1e7c0*/  FMUL R203, R203, R11 ;  /* 0x0000000bcbcb7220 */ /* 0x000fc60000400000 */
[----:B------:R-:W-:Y:S01]  /*1e7d0*/  FADD R7, -R0, R7 ;  /* 0x0000000700077221 */ /* 0x000fe20000000100 */
[----:B------:R-:W-:-:S03]  /*1e7e0*/  FMUL R202, R202, R11 ;  /* 0x0000000bcaca7220 */ /* 0x000fc60000400000 */
[----:B------:R-:W-:Y:S01]  /*1e7f0*/  FMUL R7, R7, UR6 ;  /* 0x0000000607077c20 */ /* 0x000fe20008400000 */
[-C--:B------:R-:W-:Y:S01]  /*1e800*/  FMUL R201, R201, R11.reuse ;  /* 0x0000000bc9c97220 */ /* 0x080fe20000400000 */
[-C--:B------:R-:W-:Y:S01]  /*1e810*/  FMUL R200, R200, R11.reuse ;  /* 0x0000000bc8c87220 */ /* 0x080fe20000400000 */
[-C--:B------:R-:W-:Y:S02]  /*1e820*/  FMUL R199, R199, R11.reuse ;  /* 0x0000000bc7c77220 */ /* 0x080fe40000400000 */
[----:B------:R-:W-:Y:S01]  /*1e830*/  FSETP.GEU.AND P3, PT, R7, -126, PT ;  /* 0xc2fc00000700780b */ /* 0x000fe20003f6e000 */
[-C--:B------:R-:W-:Y:S01]  /*1e840*/  FMUL R198, R198, R11.reuse ;  /* 0x0000000bc6c67220 */ /* 0x080fe20000400000 */
[-C--:B------:R-:W-:Y:S01]  /*1e850*/  FMUL R197, R197, R11.reuse ;  /* 0x0000000bc5c57220 */ /* 0x080fe20000400000 */
[-C--:B------:R-:W-:Y:S01]  /*1e860*/  FMUL R196, R196, R11.reuse ;  /* 0x0000000bc4c47220 */ /* 0x080fe20000400000 */
[-C--:B------:R-:W-:Y:S01]  /*1e870*/  FMUL R192, R192, R11.reuse ;  /* 0x0000000bc0c07220 */ /* 0x080fe20000400000 */
[-C--:B------:R-:W-:Y:S01]  /*1e880*/  FMUL R190, R190, R11.reuse ;  /* 0x0000000bbebe7220 */ /* 0x080fe20000400000 */
[-C--:B------:R-:W-:Y:S01]  /*1e890*/  FMUL R161, R161, R11.reuse ;  /* 0x0000000ba1a17220 */ /* 0x080fe20000400000 */
[-C--:B------:R-:W-:Y:S01]  /*1e8a0*/  FMUL R160, R160, R11.reuse ;  /* 0x0000000ba0a07220 */ /* 0x080fe20000400000 */
[----:B------:R-:W-:-:S05]  /*1e8b0*/  FMUL R21, R21, R11 ;  /* 0x0000000b15157220 */ /* 0x000fca0000400000 */
[----:B------:R-:W-:Y:S01]  /*1e8c0*/  @!P3 FMUL R7, R7, 0.5 ;  /* 0x3f0000000707b820 */ /* 0x000fe20000400000 */
[-C--:B------:R-:W-:Y:S01]  /*1e8d0*/  FMUL R20, R20, R11.reuse ;  /* 0x0000000b14147220 */ /* 0x080fe20000400000 */
[----:B------:R-:W-:-:S04]  /*1e8e0*/  FMUL R8, R8, R11 ;  /* 0x0000000b08087220 */ /* 0x000fc80000400000 */
[----:B------:R-:W1:Y:S01]  /*1e8f0*/  MUFU.EX2 R7, R7 ;  /* 0x0000000700077308 */ /* 0x000e620000000800 */
[----:B--2---:R-:W-:-:S05]  /*1e900*/  FMUL R220, R220, R11 ;  /* 0x0000000bdcdc7220 */ /* 0x004fca0000400000 */
[----:B------:R2:W-:Y:S04]  /*1e910*/  STL [R1+0x4], R220 ;  /* 0x000004dc01007387 */ /* 0x0005e80000100800 */
[----:B--2---:R-:W2:Y:S02]  /*1e920*/  LDL.LU R220, [R1+0x2b8] ;  /* 0x0002b80001dc7983 */ /* 0x004ea40000300800 */
        /* <DEDUP_REMOVED lines=41> */
[----:B--2---:R-:W2:Y:S01]  /*1ebc0*/  LDL.LU R220, [R1+0x280] ;  /* 0x0002800001dc7983 */ /* 0x004ea20000300800 */
        /* <DEDUP_REMOVED lines=12> */
[----:B-1----:R-:W-:Y:S01]  /*1ec90*/  @!P3 FMUL R7, R7, R7 ;  /* 0x000000070707b220 */ /* 0x002fe20000400000 */
[-C--:B------:R-:W-:Y:S01]  /*1eca0*/  FMUL R122, R122, R11.reuse ;  /* 0x0000000b7a7a7220 */ /* 0x080fe20000400000 */
        /* <DEDUP_REMOVED lines=40> */
[----:B-1----:R1:W5:Y:S04]  /*1ef30*/  LDL.LU R219, [R1+0x278] ;  /* 0x0002780001db7983 */ /* 0x0023680000300800 */
[----:B------:R3:W-:Y:S04]  /*1ef40*/  STL [R1+0x90], R218 ;  /* 0x000090da01007387 */ /* 0x0007e80000100800 */
[----:B---3--:R1:W5:Y:S04]  /*1ef50*/  LDL.LU R218, [R1+0x274] ;  /* 0x0002740001da7983 */ /* 0x0083680000300800 */
        /* <DEDUP_REMOVED lines=59> */
[----:B------:R4:W-:Y:S04]  /*1f310*/  STL [R1+0x184], R182 ;  /* 0x000184b601007387 */ /* 0x0009e80000100800 */
[----:B------:R2:W-:Y:S04]  /*1f320*/  STL [R1+0x190], R6 ;  /* 0x0001900601007387 */ /* 0x0005e80000100800 */
        /* <DEDUP_REMOVED lines=90> */
[-C--:B------:R-:W-:Y:S01]  /*1f8d0*/  FMUL R152, R152, R7.reuse ;  /* 0x0000000798987220 */ /* 0x080fe20000400000 */
[----:B---3--:R-:W4:Y:S02]  /*1f8e0*/  S2R R221, SR_TID.X ;  /* 0x0000000000dd7919 */ /* 0x008f240000002100 */
        /* <DEDUP_REMOVED lines=17> */
[----:B------:R-:W-:Y:S01]  /*1fa00*/  BSSY B0, `(.L_x_44) ;  /* 0x0000009000007945 */ /* 0x000fe20003800000 */
[----:B------:R-:W-:-:S02]  /*1fa10*/  ISETP.NE.AND P2, PT, R132, 0x4, PT ;  /* 0x000000048400780c */ /* 0x000fc40003f45270 */
[----:B----4-:R-:W-:Y:S02]  /*1fa20*/  LOP3.LUT R182, R221, 0x1f, RZ, 0xc0, !PT ;  /* 0x0000001fddb67812 */ /* 0x010fe400078ec0ff */
[----:B--2---:R-:W-:Y:S02]  /*1fa30*/  LEA R6, R128, R220, 0x3 ;  /* 0x000000dc80067211 */ /* 0x004fe400078e18ff */
[----:B-1----:R-:W-:-:S07]  /*1fa40*/  SHF.L.U32 R12, R133, 0x1f, RZ ;  /* 0x0000001f850c7819 */ /* 0x002fce00000006ff */
.L_x_45:
[----:B-1----:R1:W2:Y:S02]  /*1fa50*/  SYNCS.PHASECHK.TRANS64.TRYWAIT P3, [R6+URZ+0x88000], R12 ;  /* 0x0880000c060075a7 */ /* 0x0022a4000806017f */
[----:B--2---:R-:W-:Y:S05]  /*1fa60*/  @!P3 NANOSLEEP.SYNCS 0x989680 ;  /* 0x009896800000b95d */ /* 0x004fea0003900000 */
[----:B------:R-:W2:Y:S02]  /*1fa70*/  @!P3 SYNCS.PHASECHK.TRANS64 P3, [R6+URZ+0x88000], R12 ;  /* 0x0880000c0600b5a7 */ /* 0x000ea4000806007f */
[----:B--2---:R-:W-:Y:S05]  /*1fa80*/  @!P3 BRA `(.L_x_45) ;  /* 0xfffffffc00f0b947 */ /* 0x004fea000383ffff */
[----:B------:R-:W-:Y:S05]  /*1fa90*/  BSYNC B0 ;  /* 0x0000000000007941 */ /* 0x000fea0003800000 */
.L_x_44:
[----:B------:R-:W-:Y:S01]  /*1faa0*/  STL [R1+0xe90], R65 ;  /* 0x000e904101007387 */ /* 0x000fe20000100800 */
[----:B------:R-:W2:Y:S01]  /*1fab0*/  LDC R129, c[0x0][0x604] ;  /* 0x00018100ff817b82 */ /* 0x000ea20000000800 */
[----:B------:R-:W-:Y:S01]  /*1fac0*/  LEA R76, R128, UR39, 0xd ;  /* 0x00000027804c7c11 */ /* 0x000fe2000f8e68ff */
[----:B------:R-:W-:Y:S01]  /*1fad0*/  IMAD.MOV.U32 R77, RZ, RZ, 0x40000040 ;  /* 0x40000040ff4d7424 */ /* 0x000fe200078e00ff */
[----:B------:R-:W-:Y:S01]  /*1fae0*/  STL [R1+0xe14], R66 ;  /* 0x000e144201007387 */ /* 0x000fe20000100800 */
[----:B------:R-:W-:Y:S05]  /*1faf0*/  WARPSYNC.ALL ;  /* 0x0000000000007948 */ /* 0x000fea0003800000 */
[----:B------:R-:W-:Y:S01]  /*1fb00*/  STL [R1+0xe10], R67 ;  /* 0x000e104301007387 */ /* 0x000fe20000100800 */
[----:B------:R-:W-:-:S02]  /*1fb10*/  R2UR UR6, R76 ;  /* 0x000000004c0672ca */ /* 0x000fc400000e0000 */
[----:B------:R-:W-:Y:S01]  /*1fb20*/  R2UR UR7, R77 ;  /* 0x000000004d0772ca */ /* 0x000fe200000e0000 */
[----:B------:R-:W-:Y:S04]  /*1fb30*/  STL [R1+0xe0c], R68 ;  /* 0x000e0c4401007387 */ /* 0x000fe80000100800 */
[----:B------:R-:W-:Y:S04]  /*1fb40*/  STL [R1+0xe08], R69 ;  /* 0x000e084501007387 */ /* 0x000fe80000100800 */
[----:B------:R-:W-:Y:S01]  /*1fb50*/  STL [R1+0xe04], R70 ;  /* 0x000e044601007387 */ /* 0x000fe20000100800 */
[----:B--2---:R-:W-:-:S03]  /*1fb60*/  FMUL R2, R2, R129 ;  /* 0x0000008102027220 */ /* 0x004fc60000400000 */
[----:B------:R-:W-:Y:S01]  /*1fb70*/  STL [R1+0xe00], R71 ;  /* 0x000e004701007387 */ /* 0x000fe20000100800 */
[-C--:B------:R-:W-:Y:S01]  /*1fb80*/  FMUL R0, R0, R129.reuse ;  /* 0x0000008100007220 */ /* 0x080fe20000400000 */
[-CC-:B------:R-:W-:Y:S02]  /*1fb90*/  FFMA R24, R24, R129.reuse, -R2.reuse ;  /* 0x0000008118187223 */ /* 0x180fe40000000802 */
[----:B------:R-:W-:Y:S01]  /*1fba0*/  STL [R1+0xdfc], R178 ;  /* 0x000dfcb201007387 */ /* 0x000fe20000100800 */
[-CC-:B------:R-:W-:Y:S01]  /*1fbb0*/  FFMA R25, R25, R129.reuse, -R2.reuse ;  /* 0x0000008119197223 */ /* 0x180fe20000000802 */
[-C--:B------:R-:W-:Y:S01]  /*1fbc0*/  FFMA R28, R28, R129.reuse, -R2 ;  /* 0x000000811c1c7223 */ /* 0x080fe20000000802 */
[-C--:B------:R-:W-:Y:S01]  /*1fbd0*/  FFMA R30, R30, R129.reuse, -R0 ;  /* 0x000000811e1e7223 */ /* 0x080fe20000000800 */
[----:B------:R-:W-:Y:S01]  /*1fbe0*/  STL [R1+0xdf8], R179 ;  /* 0x000df8b301007387 */ /* 0x000fe20000100800 */
[----:B------:R-:W-:Y:S01]  /*1fbf0*/  FSETP.GEU.AND P3, PT, R24, -126, PT ;  /* 0xc2fc00001800780b */ /* 0x000fe20003f6e000 */
[-C--:B---3--:R-:W-:Y:S01]  /*1fc00*/  FFMA R16, R29, R129.reuse, -R2 ;  /* 0x000000811d107223 */ /* 0x088fe20000000802 */
[----:B------:R-:W-:Y:S01]  /*1fc10*/  FSETP.GEU.AND P5, PT, R28, -126, PT ;  /* 0xc2fc00001c00780b */ /* 0x000fe20003fae000 */
[----:B------:R-:W-:Y:S01]  /*1fc20*/  STL [R1+0xdf4], R176 ;  /* 0x000df4b001007387 */ /* 0x000fe20000100800 */
[----:B------:R-:W-:Y:S01]  /*1fc30*/  FSETP.GEU.AND P4, PT, R30, -126, PT ;  /* 0xc2fc00001e00780b */ /* 0x000fe20003f8e000 */
[-CC-:B------:R-:W-:Y:S01]  /*1fc40*/  FFMA R26, R26, R129.reuse, -R0.reuse ;  /* 0x000000811a1a7223 */ /* 0x180fe20000000800 */
[----:B-1----:R-:W-:Y:S01]  /*1fc50*/  FFMA R12, R27, R129, -R0 ;  /* 0x000000811b0c7223 */ /* 0x002fe20000000800 */
[----:B------:R-:W-:Y:S04]  /*1fc60*/  STL [R1+0xdf0], R177 ;  /* 0x000df0b101007387 */ /* 0x000fe80000100800 */
[----:B------:R-:W-:Y:S01]  /*1fc70*/  STL [R1+0xdec], R174 ;  /* 0x000decae01007387 */ /* 0x000fe20000100800 */
[----:B------:R-:W-:Y:S01]  /*1fc80*/  FSETP.GEU.AND P6, PT, R12, -126, PT ;  /* 0xc2fc00000c00780b */ /* 0x000fe20003fce000 */
[----:B------:R-:W-:-:S02]  /*1fc90*/  @!P3 FMUL R24, R24, 0.5 ;  /* 0x3f0000001818b820 */ /* 0x000fc40000400000 */
[----:B------:R-:W-:Y:S01]  /*1fca0*/  STL [R1+0xde8], R175 ;  /* 0x000de8af01007387 */ /* 0x000fe20000100800 */
[----:B------:R-:W-:Y:S01]  /*1fcb0*/  @!P5 FMUL R28, R28, 0.5 ;  /* 0x3f0000001c1cd820 */ /* 0x000fe20000400000 */
[----:B------:R-:W1:Y:S01]  /*1fcc0*/  MUFU.EX2 R156, R24 ;  /* 0x00000018009c7308 */ /* 0x000e620000000800 */
[----:B------:R-:W-:Y:S01]  /*1fcd0*/  @!P4 FMUL R30, R30, 0.5 ;  /* 0x3f0000001e1ec820 */ /* 0x000fe20000400000 */
[----:B------:R-:W-:Y:S04]  /*1fce0*/  STL [R1+0xde4], R172 ;  /* 0x000de4ac01007387 */ /* 0x000fe80000100800 */
[----:B------:R-:W-:Y:S02]  /*1fcf0*/  STL [R1+0xde0], R173 ;  /* 0x000de0ad01007387 */ /* 0x000fe40000100800 */
[----:B------:R-:W-:Y:S01]  /*1fd00*/  MUFU.EX2 R158, R28 ;  /* 0x0000001c009e7308 */ /* 0x000fe20000000800 */
[----:B------:R-:W-:Y:S01]  /*1fd10*/  @!P6 FMUL R12, R12, 0.5 ;  /* 0x3f0000000c0ce820 */ /* 0x000fe20000400000 */
[----:B------:R-:W-:Y:S04]  /*1fd20*/  STL [R1+0xddc], R170 ;  /* 0x000ddcaa01007387 */ /* 0x000fe80000100800 */
[----:B------:R-:W-:Y:S02]  /*1fd30*/  STL [R1+0xdd8], R171 ;  /* 0x000dd8ab01007387 */ /* 0x000fe40000100800 */
[----:B------:R-:W-:Y:S01]  /*1fd40*/  MUFU.EX2 R159, R30 ;  /* 0x0000001e009f7308 */ /* 0x000fe20000000800 */
[----:B-1----:R-:W-:Y:S01]  /*1fd50*/  @!P3 FMUL R156, R156, R156 ;  /* 0x0000009c9c9cb220 */ /* 0x002fe20000400000 */
[----:B------:R-:W-:Y:S01]  /*1fd60*/  STL [R1+0xdd4], R168 ;  /* 0x000dd4a801007387 */ /* 0x000fe20000100800 */
[----:B------:R-:W-:-:S02]  /*1fd70*/  FSETP.GEU.AND P3, PT, R25, -126, PT ;  /* 0xc2fc00001900780b */ /* 0x000fc40003f6e000 */
[----:B-----5:R-:W-:Y:S01]  /*1fd80*/  FFMA R6, R11, R20, R156 ;  /* 0x000000140b067223 */ /* 0x020fe2000000009c */
[----:B------:R-:W-:Y:S02]  /*1fd90*/  STL [R1+0xdd0], R169 ;  /* 0x000dd0a901007387 */ /* 0x000fe40000100800 */
[----:B------:R-:W1:Y:S02]  /*1fda0*/  MUFU.EX2 R12, R12 ;  /* 0x0000000c000c7308 */ /* 0x000e640000000800 */
[----:B------:R-:W-:Y:S04]  /*1fdb0*/  STL [R1+0xdcc], R166 ;  /* 0x000dcca601007387 */ /* 0x000fe80000100800 */
[----:B------:R-:W-:Y:S02]  /*1fdc0*/  STL [R1+0xdc8], R167 ;  /* 0x000dc8a701007387 */ /* 0x000fe40000100800 */
[----:B------:R-:W-:-:S02]  /*1fdd0*/  @!P3 FMUL R25, R25, 0.5 ;  /* 0x3f0000001919b820 */ /* 0x000fc40000400000 */
[----:B------:R-:W-:Y:S02]  /*1fde0*/  STL [R1+0xdc4], R164 ;  /* 0x000dc4a401007387 */ /* 0x000fe40000100800 */
[----:B------:R-:W2:Y:S02]  /*1fdf0*/  MUFU.EX2 R11, R25 ;  /* 0x00000019000b7308 */ /* 0x000ea40000000800 */
[----:B------:R-:W-:Y:S01]  /*1fe00*/  STL [R1+0xdc0], R165 ;  /* 0x000dc0a501007387 */ /* 0x000fe20000100800 */
[----:B-1----:R-:W-:-:S03]  /*1fe10*/  @!P6 FMUL R12, R12, R12 ;  /* 0x0000000c0c0ce220 */ /* 0x002fc60000400000 */
[----:B------:R-:W-:Y:S04]  /*1fe20*/  STL [R1+0xdbc], R163 ;  /* 0x000dbca301007387 */ /* 0x000fe80000100800 */
[----:B------:R-:W-:Y:S04]  /*1fe30*/  STL [R1+0xdb8], R142 ;  /* 0x000db88e01007387 */ /* 0x000fe80000100800 */
[----:B------:R-:W-:Y:S01]  /*1fe40*/  STL [R1+0xdb4], R143 ;  /* 0x000db48f01007387 */ /* 0x000fe20000100800 */
[----:B--2---:R-:W-:-:S03]  /*1fe50*/  @!P3 FMUL R11, R11, R11 ;  /* 0x0000000b0b0bb220 */ /* 0x004fc60000400000 */
[----:B------:R-:W-:Y:S01]  /*1fe60*/  STL [R1+0xdb0], R140 ;  /* 0x000db08c01007387 */ /* 0x000fe20000100800 */
[----:B------:R-:W-:Y:S01]  /*1fe70*/  FSETP.GEU.AND P3, PT, R26, -126, PT ;  /* 0xc2fc00001a00780b */ /* 0x000fe20003f6e000 */
[----:B------:R-:W-:Y:S02]  /*1fe80*/  FADD R6, R6, R11 ;  /* 0x0000000b06067221 */ /* 0x000fe40000000000 */
[----:B------:R-:W-:Y:S01]  /*1fe90*/  STL [R1+0xdac], R141 ;  /* 0x000dac8d01007387 */ /* 0x000fe20000100800 */
[----:B------:R-:W-:Y:S01]  /*1fea0*/  F2FP.BF16.F32.PACK_AB R156, R11, R156 ;  /* 0x0000009c0b9c723e */ /* 0x000fe200000010ff */
[----:B------:R-:W-:Y:S02]  /*1feb0*/  FFMA R11, R31, R129, -R0 ;  /* 0x000000811f0b7223 */ /* 0x000fe40000000800 */
[----:B------:R-:W-:Y:S03]  /*1fec0*/  STL [R1+0xda8], R138 ;  /* 0x000da88a01007387 */ /* 0x000fe60000100800 */
[----:B------:R-:W-:Y:S01]  /*1fed0*/  FSETP.GEU.AND P6, PT, R11, -126, PT ;  /* 0xc2fc00000b00780b */ /* 0x000fe20003fce000 */
[----:B------:R-:W-:Y:S02]  /*1fee0*/  STL [R1+0xda4], R139 ;  /* 0x000da48b01007387 */ /* 0x000fe40000100800 */
[----:B------:R-:W-:-:S02]  /*1fef0*/  @!P3 FMUL R26, R26, 0.5 ;  /* 0x3f0000001a1ab820 */ /* 0x000fc40000400000 */
[----:B------:R-:W-:Y:S02]  /*1ff00*/  STL [R1+0xda0], R136 ;  /* 0x000da08801007387 */ /* 0x000fe40000100800 */
[----:B------:R-:W1:Y:S02]  /*1ff10*/  MUFU.EX2 R157, R26 ;  /* 0x0000001a009d7308 */ /* 0x000e640000000800 */
[----:B------:R-:W-:Y:S04]  /*1ff20*/  STL [R1+0xd9c], R137 ;  /* 0x000d9c8901007387 */ /* 0x000fe80000100800 */
[----:B------:R-:W-:Y:S01]  /*1ff30*/  STL [R1+0xd98], R134 ;  /* 0x000d988601007387 */ /* 0x000fe20000100800 */
[----:B------:R-:W-:-:S03]  /*1ff40*/  @!P6 FMUL R11, R11, 0.5 ;  /* 0x3f0000000b0be820 */ /* 0x000fc60000400000 */
[----:B------:R-:W-:Y:S03]  /*1ff50*/  STL [R1+0xd94], R135 ;  /* 0x000d948701007387 */ /* 0x000fe60000100800 */
[----:B------:R-:W-:Y:S01]  /*1ff60*/  MUFU.EX2 R11, R11 ;  /* 0x0000000b000b7308 */ /* 0x000fe20000000800 */
[----:B------:R-:W-:Y:S01]  /*1ff70*/  STL [R1+0xd90], R130 ;  /* 0x000d908201007387 */ /* 0x000fe20000100800 */
[----:B-1----:R-:W-:-:S03]  /*1ff80*/  @!P3 FMUL R157, R157, R157 ;  /* 0x0000009d9d9db220 */ /* 0x002fc60000400000 */
[----:B------:R-:W-:Y:S01]  /*1ff90*/  STL [R1+0xd8c], R131 ;  /* 0x000d8c8301007387 */ /* 0x000fe20000100800 */
[----:B------:R-:W-:Y:S01]  /*1ffa0*/  FSETP.GEU.AND P3, PT, R16, -126, PT ;  /* 0xc2fc00001000780b */ /* 0x000fe20003f6e000 */
[----:B------:R-:W-:Y:S02]  /*1ffb0*/  FFMA R7, R7, R21, R157 ;  /* 0x0000001507077223 */ /* 0x000fe4000000009d */
[----:B------:R-:W-:Y:S01]  /*1ffc0*/  STL [R1+0xd88], R116 ;  /* 0x000d887401007387 */ /* 0x000fe20000100800 */
[----:B------:R-:W-:Y:S01]  /*1ffd0*/  @!P5 FMUL R158, R158, R158 ;  /* 0x0000009e9e9ed220 */ /* 0x000fe20000400000 */
[----:B------:R-:W-:Y:S01]  /*1ffe0*/  @!P4 FMUL R159, R159, R159 ;  /* 0x0000009f9f9fc220 */ /* 0x000fe20000400000 */
[----:B------:R-:W-:Y:S01]  /*1fff0*/  FADD R7, R7, R12 ;  /* 0x0000000c07077221 */ /* 0x000fe20000000000 */
[----:B------:R-:W-:Y:S01]  /*20000*/  STL [R1+0xd84], R117 ;  /* 0x000d847501007387 */ /* 0x000fe20000100800 */
[----:B------:R-:W-:-:S03]  /*20010*/  F2FP.BF16.F32.PACK_AB R157, R12, R157 ;  /* 0x0000009d0c9d723e */ /* 0x000fc600000010ff */
[----:B------:R-:W-:Y:S02]  /*20020*/  STL [R1+0xd80], R114 ;  /* 0x000d807201007387 */ /* 0x000fe40000100800 */
[----:B------:R-:W-:Y:S02]  /*20030*/  @!P3 FMUL R16, R16, 0.5 ;  /* 0x3f0000001010b820 */ /* 0x000fe40000400000 */
[----:B------:R-:W-:Y:S04]  /*20040*/  STL [R1+0xd7c], R115 ;  /* 0x000d7c7301007387 */ /* 0x000fe80000100800 */
[----:B------:R-:W-:Y:S01]  /*20050*/  STL [R1+0xd78], R112 ;  /* 0x000d787001007387 */ /* 0x000fe20000100800 */
[----:B------:R-:W1:Y:S03]  /*20060*/  MUFU.EX2 R16, R16 ;  /* 0x0000001000107308 */ /* 0x000e660000000800 */
        /* <DEDUP_REMOVED lines=88> */
[----:B------:R-:W-:Y:S04]  /*205f0*/  STL [R1+0x1000], R57 ;  /* 0x0010003901007387 */ /* 0x000fe80000100800 */
[----:B------:R-:W-:Y:S04]  /*20600*/  STL.64 [R1+0xff8], R54 ;  /* 0x000ff83601007387 */ /* 0x000fe80000100a00 */
[----:B------:R-:W-:Y:S04]  /*20610*/  STL.64 [R1+0xff0], R52 ;  /* 0x000ff03401007387 */ /* 0x000fe80000100a00 */
[----:B------:R-:W-:Y:S04]  /*20620*/  STL.64 [R1+0xfe8], R50 ;  /* 0x000fe83201007387 */ /* 0x000fe80000100a00 */
[----:B------:R-:W-:Y:S04]  /*20630*/  STL [R1+0xfe0], R49 ;  /* 0x000fe03101007387 */ /* 0x000fe80000100800 */
[----:B------:R-:W-:Y:S04]  /*20640*/  STL.64 [R1+0xfd8], R46 ;  /* 0x000fd82e01007387 */ /* 0x000fe80000100a00 */
[----:B------:R-:W-:Y:S04]  /*20650*/  STL.64 [R1+0xfd0], R44 ;  /* 0x000fd02c01007387 */ /* 0x000fe80000100a00 */
[----:B------:R-:W-:Y:S04]  /*20660*/  STL [R1+0xfcc], R43 ;  /* 0x000fcc2b01007387 */ /* 0x000fe80000100800 */
[----:B------:R-:W-:Y:S04]  /*20670*/  STL [R1+0xfc8], R41 ;  /* 0x000fc82901007387 */ /* 0x000fe80000100800 */
[----:B------:R-:W-:Y:S04]  /*20680*/  STL.64 [R1+0xfc0], R38 ;  /* 0x000fc02601007387 */ /* 0x000fe80000100a00 */
[----:B------:R-:W-:Y:S04]  /*20690*/  STL.64 [R1+0xfb8], R36 ;  /* 0x000fb82401007387 */ /* 0x000fe80000100a00 */
[----:B------:R-:W-:Y:S04]  /*206a0*/  STL.64 [R1+0xfb0], R34 ;  /* 0x000fb02201007387 */ /* 0x000fe80000100a00 */
[----:B------:R-:W-:Y:S04]  /*206b0*/  STL.64 [R1+0xfa8], R32 ;  /* 0x000fa82001007387 */ /* 0x000fe80000100a00 */
[----:B------:R2:W-:Y:S04]  /*206c0*/  STL [R1+0xfa0], R29 ;  /* 0x000fa01d01007387 */ /* 0x0005e80000100800 */
[----:B--2---:R-:W2:Y:S04]  /*206d0*/  LDL.LU.64 R28, [R1] ;  /* 0x00000000011c7983 */ /* 0x004ea80000300a00 */
        /* <DEDUP_REMOVED lines=63> */
[----:B-1----:R-:W-:Y:S01]  /*20ad0*/  @!P3 FMUL R16, R16, R16 ;  /* 0x000000101010b220 */ /* 0x002fe20000400000 */
[----:B------:R-:W-:Y:S01]  /*20ae0*/  @!P6 FMUL R11, R11, R11 ;  /* 0x0000000b0b0be220 */ /* 0x000fe20000400000 */
[----:B------:R-:W-:Y:S01]  /*20af0*/  FADD R6, R6, R158 ;  /* 0x0000009e06067221 */ /* 0x000fe20000000000 */
[----:B------:R-:W-:-:S02]  /*20b00*/  FADD R7, R7, R159 ;  /* 0x0000009f07077221 */ /* 0x000fc40000000000 */
[----:B------:R-:W-:Y:S01]  /*20b10*/  F2FP.BF16.F32.PACK_AB R158, R16, R158 ;  /* 0x0000009e109e723e */ /* 0x000fe200000010ff */
[----:B------:R-:W-:Y:S01]  /*20b20*/  FADD R181, R6, R16 ;  /* 0x0000001006b57221 */ /* 0x000fe20000000000 */
[----:B------:R-:W-:Y:S01]  /*20b30*/  F2FP.BF16.F32.PACK_AB R159, R11, R159 ;  /* 0x0000009f0b9f723e */ /* 0x000fe200000010ff */
[----:B------:R-:W-:-:S03]  /*20b40*/  FADD R180, R7, R11 ;  /* 0x0000000b07b47221 */ /* 0x000fc60000000000 */
        /* <DEDUP_REMOVED lines=60> */
[----:B-1----:R-:W1:Y:S03]  /*20f10*/  LDC R129, c[0x0][0x604] ;  /* 0x00018100ff817b82 */ /* 0x002e660000000800 */
        /* <DEDUP_REMOVED lines=10> */
[----:B------:R-:W3:Y:S04]  /*20fc0*/  LDL.LU R128, [R1+0x1028] ;  /* 0x0010280001807983 */ /* 0x000ee80000300800 */
[----:B------:R-:W4:Y:S04]  /*20fd0*/  LDL.LU.64 R76, [R1+0x1020] ;  /* 0x00102000014c7983 */ /* 0x000f280000300a00 */
[----:B------:R-:W4:Y:S04]  /*20fe0*/  LDL.LU.64 R62, [R1+0x1018] ;  /* 0x00101800013e7983 */ /* 0x000f280000300a00 */
[----:B------:R-:W4:Y:S04]  /*20ff0*/  LDL.LU.64 R60, [R1+0x1010] ;  /* 0x00101000013c7983 */ /* 0x000f280000300a00 */
[----:B------:R-:W4:Y:S04]  /*21000*/  LDL.LU.64 R58, [R1+0x1008] ;  /* 0x00100800013a7983 */ /* 0x000f280000300a00 */
[----:B------:R-:W4:Y:S04]  /*21010*/  LDL.LU R57, [R1+0x1000] ;  /* 0x0010000001397983 */ /* 0x000f280000300800 */
[----:B------:R-:W4:Y:S04]  /*21020*/  LDL.LU.64 R54, [R1+0xff8] ;  /* 0x000ff80001367983 */ /* 0x000f280000300a00 */
[----:B------:R-:W4:Y:S04]  /*21030*/  LDL.LU.64 R52, [R1+0xff0] ;  /* 0x000ff00001347983 */ /* 0x000f280000300a00 */
[----:B------:R-:W4:Y:S04]  /*21040*/  LDL.LU.64 R50, [R1+0xfe8] ;  /* 0x000fe80001327983 */ /* 0x000f280000300a00 */
[----:B------:R-:W4:Y:S04]  /*21050*/  LDL.LU R49, [R1+0xfe0] ;  /* 0x000fe00001317983 */ /* 0x000f280000300800 */
[----:B------:R-:W4:Y:S04]  /*21060*/  LDL.LU.64 R46, [R1+0xfd8] ;  /* 0x000fd800012e7983 */ /* 0x000f280000300a00 */
[----:B------:R-:W4:Y:S04]  /*21070*/  LDL.LU.64 R44, [R1+0xfd0] ;  /* 0x000fd000012c7983 */ /* 0x000f280000300a00 */
[----:B------:R-:W4:Y:S04]  /*21080*/  LDL.LU R43, [R1+0xfcc] ;  /* 0x000fcc00012b7983 */ /* 0x000f280000300800 */
[----:B------:R-:W4:Y:S04]  /*21090*/  LDL.LU R41, [R1+0xfc8] ;  /* 0x000fc80001297983 */ /* 0x000f280000300800 */
[----:B------:R-:W3:Y:S04]  /*210a0*/  LDL.LU.64 R38, [R1+0xfc0] ;  /* 0x000fc00001267983 */ /* 0x000ee80000300a00 */
[----:B------:R-:W4:Y:S04]  /*210b0*/  LDL.LU.64 R36, [R1+0xfb8] ;  /* 0x000fb80001247983 */ /* 0x000f280000300a00 */
[----:B------:R-:W3:Y:S04]  /*210c0*/  LDL.LU.64 R34, [R1+0xfb0] ;  /* 0x000fb00001227983 */ /* 0x000ee80000300a00 */
[----:B------:R-:W1:Y:S04]  /*210d0*/  LDL.LU.64 R32, [R1+0xfa8] ;  /* 0x000fa80001207983 */ /* 0x000e680000300a00 */
        /* <DEDUP_REMOVED lines=124> */
[-CC-:B-1----:R-:W-:Y:S01]  /*218a0*/  FFMA R32, R32, R129.reuse, -R2.reuse ;  /* 0x0000008120207223 */ /* 0x182fe20000000802 */
[-C--:B------:R-:W-:Y:S01]  /*218b0*/  FFMA R33, R33, R129.reuse, -R2 ;  /* 0x0000008121217223 */ /* 0x080fe20000000802 */
[-CC-:B---3--:R-:W-:Y:S01]  /*218c0*/  FFMA R34, R34, R129.reuse, -R0.reuse ;  /* 0x0000008122227223 */ /* 0x188fe20000000800 */
[-C--:B------:R-:W-:Y:S01]  /*218d0*/  FFMA R35, R35, R129.reuse, -R0 ;  /* 0x0000008123237223 */ /* 0x080fe20000000800 */
[-CC-:B----4-:R-:W-:Y:S01]  /*218e0*/  FFMA R36, R36, R129.reuse, -R2.reuse ;  /* 0x0000008124247223 */ /* 0x190fe20000000802 */
[----:B------:R-:W-:Y:S01]  /*218f0*/  FSETP.GEU.AND P5, PT, R32, -126, PT ;  /* 0xc2fc00002000780b */ /* 0x000fe20003fae000 */
[-C--:B------:R-:W-:Y:S01]  /*21900*/  FFMA R37, R37, R129.reuse, -R2 ;  /* 0x0000008125257223 */ /* 0x080fe20000000802 */
[----:B------:R-:W-:Y:S01]  /*21910*/  FSETP.GEU.AND P6, PT, R33, -126, PT ;  /* 0xc2fc00002100780b */ /* 0x000fe20003fce000 */
[-CC-:B------:R-:W-:Y:S01]  /*21920*/  FFMA R38, R38, R129.reuse, -R0.reuse ;  /* 0x0000008126267223 */ /* 0x180fe20000000800 */
[----:B------:R-:W-:Y:S01]  /*21930*/  FSETP.GEU.AND P3, PT, R34, -126, PT ;  /* 0xc2fc00002200780b */ /* 0x000fe20003f6e000 */
[----:B------:R-:W-:Y:S01]  /*21940*/  FFMA R39, R39, R129, -R0 ;  /* 0x0000008127277223 */ /* 0x000fe20000000800 */
[----:B------:R-:W-:Y:S01]  /*21950*/  FSETP.GEU.AND P4, PT, R35, -126, PT ;  /* 0xc2fc00002300780b */ /* 0x000fe20003f8e000 */
[----:B------:R-:W-:Y:S01]  /*21960*/  STL.64 [R1+0xf98], R128 ;  /* 0x000f988001007387 */ /* 0x000fe20000100a00 */
[----:B------:R-:W-:Y:S01]  /*21970*/  VIADD R6, R76, 0x80 ;  /* 0x000000804c067836 */ /* 0x000fe20000000000 */
[----:B------:R-:W-:-:S04]  /*21980*/  MOV R7, 0x40000040 ;  /* 0x4000004000077802 */ /* 0x000fc80000000f00 */
[----:B------:R-:W-:Y:S01]  /*21990*/  @!P5 FMUL R32, R32, 0.5 ;  /* 0x3f0000002020d820 */ /* 0x000fe20000400000 */
[----:B------:R-:W-:Y:S01]  /*219a0*/  R2UR UR6, R6 ;  /* 0x00000000060672ca */ /* 0x000fe200000e0000 */
[----:B------:R-:W-:Y:S01]  /*219b0*/  @!P6 FMUL R33, R33, 0.5 ;  /* 0x3f0000002121e820 */ /* 0x000fe20000400000 */
[----:B------:R-:W-:Y:S01]  /*219c0*/  R2UR UR7, R7 ;  /* 0x00000000070772ca */ /* 0x000fe200000e0000 */
[----:B------:R-:W-:Y:S01]  /*219d0*/  @!P3 FMUL R34, R34, 0.5 ;  /* 0x3f0000002222b820 */ /* 0x000fe20000400000 */
[----:B------:R1:W3:Y:S01]  /*219e0*/  MUFU.EX2 R127, R32 ;  /* 0x00000020007f7308 */ /* 0x0002e20000000800 */
[----:B------:R-:W-:-:S07]  /*219f0*/  @!P4 FMUL R35, R35, 0.5 ;  /* 0x3f0000002323c820 */ /* 0x000fce0000400000 */
[----:B------:R4:W4:Y:S01]  /*21a00*/  MUFU.EX2 R126, R33 ;  /* 0x00000021007e7308 */ /* 0x0009220000000800 */
[----:B-1----:R-:W-:-:S07]  /*21a10*/  IMAD.MOV.U32 R32, RZ, RZ, R184 ;  /* 0x000000ffff207224 */ /* 0x002fce00078e00b8 */
[----:B------:R1:W1:Y:S01]  /*21a20*/  MUFU.EX2 R123, R34 ;  /* 0x00000022007b7308 */ /* 0x0002620000000800 */
[----:B---3--:R-:W-:Y:S01]  /*21a30*/  @!P5 FMUL R127, R127, R127 ;  /* 0x0000007f7f7fd220 */ /* 0x008fe20000400000 */
[----:B------:R-:W-:Y:S02]  /*21a40*/  FSETP.GEU.AND P5, PT, R36, -126, PT ;  /* 0xc2fc00002400780b */ /* 0x000fe40003fae000 */
[----:B----4-:R-:W-:-:S04]  /*21a50*/  MOV R33, R183 ;  /* 0x000000b700217202 */ /* 0x010fc80000000f00 */
[----:B------:R3:W4:Y:S01]  /*21a60*/  MUFU.EX2 R122, R35 ;  /* 0x00000023007a7308 */ /* 0x0007220000000800 */
[----:B------:R-:W-:Y:S01]  /*21a70*/  @!P6 FMUL R126, R126, R126 ;  /* 0x0000007e7e7ee220 */ /* 0x000fe20000400000 */
[----:B------:R-:W-:Y:S01]  /*21a80*/  FSETP.GEU.AND P6, PT, R37, -126, PT ;  /* 0xc2fc00002500780b */ /* 0x000fe20003fce000 */
[----:B-1----:R-:W-:-:S03]  /*21a90*/  IMAD.MOV.U32 R34, RZ, RZ, R182 ;  /* 0x000000ffff227224 */ /* 0x002fc600078e00b6 */
[----:B------:R-:W-:Y:S01]  /*21aa0*/  STL.64 [R1+0xf90], R126 ;  /* 0x000f907e01007387 */ /* 0x000fe20000100a00 */
[----:B------:R-:W-:Y:S01]  /*21ab0*/  @!P5 FMUL R36, R36, 0.5 ;  /* 0x3f0000002424d820 */ /* 0x000fe20000400000 */
[----:B------:R-:W-:Y:S01]  /*21ac0*/  F2FP.BF16.F32.PACK_AB R152, R126, R127 ;  /* 0x0000007f7e98723e */ /* 0x000fe200000010ff */
[----:B------:R-:W-:Y:S01]  /*21ad0*/  @!P3 FMUL R123, R123, R123 ;  /* 0x0000007b7b7bb220 */ /* 0x000fe20000400000 */
[----:B------:R-:W-:Y:S01]  /*21ae0*/  FSETP.GEU.AND P3, PT, R38, -126, PT ;  /* 0xc2fc00002600780b */ /* 0x000fe20003f6e000 */
[----:B------:R1:W1:Y:S01]  /*21af0*/  MUFU.EX2 R125, R36 ;  /* 0x00000024007d7308 */ /* 0x0002620000000800 */
[----:B---3--:R-:W-:-:S03]  /*21b00*/  MOV R35, R179 ;  /* 0x000000b300237202 */ /* 0x008fc60000000f00 */
[----:B------:R-:W-:Y:S01]  /*21b10*/  @!P6 FMUL R37, R37, 0.5 ;  /* 0x3f0000002525e820 */ /* 0x000fe20000400000 */
[----:B----4-:R-:W-:Y:S01]  /*21b20*/  @!P4 FMUL R122, R122, R122 ;  /* 0x0000007a7a7ac220 */ /* 0x010fe20000400000 */
[----:B------:R-:W-:Y:S02]  /*21b30*/  FSETP.GEU.AND P4, PT, R39, -126, PT ;  /* 0xc2fc00002700780b */ /* 0x000fe40003f8e000 */
[----:B------:R3:W4:Y:S01]  /*21b40*/  MUFU.EX2 R124, R37 ;  /* 0x00000025007c7308 */ /* 0x0007220000000800 */
[----:B-1----:R-:W-:Y:S01]  /*21b50*/  IMAD.MOV.U32 R36, RZ, RZ, R178 ;  /* 0x000000ffff247224 */ /* 0x002fe200078e00b2 */
[----:B------:R-:W-:Y:S02]  /*21b60*/  F2FP.BF16.F32.PACK_AB R153, R122, R123 ;  /* 0x0000007b7a99723e */ /* 0x000fe400000010ff */
[----:B------:R-:W-:-:S04]  /*21b70*/  @!P3 FMUL R38, R38, 0.5 ;  /* 0x3f0000002626b820 */ /* 0x000fc80000400000 */
[----:B------:R1:W1:Y:S01]  /*21b80*/  MUFU.EX2 R121, R38 ;  /* 0x0000002600797308 */ /* 0x0002620000000800 */
[----:B------:R-:W-:Y:S01]  /*21b90*/  @!P5 FMUL R125, R125, R125 ;  /* 0x0000007d7d7dd220 */ /* 0x000fe20000400000 */
[----:B---3--:R-:W-:Y:S01]  /*21ba0*/  MOV R37, R177 ;  /* 0x000000b100257202 */ /* 0x008fe20000000f00 */
[----:B------:R-:W-:-:S05]  /*21bb0*/  @!P4 FMUL R39, R39, 0.5 ;  /* 0x3f0000002727c820 */ /* 0x000fca0000400000 */
[----:B------:R3:W3:Y:S01]  /*21bc0*/  MUFU.EX2 R120, R39 ;  /* 0x0000002700787308 */ /* 0x0006e20000000800 */
[----:B----4-:R-:W-:Y:S01]  /*21bd0*/  @!P6 FMUL R124, R124, R124 ;  /* 0x0000007c7c7ce220 */ /* 0x010fe20000400000 */
[----:B-1----:R-:W-:-:S04]  /*21be0*/  IMAD.MOV.U32 R38, RZ, RZ, R176 ;  /* 0x000000ffff267224 */ /* 0x002fc800078e00b0 */
[----:B------:R-:W-:Y:S01]  /*21bf0*/  STL.64 [R1+0xf88], R124 ;  /* 0x000f887c01007387 */ /* 0x000fe20000100a00 */
[----:B------:R-:W-:Y:S01]  /*21c00*/  F2FP.BF16.F32.PACK_AB R154, R124, R125 ;  /* 0x0000007d7c9a723e */ /* 0x000fe200000010ff */
[----:B------:R-:W-:Y:S02]  /*21c10*/  @!P3 FMUL R121, R121, R121 ;  /* 0x000000797979b220 */ /* 0x000fe40000400000 */
[----:B------:R-:W-:Y:S01]  /*21c20*/  STL.64 [R1+0xf80], R122 ;  /* 0x000f807a01007387 */ /* 0x000fe20000100a00 */
[----:B---3--:R-:W-:Y:S01]  /*21c30*/  MOV R39, R175 ;  /* 0x000000af00277202 */ /* 0x008fe20000000f00 */
[----:B------:R-:W-:-:S05]  /*21c40*/  @!P4 FMUL R120, R120, R120 ;  /* 0x000000787878c220 */ /* 0x000fca0000400000 */
[----:B------:R-:W-:Y:S01]  /*21c50*/  STL.64 [R1+0xf78], R120 ;  /* 0x000f787801007387 */ /* 0x000fe20000100a00 */
[----:B------:R-:W-:-:S03]  /*21c60*/  F2FP.BF16.F32.PACK_AB R155, R120, R121 ;  /* 0x00000079789b723e */ /* 0x000fc600000010ff */
[----:B------:R2:W-:Y:S04]  /*21c70*/  STL.64 [R1+0xf70], R76 ;  /* 0x000f704c01007387 */ /* 0x0005e80000100a00 */
[----:B------:R1:W-:Y:S04]  /*21c80*/  STL.64 [R1+0xf68], R62 ;  /* 0x000f683e01007387 */ /* 0x0003e80000100a00 */
[----:B------:R3:W-:Y:S04]  /*21c90*/  STL.64 [R1+0xf60], R60 ;  /* 0x000f603c01007387 */ /* 0x0007e80000100a00 */
[----:B------:R4:W-:Y:S01]  /*21ca0*/  STL.64 [R1+0xf58], R58 ;  /* 0x000f583a01007387 */ /* 0x0009e20000100a00 */
[----:B--2---:R-:W-:Y:S01]  /*21cb0*/  IMAD.MOV.U32 R76, RZ, RZ, R149 ;  /* 0x000000ffff4c7224 */ /* 0x004fe200078e0095 */
[----:B------:R-:W-:-:S02]  /*21cc0*/  MOV R77, R148 ;  /* 0x00000094004d7202 */ /* 0x000fc40000000f00 */
[----:B------:R2:W-:Y:S01]  /*21cd0*/  STL [R1+0xf50], R57 ;  /* 0x000f503901007387 */ /* 0x0005e20000100800 */
[----:B-1----:R-:W-:Y:S01]  /*21ce0*/  IMAD.MOV.U32 R62, RZ, RZ, R151 ;  /* 0x000000ffff3e7224 */ /* 0x002fe200078e0097 */
[----:B------:R-:W-:Y:S02]  /*21cf0*/  MOV R63, R150 ;  /* 0x00000096003f7202 */ /* 0x000fe40000000f00 */
[----:B------:R1:W-:Y:S01]  /*21d00*/  STL.64 [R1+0xf48], R54 ;  /* 0x000f483601007387 */ /* 0x0003e20000100a00 */
[----:B---3--:R-:W-:Y:S01]  /*21d10*/  IMAD.MOV.U32 R60, RZ, RZ, R157 ;  /* 0x000000ffff3c7224 */ /* 0x008fe200078e009d */
[----:B------:R-:W-:Y:S02]  /*21d20*/  MOV R61, R156 ;  /* 0x0000009c003d7202 */ /* 0x000fe40000000f00 */
[----:B------:R3:W-:Y:S01]  /*21d30*/  STL.64 [R1+0xf40], R52 ;  /* 0x000f403401007387 */ /* 0x0007e20000100a00 */
[----:B----4-:R-:W-:Y:S01]  /*21d40*/  IMAD.MOV.U32 R58, RZ, RZ, R159 ;  /* 0x000000ffff3a7224 */ /* 0x010fe200078e009f */
[----:B--2---:R-:W-:-:S02]  /*21d50*/  MOV R57, R160 ;  /* 0x000000a000397202 */ /* 0x004fc40000000f00 */
[----:B------:R2:W-:Y:S01]  /*21d60*/  STL.64 [R1+0xf38], R50 ;  /* 0x000f383201007387 */ /* 0x0005e20000100a00 */
[----:B------:R-:W-:-:S03]  /*21d70*/  MOV R59, R158 ;  /* 0x0000009e003b7202 */ /* 0x000fc60000000f00 */
[----:B------:R4:W-:Y:S01]  /*21d80*/  STL [R1+0xf30], R49 ;  /* 0x000f303101007387 */ /* 0x0009e20000100800 */
[----:B-1----:R-:W-:Y:S01]  /*21d90*/  MOV R54, R163 ;  /* 0x000000a300367202 */ /* 0x002fe20000000f00 */
[----:B------:R-:W-:Y:S02]  /*21da0*/  IMAD.MOV.U32 R55, RZ, RZ, R161 ;  /* 0x000000ffff377224 */ /* 0x000fe400078e00a1 */
[----:B------:R1:W-:Y:S01]  /*21db0*/  STL.64 [R1+0xf28], R46 ;  /* 0x000f282e01007387 */ /* 0x0003e20000100a00 */
[----:B---3--:R-:W-:Y:S01]  /*21dc0*/  MOV R52, R165 ;  /* 0x000000a500347202 */ /* 0x008fe20000000f00 */
[----:B------:R-:W-:Y:S02]  /*21dd0*/  IMAD.MOV.U32 R53, RZ, RZ, R164 ;  /* 0x000000ffff357224 */ /* 0x000fe400078e00a4 */
[----:B------:R3:W-:Y:S01]  /*21de0*/  STL.64 [R1+0xf20], R44 ;  /* 0x000f202c01007387 */ /* 0x0007e20000100a00 */
[----:B--2---:R-:W-:Y:S01]  /*21df0*/  MOV R50, R167 ;  /* 0x000000a700327202 */ /* 0x004fe20000000f00 */
[----:B----4-:R-:W-:-:S02]  /*21e00*/  IMAD.MOV.U32 R49, RZ, RZ, R168 ;  /* 0x000000ffff317224 */ /* 0x010fc400078e00a8 */
[----:B------:R2:W-:Y:S01]  /*21e10*/  STL [R1+0xf1c], R43 ;  /* 0x000f1c2b01007387 */ /* 0x0005e20000100800 */
[----:B------:R-:W-:-:S03]  /*21e20*/  IMAD.MOV.U32 R51, RZ, RZ, R166 ;  /* 0x000000ffff337224 */ /* 0x000fc600078e00a6 */
[----:B------:R4:W-:Y:S01]  /*21e30*/  STL [R1+0xf18], R41 ;  /* 0x000f182901007387 */ /* 0x0009e20000100800 */
[----:B-1----:R-:W-:Y:S01]  /*21e40*/  IMAD.MOV.U32 R46, RZ, RZ, R170 ;  /* 0x000000ffff2e7224 */ /* 0x002fe200078e00aa */
[----:B------:R-:W-:Y:S02]  /*21e50*/  MOV R47, R169 ;  /* 0x000000a9002f7202 */ /* 0x000fe40000000f00 */
[----:B------:R1:W-:Y:S01]  /*21e60*/  STL [R1+0xf14], R29 ;  /* 0x000f141d01007387 */ /* 0x0003e20000100800 */
[----:B---3--:R-:W-:Y:S01]  /*21e70*/  IMAD.MOV.U32 R44, RZ, RZ, R172 ;  /* 0x000000ffff2c7224 */ /* 0x008fe200078e00ac */
[----:B--2---:R-:W-:Y:S02]  /*21e80*/  MOV R43, R173 ;  /* 0x000000ad002b7202 */ /* 0x004fe40000000f00 */
[----:B------:R2:W-:Y:S01]  /*21e90*/  STL [R1+0xf10], R25 ;  /* 0x000f101901007387 */ /* 0x0005e20000100800 */
[----:B------:R-:W-:Y:S01]  /*21ea0*/  MOV R45, R171 ;  /* 0x000000ab002d7202 */ /* 0x000fe20000000f00 */
[----:B----4-:R-:W-:Y:S01]  /*21eb0*/  IMAD.MOV.U32 R41, RZ, RZ, R174 ;  /* 0x000000ffff297224 */ /* 0x010fe200078e00ae */
[----:B-1----:R-:W-:Y:S01]  /*21ec0*/  MOV R29, R185 ;  /* 0x000000b9001d7202 */ /* 0x002fe20000000f00 */
[----:B--2---:R-:W-:-:S02]  /*21ed0*/  IMAD.MOV.U32 R25, RZ, RZ, R186 ;  /* 0x000000ffff197224 */ /* 0x004fc400078e00ba */
        /* <DEDUP_REMOVED lines=23> */
[----:B------:R-:W-:-:S06]  /*22050*/  MOV R151, R3 ;  /* 0x0000000300977202 */ /* 0x000fcc0000000f00 */
        /* <DEDUP_REMOVED lines=85> */
[----:B------:R1:W4:Y:S04]  /*225b0*/  LDL.LU R29, [R1+0xf14] ;  /* 0x000f1400011d7983 */ /* 0x0003280000300800 */
[----:B------:R1:W4:Y:S01]  /*225c0*/  LDL.LU R25, [R1+0xf10] ;  /* 0x000f100001197983 */ /* 0x0003220000300800 */
[----:B------:R-:W-:-:S03]  /*225d0*/  MOV R17, 0x40000040 ;  /* 0x4000004000117802 */ /* 0x000fc60000000f00 */
[----:B------:R-:W-:Y:S01]  /*225e0*/  STL [R1+0xf0c], R162 ;  /* 0x000f0ca201007387 */ /* 0x000fe20000100800 */
[----:B------:R-:W-:Y:S01]  /*225f0*/  R2UR UR7, R17 ;  /* 0x00000000110772ca */ /* 0x000fe200000e0000 */
[-C--:B--2---:R-:W-:Y:S02]  /*22600*/  FFMA R14, R14, R129.reuse, -R2 ;  /* 0x000000810e0e7223 */ /* 0x084fe40000000802 */
[----:B------:R-:W-:Y:S01]  /*22610*/  STL [R1+0xf08], R128 ;  /* 0x000f088001007387 */ /* 0x000fe20000100800 */
[----:B------:R-:W-:Y:S02]  /*22620*/  FFMA R11, R13, R129, -R0 ;  /* 0x000000810d0b7223 */ /* 0x000fe40000000800 */
[----:B------:R-:W-:Y:S01]  /*22630*/  FSETP.GEU.AND P5, PT, R14, -126, PT ;  /* 0xc2fc00000e00780b */ /* 0x000fe20003fae000 */
[----:B---3--:R-:W-:Y:S02]  /*22640*/  STL.64 [R1+0xf00], R126 ;  /* 0x000f007e01007387 */ /* 0x008fe40000100a00 */
[----:B------:R-:W-:-:S02]  /*22650*/  FSETP.GEU.AND P3, PT, R11, -126, PT ;  /* 0xc2fc00000b00780b */ /* 0x000fc40003f6e000 */
[----:B----4-:R-:W-:Y:S04]  /*22660*/  STL.64 [R1+0xef8], R124 ;  /* 0x000ef87c01007387 */ /* 0x010fe80000100a00 */
[----:B------:R-:W-:Y:S04]  /*22670*/  STL.64 [R1+0xef0], R122 ;  /* 0x000ef07a01007387 */ /* 0x000fe80000100a00 */
[----:B------:R-:W-:Y:S01]  /*22680*/  @!P5 FMUL R14, R14, 0.5 ;  /* 0x3f0000000e0ed820 */ /* 0x000fe20000400000 */
[----:B------:R-:W-:Y:S01]  /*22690*/  STL.64 [R1+0xee8], R120 ;  /* 0x000ee87801007387 */ /* 0x000fe20000100a00 */
[----:B------:R-:W-:-:S02]  /*226a0*/  VIADD R16, R76, 0x100 ;  /* 0x000001004c107836 */ /* 0x000fc40000000000 */
[----:B------:R-:W-:Y:S01]  /*226b0*/  @!P3 FMUL R11, R11, 0.5 ;  /* 0x3f0000000b0bb820 */ /* 0x000fe20000400000 */
[----:B------:R-:W2:Y:S02]  /*226c0*/  MUFU.EX2 R119, R14 ;  /* 0x0000000e00777308 */ /* 0x000ea40000000800 */
[----:B------:R-:W-:-:S06]  /*226d0*/  R2UR UR6, R16 ;  /* 0x00000000100672ca */ /* 0x000fcc00000e0000 */
[----:B------:R-:W3:Y:S01]  /*226e0*/  MUFU.EX2 R11, R11 ;  /* 0x0000000b000b7308 */ /* 0x000ee20000000800 */
[----:B--2---:R-:W-:Y:S01]  /*226f0*/  @!P5 FMUL R119, R119, R119 ;  /* 0x000000777777d220 */ /* 0x004fe20000400000 */
[----:B---3--:R-:W-:Y:S01]  /*22700*/  @!P3 FMUL R11, R11, R11 ;  /* 0x0000000b0b0bb220 */ /* 0x008fe20000400000 */
[-CC-:B------:R-:W-:Y:S01]  /*22710*/  FFMA R7, R46, R129.reuse, -R0.reuse ;  /* 0x000000812e077223 */ /* 0x180fe20000000800 */
[-C--:B------:R-:W-:Y:S01]  /*22720*/  FFMA R12, R47, R129.reuse, -R0 ;  /* 0x000000812f0c7223 */ /* 0x080fe20000000800 */
[-CC-:B------:R-:W-:Y:S01]  /*22730*/  FFMA R14, R44, R129.reuse, -R2.reuse ;  /* 0x000000812c0e7223 */ /* 0x180fe20000000802 */
[-C--:B------:R-:W-:Y:S02]  /*22740*/  FFMA R6, R45, R129.reuse, -R2 ;  /* 0x000000812d067223 */ /* 0x080fe40000000802 */
[----:B------:R-:W-:Y:S01]  /*22750*/  FSETP.GEU.AND P3, PT, R7, -126, PT ;  /* 0xc2fc00000700780b */ /* 0x000fe20003f6e000 */
[-C--:B------:R-:W-:Y:S01]  /*22760*/  FFMA R13, R43, R129.reuse, -R0 ;  /* 0x000000812b0d7223 */ /* 0x080fe20000000800 */
[----:B------:R-:W-:Y:S01]  /*22770*/  FSETP.GEU.AND P5, PT, R14, -126, PT ;  /* 0xc2fc00000e00780b */ /* 0x000fe20003fae000 */
[----:B------:R-:W-:-:S03]  /*22780*/  FFMA R41, R41, R129, -R2 ;  /* 0x0000008129297223 */ /* 0x000fc60000000802 */
[----:B------:R-:W-:Y:S02]  /*22790*/  FSETP.GEU.AND P4, PT, R13, -126, PT ;  /* 0xc2fc00000d00780b */ /* 0x000fe40003f8e000 */
[----:B------:R-:W-:-:S05]  /*227a0*/  FSETP.GEU.AND P6, PT, R41, -126, PT ;  /* 0xc2fc00002900780b */ /* 0x000fca0003fce000 */
[----:B------:R-:W-:Y:S02]  /*227b0*/  @!P3 FMUL R7, R7, 0.5 ;  /* 0x3f0000000707b820 */ /* 0x000fe40000400000 */
[----:B------:R-:W-:-:S04]  /*227c0*/  @!P5 FMUL R14, R14, 0.5 ;  /* 0x3f0000000e0ed820 */ /* 0x000fc80000400000 */
[----:B------:R-:W2:Y:S01]  /*227d0*/  MUFU.EX2 R7, R7 ;  /* 0x0000000700077308 */ /* 0x000ea20000000800 */
[----:B------:R-:W-:Y:S01]  /*227e0*/  @!P4 FMUL R13, R13, 0.5 ;  /* 0x3f0000000d0dc820 */ /* 0x000fe20000400000 */
[----:B------:R-:W-:-:S06]  /*227f0*/  @!P6 FMUL R41, R41, 0.5 ;  /* 0x3f0000002929e820 */ /* 0x000fcc0000400000 */
[----:B------:R-:W3:Y:S08]  /*22800*/  MUFU.EX2 R13, R13 ;  /* 0x0000000d000d7308 */ /* 0x000ef00000000800 */
[----:B------:R-:W4:Y:S01]  /*22810*/  MUFU.EX2 R118, R41 ;  /* 0x0000002900767308 */ /* 0x000f220000000800 */
[----:B--2---:R-:W-:-:S07]  /*22820*/  @!P3 FMUL R7, R7, R7 ;  /* 0x000000070707b220 */ /* 0x004fce0000400000 */
[----:B------:R-:W2:Y:S01]  /*22830*/  MUFU.EX2 R14, R14 ;  /* 0x0000000e000e7308 */ /* 0x000ea20000000800 */
[----:B---3--:R-:W-:Y:S01]  /*22840*/  @!P4 FMUL R13, R13, R13 ;  /* 0x0000000d0d0dc220 */ /* 0x008fe20000400000 */
[----:B------:R-:W-:Y:S01]  /*22850*/  FSETP.GEU.AND P4, PT, R12, -126, PT ;  /* 0xc2fc00000c00780b */ /* 0x000fe20003f8e000 */
[----:B----4-:R-:W-:Y:S01]  /*22860*/  @!P6 FMUL R118, R118, R118 ;  /* 0x000000767676e220 */ /* 0x010fe20000400000 */
[----:B------:R-:W-:-:S04]  /*22870*/  FSETP.GEU.AND P6, PT, R6, -126, PT ;  /* 0xc2fc00000600780b */ /* 0x000fc80003fce000 */
[----:B------:R-:W-:Y:S01]  /*22880*/  STL.64 [R1+0xee0], R118 ;  /* 0x000ee07601007387 */ /* 0x000fe20000100a00 */
[----:B------:R-:W-:-:S06]  /*22890*/  F2FP.BF16.F32.PACK_AB R36, R118, R119 ;  /* 0x000000777624723e */ /* 0x000fcc00000010ff */
[----:B------:R-:W-:Y:S01]  /*228a0*/  @!P4 FMUL R12, R12, 0.5 ;  /* 0x3f0000000c0cc820 */ /* 0x000fe20000400000 */
[----:B--2---:R-:W-:Y:S01]  /*228b0*/  @!P5 FMUL R14, R14, R14 ;  /* 0x0000000e0e0ed220 */ /* 0x004fe20000400000 */
[----:B------:R-:W-:Y:S04]  /*228c0*/  STL.64 [R1+0xed8], R76 ;  /* 0x000ed84c01007387 */ /* 0x000fe80000100a00 */
[----:B------:R-:W-:Y:S01]  /*228d0*/  STL.64 [R1+0xed0], R62 ;  /* 0x000ed03e01007387 */ /* 0x000fe20000100a00 */
[----:B------:R-:W-:Y:S01]  /*228e0*/  @!P6 FMUL R6, R6, 0.5 ;  /* 0x3f0000000606e820 */ /* 0x000fe20000400000 */
[----:B------:R-:W2:Y:S02]  /*228f0*/  MUFU.EX2 R12, R12 ;  /* 0x0000000c000c7308 */ /* 0x000ea40000000800 */
[----:B------:R-:W-:Y:S04]  /*22900*/  STL.64 [R1+0xec8], R60 ;  /* 0x000ec83c01007387 */ /* 0x000fe80000100a00 */
[----:B------:R-:W-:Y:S02]  /*22910*/  STL.64 [R1+0xec0], R58 ;  /* 0x000ec03a01007387 */ /* 0x000fe40000100a00 */
[----:B------:R-:W3:Y:S02]  /*22920*/  MUFU.EX2 R6, R6 ;  /* 0x0000000600067308 */ /* 0x000ee40000000800 */
[----:B------:R-:W-:Y:S04]  /*22930*/  STL [R1+0xeb8], R57 ;  /* 0x000eb83901007387 */ /* 0x000fe80000100800 */
[----:B------:R-:W-:Y:S01]  /*22940*/  STL.64 [R1+0xeb0], R54 ;  /* 0x000eb03601007387 */ /* 0x000fe20000100a00 */
[----:B--2---:R-:W-:-:S03]  /*22950*/  @!P4 FMUL R12, R12, R12 ;  /* 0x0000000c0c0cc220 */ /* 0x004fc60000400000 */
[----:B------:R-:W-:Y:S04]  /*22960*/  STL.64 [R1+0xea8], R52 ;  /* 0x000ea83401007387 */ /* 0x000fe80000100a00 */
[----:B------:R-:W-:Y:S01]  /*22970*/  STL.64 [R1+0xea0], R50 ;  /* 0x000ea03201007387 */ /* 0x000fe20000100a00 */
[----:B---3--:R-:W-:-:S03]  /*22980*/  @!P6 FMUL R6, R6, R6 ;  /* 0x000000060606e220 */ /* 0x008fc60000400000 */
[----:B------:R-:W-:Y:S04]  /*22990*/  STL [R1+0xe9c], R49 ;  /* 0x000e9c3101007387 */ /* 0x000fe80000100800 */
        /* <DEDUP_REMOVED lines=65> */
[----:B------:R-:W-:-:S02]  /*22db0*/  F2FP.BF16.F32.PACK_AB R37, R13, R11 ;  /* 0x0000000b0d25723e */ /* 0x000fc400000010ff */
[----:B------:R-:W-:Y:S01]  /*22dc0*/  F2FP.BF16.F32.PACK_AB R38, R6, R14 ;  /* 0x0000000e0626723e */ /* 0x000fe200000010ff */
[----:B------:R-:W-:Y:S01]  /*22dd0*/  STL [R1+0xe94], R41 ;  /* 0x000e942901007387 */ /* 0x000fe20000100800 */
[----:B------:R-:W-:-:S04]  /*22de0*/  F2FP.BF16.F32.PACK_AB R39, R12, R7 ;  /* 0x000000070c27723e */ /* 0x000fc800000010ff */
        /* <DEDUP_REMOVED lines=10> */
[----:B------:R-:W-:Y:S01]  /*22e90*/  STL.64 [R1+0x28], R54 ;  /* 0x0000283601007387 */ /* 0x000fe20000100a00 */
[----:B------:R-:W-:-:S03]  /*22ea0*/  IMAD.MOV.U32 R179, RZ, RZ, R44 ;  /* 0x000000ffffb37224 */ /* 0x000fc600078e002c */
        /* <DEDUP_REMOVED lines=38> */
[----:B------:R-:W-:Y:S04]  /*23110*/  STL.64 [R1+0x160], R132 ;  /* 0x0001608401007387 */ /* 0x000fe80000100a00 */
[----:B------:R-:W-:Y:S01]  /*23120*/  STL.64 [R1+0x168], R134 ;  /* 0x0001688601007387 */ /* 0x000fe20000100a00 */
[----:B--2---:R-:W2:Y:S03]  /*23130*/  LDC R129, c[0x0][0x604] ;  /* 0x00018100ff817b82 */ /* 0x004ea60000000800 */
[----:B------:R-:W-:Y:S01]  /*23140*/  STL.64 [R1+0x170], R136 ;  /* 0x0001708801007387 */ /* 0x000fe20000100a00 */
[----:B---3--:R-:W-:-:S03]  /*23150*/  IMAD.MOV.U32 R130, RZ, RZ, R50 ;  /* 0x000000ffff827224 */ /* 0x008fc600078e0032 */
        /* <DEDUP_REMOVED lines=15> */
[----:B------:R2:W-:Y:S04]  /*23250*/  STL.64 [R1+0x1f0], R168 ;  /* 0x0001f0a801007387 */ /* 0x0005e80000100a00 */
[----:B------:R2:W-:Y:S04]  /*23260*/  STL.64 [R1+0x1f8], R170 ;  /* 0x0001f8aa01007387 */ /* 0x0005e80000100a00 */
[----:B---3--:R-:W3:Y:S04]  /*23270*/  LDL.LU R162, [R1+0xf0c] ;  /* 0x000f0c0001a27983 */ /* 0x008ee80000300800 */
[----:B------:R-:W3:Y:S04]  /*23280*/  LDL.LU R128, [R1+0xf08] ;  /* 0x000f080001807983 */ /* 0x000ee80000300800 */
[----:B------:R-:W3:Y:S04]  /*23290*/  LDL.LU.64 R126, [R1+0xf00] ;  /* 0x000f0000017e7983 */ /* 0x000ee80000300a00 */
        /* <DEDUP_REMOVED lines=8> */
[----:B------:R-:W3:Y:S04]  /*23320*/  LDL.LU R57, [R1+0xeb8] ;  /* 0x000eb80001397983 */ /* 0x000ee80000300800 */
[----:B------:R-:W3:Y:S04]  /*23330*/  LDL.LU.64 R54, [R1+0xeb0] ;  /* 0x000eb00001367983 */ /* 0x000ee80000300a00 */
[----:B------:R-:W3:Y:S04]  /*23340*/  LDL.LU.64 R52, [R1+0xea8] ;  /* 0x000ea80001347983 */ /* 0x000ee80000300a00 */
[----:B------:R-:W3:Y:S04]  /*23350*/  LDL.LU.64 R50, [R1+0xea0] ;  /* 0x000ea00001327983 */ /* 0x000ee80000300a00 */
[----:B------:R-:W3:Y:S04]  /*23360*/  LDL.LU R49, [R1+0xe9c] ;  /* 0x000e9c0001317983 */ /* 0x000ee80000300800 */
[----:B------:R1:W3:Y:S04]  /*23370*/  LDL.LU R45, [R1+0xe98] ;  /* 0x000e9800012d7983 */ /* 0x0002e80000300800 */
[----:B------:R1:W3:Y:S04]  /*23380*/  LDL.LU R41, [R1+0xe94] ;  /* 0x000e940001297983 */ /* 0x0002e80000300800 */
        /* <DEDUP_REMOVED lines=33> */
[----:B----4-:R-:W4:Y:S04]  /*235a0*/  LDL.LU R164, [R1+0xa0] ;  /* 0x0000a00001a47983 */ /* 0x010f280000300800 */
[----:B------:R-:W4:Y:S04]  /*235b0*/  LDL.LU R165, [R1+0xa4] ;  /* 0x0000a40001a57983 */ /* 0x000f280000300800 */
[----:B-1----:R-:W4:Y:S04]  /*235c0*/  LDL.LU R166, [R1+0xa8] ;  /* 0x0000a80001a67983 */ /* 0x002f280000300800 */
[----:B------:R-:W4:Y:S04]  /*235d0*/  LDL.LU R167, [R1+0xac] ;  /* 0x0000ac0001a77983 */ /* 0x000f280000300800 */
[----:B--2---:R-:W4:Y:S04]  /*235e0*/  LDL.LU R168, [R1+0xb0] ;  /* 0x0000b00001a87983 */ /* 0x004f280000300800 */
[----:B------:R-:W4:Y:S04]  /*235f0*/  LDL.LU R169, [R1+0xb4] ;  /* 0x0000b40001a97983 */ /* 0x000f280000300800 */
[----:B------:R-:W4:Y:S04]  /*23600*/  LDL.LU R170, [R1+0xb8] ;  /* 0x0000b80001aa7983 */ /* 0x000f280000300800 */
[----:B------:R-:W4:Y:S04]  /*23610*/  LDL.LU R171, [R1+0xbc] ;  /* 0x0000bc0001ab7983 */ /* 0x000f280000300800 */
[----:B------:R-:W4:Y:S04]  /*23620*/  LDL.LU R172, [R1+0xc0] ;  /* 0x0000c00001ac7983 */ /* 0x000f280000300800 */
[----:B------:R-:W2:Y:S04]  /*23630*/  LDL.LU R117, [R1+0xc4] ;  /* 0x0000c40001757983 */ /* 0x000ea80000300800 */
        /* <DEDUP_REMOVED lines=79> */
[-C--:B------:R-:W-:Y:S01]  /*23b30*/  FFMA R15, R15, R129.reuse, -R2 ;  /* 0x000000810f0f7223 */ /* 0x080fe20000000802 */
[-CC-:B---3--:R-:W-:Y:S01]  /*23b40*/  FFMA R20, R50, R129.reuse, -R0.reuse ;  /* 0x0000008132147223 */ /* 0x188fe20000000800 */
[-C--:B------:R-:W-:Y:S01]  /*23b50*/  FFMA R18, R51, R129.reuse, -R0 ;  /* 0x0000008133127223 */ /* 0x080fe20000000800 */
[-CC-:B------:R-:W-:Y:S01]  /*23b60*/  FFMA R49, R49, R129.reuse, -R2.reuse ;  /* 0x0000008131317223 */ /* 0x180fe20000000802 */
[-CC-:B------:R-:W-:Y:S01]  /*23b70*/  FFMA R21, R52, R129.reuse, -R2.reuse ;  /* 0x0000008134157223 */ /* 0x180fe20000000802 */
        /* <DEDUP_REMOVED lines=8> */
[----:B------:R-:W-:-:S03]  /*23c00*/  MOV R25, 0x40000040 ;  /* 0x4000004000197802 */ /* 0x000fc60000000f00 */
[----:B------:R1:W-:Y:S01]  /*23c10*/  STL [R1+0xe80], R162 ;  /* 0x000e80a201007387 */ /* 0x0003e20000100800 */
[----:B------:R-:W-:Y:S01]  /*23c20*/  R2UR UR7, R25 ;  /* 0x00000000190772ca */ /* 0x000fe200000e0000 */
[----:B------:R-:W-:Y:S01]  /*23c30*/  @!P5 FMUL R15, R15, 0.5 ;  /* 0x3f0000000f0fd820 */ /* 0x000fe20000400000 */
[----:B--2---:R-:W-:Y:S01]  /*23c40*/  MOV R182, R108 ;  /* 0x0000006c00b67202 */ /* 0x004fe20000000f00 */
[----:B------:R-:W-:Y:S01]  /*23c50*/  @!P3 FMUL R20, R20, 0.5 ;  /* 0x3f0000001414b820 */ /* 0x000fe20000400000 */
[----:B------:R2:W-:Y:S01]  /*23c60*/  STL.64 [R1+0xe78], R128 ;  /* 0x000e788001007387 */ /* 0x0005e20000100a00 */
[----:B------:R-:W-:Y:S01]  /*23c70*/  @!P4 FMUL R18, R18, 0.5 ;  /* 0x3f0000001212c820 */ /* 0x000fe20000400000 */
[----:B------:R-:W3:Y:S01]  /*23c80*/  MUFU.EX2 R17, R15 ;  /* 0x0000000f00117308 */ /* 0x000ee20000000800 */
[----:B------:R-:W-:Y:S01]  /*23c90*/  @!P6 FMUL R49, R49, 0.5 ;  /* 0x3f0000003131e820 */ /* 0x000fe20000400000 */
[----:B------:R3:W-:Y:S01]  /*23ca0*/  STL.64 [R1+0xe70], R126 ;  /* 0x000e707e01007387 */ /* 0x0007e20000100a00 */
[----:B-1----:R-:W-:Y:S01]  /*23cb0*/  MOV R162, R173 ;  /* 0x000000ad00a27202 */ /* 0x002fe20000000f00 */
[----:B------:R-:W-:Y:S01]  /*23cc0*/  IMAD.MOV.U32 R173, RZ, RZ, R117 ;  /* 0x000000ffffad7224 */ /* 0x000fe200078e0075 */
[----:B----4-:R-:W-:Y:S01]  /*23cd0*/  MOV R180, R110 ;  /* 0x0000006e00b47202 */ /* 0x010fe20000000f00 */
[----:B------:R1:W-:Y:S01]  /*23ce0*/  STL.64 [R1+0xe68], R124 ;  /* 0x000e687c01007387 */ /* 0x0003e20000100a00 */
[----:B------:R-:W-:Y:S01]  /*23cf0*/  IMAD.MOV.U32 R181, RZ, RZ, R109 ;  /* 0x000000ffffb57224 */ /* 0x000fe200078e006d */
[----:B------:R-:W4:Y:S01]  /*23d00*/  MUFU.EX2 R15, R49 ;  /* 0x00000031000f7308 */ /* 0x000f220000000800 */
[----:B------:R-:W-:Y:S01]  /*23d10*/  IMAD.MOV.U32 R183, RZ, RZ, R107 ;  /* 0x000000ffffb77224 */ /* 0x000fe200078e006b */
[----:B--2---:R-:W-:Y:S01]  /*23d20*/  MOV R128, R175 ;  /* 0x000000af00807202 */ /* 0x004fe20000000f00 */
[----:B------:R-:W-:Y:S01]  /*23d30*/  IMAD.MOV.U32 R129, RZ, RZ, R174 ;  /* 0x000000ffff817224 */ /* 0x000fe200078e00ae */
[----:B------:R-:W-:Y:S01]  /*23d40*/  MOV R174, R116 ;  /* 0x0000007400ae7202 */ /* 0x000fe20000000f00 */
[----:B------:R-:W-:Y:S01]  /*23d50*/  IMAD.MOV.U32 R175, RZ, RZ, R115 ;  /* 0x000000ffffaf7224 */ /* 0x000fe200078e0073 */
[----:B---3--:R-:W-:Y:S01]  /*23d60*/  MOV R126, R177 ;  /* 0x000000b1007e7202 */ /* 0x008fe20000000f00 */
[----:B------:R-:W-:Y:S01]  /*23d70*/  IMAD.MOV.U32 R127, RZ, RZ, R176 ;  /* 0x000000ffff7f7224 */ /* 0x000fe200078e00b0 */
[----:B------:R-:W2:Y:S01]  /*23d80*/  MUFU.EX2 R20, R20 ;  /* 0x0000001400147308 */ /* 0x000ea20000000800 */
[----:B------:R-:W-:Y:S01]  /*23d90*/  @!P5 FMUL R17, R17, R17 ;  /* 0x000000111111d220 */ /* 0x000fe20000400000 */
[----:B------:R-:W-:Y:S01]  /*23da0*/  FSETP.GEU.AND P5, PT, R21, -126, PT ;  /* 0xc2fc00001500780b */ /* 0x000fe20003fae000 */
[----:B-1----:R-:W-:Y:S01]  /*23db0*/  IMAD.MOV.U32 R125, RZ, RZ, R178 ;  /* 0x000000ffff7d7224 */ /* 0x002fe200078e00b2 */
[----:B------:R-:W-:Y:S01]  /*23dc0*/  MOV R124, R179 ;  /* 0x000000b3007c7202 */ /* 0x000fe20000000f00 */
[----:B------:R-:W-:Y:S01]  /*23dd0*/  IMAD.MOV.U32 R177, RZ, RZ, R113 ;  /* 0x000000ffffb17224 */ /* 0x000fe200078e0071 */
[----:B------:R-:W-:Y:S01]  /*23de0*/  MOV R176, R114 ;  /* 0x0000007200b07202 */ /* 0x000fe20000000f00 */
[----:B------:R-:W-:Y:S01]  /*23df0*/  IMAD.MOV.U32 R179, RZ, RZ, R111 ;  /* 0x000000ffffb37224 */ /* 0x000fe200078e006f */
[----:B------:R-:W1:Y:S01]  /*23e00*/  MUFU.EX2 R18, R18 ;  /* 0x0000001200127308 */ /* 0x000e620000000800 */
[----:B----4-:R-:W-:Y:S01]  /*23e10*/  @!P6 FMUL R15, R15, R15 ;  /* 0x0000000f0f0fe220 */ /* 0x010fe20000400000 */
[----:B------:R-:W-:Y:S01]  /*23e20*/  FSETP.GEU.AND P6, PT, R19, -126, PT ;  /* 0xc2fc00001300780b */ /* 0x000fe20003fce000 */
[----:B------:R-:W-:Y:S01]  /*23e30*/  IMAD.MOV.U32 R185, RZ, RZ, R105 ;  /* 0x000000ffffb97224 */ /* 0x000fe200078e0069 */
[----:B------:R-:W-:Y:S01]  /*23e40*/  MOV R178, R112 ;  /* 0x0000007000b27202 */ /* 0x000fe20000000f00 */
[----:B------:R-:W-:Y:S01]  /*23e50*/  IMAD.MOV.U32 R187, RZ, RZ, R103 ;  /* 0x000000ffffbb7224 */ /* 0x000fe200078e0067 */
[----:B------:R-:W-:Y:S01]  /*23e60*/  MOV R184, R106 ;  /* 0x0000006a00b87202 */ /* 0x000fe20000000f00 */
[----:B------:R-:W-:Y:S01]  /*23e70*/  @!P5 FMUL R21, R21, 0.5 ;  /* 0x3f0000001515d820 */ /* 0x000fe20000400000 */
[----:B------:R-:W-:Y:S01]  /*23e80*/  MOV R186, R104 ;  /* 0x0000006800ba7202 */ /* 0x000fe20000000f00 */
[----:B--2---:R-:W-:Y:S01]  /*23e90*/  @!P3 FMUL R20, R20, R20 ;  /* 0x000000141414b220 */ /* 0x004fe20000400000 */
[----:B------:R-:W-:Y:S01]  /*23ea0*/  FSETP.GEU.AND P3, PT, R16, -126, PT ;  /* 0xc2fc00001000780b */ /* 0x000fe20003f6e000 */
[----:B------:R-:W-:Y:S01]  /*23eb0*/  IMAD.MOV.U32 R189, RZ, RZ, R101 ;  /* 0x000000ffffbd7224 */ /* 0x000fe200078e0065 */
[----:B------:R-:W-:Y:S01]  /*23ec0*/  MOV R188, R102 ;  /* 0x0000006600bc7202 */ /* 0x000fe20000000f00 */
[----:B------:R-:W2:Y:S01]  /*23ed0*/  MUFU.EX2 R21, R21 ;  /* 0x0000001500157308 */ /* 0x000ea20000000800 */
[----:B------:R-:W-:Y:S01]  /*23ee0*/  MOV R190, R100 ;  /* 0x0000006400be7202 */ /* 0x000fe20000000f00 */
[----:B------:R-:W-:Y:S01]  /*23ef0*/  @!P6 FMUL R19, R19, 0.5 ;  /* 0x3f0000001313e820 */ /* 0x000fe20000400000 */
[----:B------:R-:W-:-:S02]  /*23f00*/  IMAD.MOV.U32 R191, RZ, RZ, R99 ;  /* 0x000000ffffbf7224 */ /* 0x000fc400078e0063 */
[----:B-1----:R-:W-:Y:S01]  /*23f10*/  @!P4 FMUL R18, R18, R18 ;  /* 0x000000121212c220 */ /* 0x002fe20000400000 */
[----:B------:R-:W-:Y:S01]  /*23f20*/  FSETP.GEU.AND P4, PT, R22, -126, PT ;  /* 0xc2fc00001600780b */ /* 0x000fe20003f8e000 */
[----:B------:R-:W-:Y:S01]  /*23f30*/  IMAD.MOV.U32 R193, RZ, RZ, R97 ;  /* 0x000000ffffc17224 */ /* 0x000fe200078e0061 */
[----:B------:R-:W-:Y:S01]  /*23f40*/  MOV R192, R98 ;  /* 0x0000006200c07202 */ /* 0x000fe20000000f00 */
[----:B------:R-:W1:Y:S01]  /*23f50*/  MUFU.EX2 R19, R19 ;  /* 0x0000001300137308 */ /* 0x000e620000000800 */
[----:B------:R-:W-:Y:S01]  /*23f60*/  MOV R194, R96 ;  /* 0x0000006000c27202 */ /* 0x000fe20000000f00 */
[----:B------:R-:W-:Y:S01]  /*23f70*/  @!P3 FMUL R16, R16, 0.5 ;  /* 0x3f0000001010b820 */ /* 0x000fe20000400000 */
[----:B------:R-:W-:Y:S01]  /*23f80*/  IMAD.MOV.U32 R195, RZ, RZ, R95 ;  /* 0x000000ffffc37224 */ /* 0x000fe200078e005f */
[----:B------:R-:W-:Y:S01]  /*23f90*/  F2FP.BF16.F32.PACK_AB R25, R18, R20 ;  /* 0x000000141219723e */ /* 0x000fe200000010ff */
[----:B------:R-:W-:Y:S01]  /*23fa0*/  STL.64 [R1+0xe60], R122 ;  /* 0x000e607a01007387 */ /* 0x000fe20000100a00 */
[----:B------:R-:W-:-:S02]  /*23fb0*/  MOV R196, R94 ;  /* 0x0000005e00c47202 */ /* 0x000fc40000000f00 */
[----:B------:R-:W3:Y:S01]  /*23fc0*/  MUFU.EX2 R16, R16 ;  /* 0x0000001000107308 */ /* 0x000ee20000000800 */
[----:B--2---:R-:W-:Y:S01]  /*23fd0*/  @!P5 FMUL R21, R21, R21 ;  /* 0x000000151515d220 */ /* 0x004fe20000400000 */
[----:B------:R-:W-:Y:S01]  /*23fe0*/  @!P4 FMUL R22, R22, 0.5 ;  /* 0x3f0000001616c820 */ /* 0x000fe20000400000 */
[----:B------:R-:W-:Y:S01]  /*23ff0*/  IMAD.MOV.U32 R197, RZ, RZ, R93 ;  /* 0x000000ffffc57224 */ /* 0x000fe200078e005d */
[----:B------:R-:W-:Y:S01]  /*24000*/  STL.64 [R1+0xe58], R120 ;  /* 0x000e587801007387 */ /* 0x000fe20000100a00 */
[----:B------:R-:W-:-:S03]  /*24010*/  MOV R198, R92 ;  /* 0x0000005c00c67202 */ /* 0x000fc60000000f00 */
[----:B------:R-:W2:Y:S01]  /*24020*/  MUFU.EX2 R22, R22 ;  /* 0x0000001600167308 */ /* 0x000ea20000000800 */
[----:B-1----:R-:W-:Y:S01]  /*24030*/  @!P6 FMUL R19, R19, R19 ;  /* 0x000000131313e220 */ /* 0x002fe20000400000 */
[----:B------:R-:W-:Y:S01]  /*24040*/  STL.64 [R1+0xe50], R118 ;  /* 0x000e507601007387 */ /* 0x000fe20000100a00 */
[----:B------:R-:W-:Y:S01]  /*24050*/  IMAD.MOV.U32 R199, RZ, RZ, R91 ;  /* 0x000000ffffc77224 */ /* 0x000fe200078e005b */
[----:B------:R-:W-:Y:S01]  /*24060*/  MOV R200, R90 ;  /* 0x0000005a00c87202 */ /* 0x000fe20000000f00 */
[----:B---3--:R-:W-:Y:S01]  /*24070*/  @!P3 FMUL R16, R16, R16 ;  /* 0x000000101010b220 */ /* 0x008fe20000400000 */
[----:B------:R-:W-:Y:S01]  /*24080*/  IMAD.MOV.U32 R201, RZ, RZ, R89 ;  /* 0x000000ffffc97224 */ /* 0x000fe200078e0059 */
[----:B------:R-:W-:Y:S01]  /*24090*/  MOV R202, R88 ;  /* 0x0000005800ca7202 */ /* 0x000fe20000000f00 */
[----:B--2---:R-:W-:Y:S01]  /*240a0*/  @!P4 FMUL R22, R22, R22 ;  /* 0x000000161616c220 */ /* 0x004fe20000400000 */
        /* <DEDUP_REMOVED lines=41> */
[----:B------:R-:W-:-:S02]  /*24340*/  F2FP.BF16.F32.PACK_AB R27, R22, R16 ;  /* 0x00000010161b723e */ /* 0x000fc400000010ff */
[----:B------:R-:W-:Y:S02]  /*24350*/  MOV R244, R26 ;  /* 0x0000001a00f47202 */ /* 0x000fe40000000f00 */
[----:B------:R-:W-:Y:S02]  /*24360*/  F2FP.BF16.F32.PACK_AB R26, R19, R21 ;  /* 0x00000015131a723e */ /* 0x000fe400000010ff */
[----:B------:R-:W-:Y:S01]  /*24370*/  MOV R245, R24 ;  /* 0x0000001800f57202 */ /* 0x000fe20000000f00 */
[----:B------:R-:W-:Y:S02]  /*24380*/  VIADD R24, R76, 0x180 ;  /* 0x000001804c187836 */ /* 0x000fe40000000000 */
[----:B------:R-:W-:-:S03]  /*24390*/  IMAD.MOV.U32 R246, RZ, RZ, R10 ;  /* 0x000000fffff67224 */ /* 0x000fc600078e000a */
[----:B------:R-:W-:Y:S02]  /*243a0*/  R2UR UR6, R24 ;  /* 0x00000000180672ca */ /* 0x000fe400000e0000 */
[----:B------:R-:W-:Y:S02]  /*243b0*/  MOV R247, R9 ;  /* 0x0000000900f77202 */ /* 0x000fe40000000f00 */
[----:B------:R-:W-:Y:S02]  /*243c0*/  F2FP.BF16.F32.PACK_AB R24, R15, R17 ;  /* 0x000000110f18723e */ /* 0x000fe400000010ff */
[----:B------:R-:W-:Y:S01]  /*243d0*/  MOV R248, R8 ;  /* 0x0000000800f87202 */ /* 0x000fe20000000f00 */
[----:B------:R-:W-:Y:S01]  /*243e0*/  IMAD.MOV.U32 R249, RZ, RZ, R5 ;  /* 0x000000fffff97224 */ /* 0x000fe200078e0005 */
[----:B------:R-:W-:Y:S02]  /*243f0*/  MOV R250, R4 ;  /* 0x0000000400fa7202 */ /* 0x000fe40000000f00 */
        /* <DEDUP_REMOVED lines=76> */
[----:B--2---:R-:W-:Y:S04]  /*248c0*/  STL.64 [R1+0xe48], R180 ;  /* 0x000e48b401007387 */ /* 0x004fe80000100a00 */
[----:B---3--:R-:W-:Y:S01]  /*248d0*/  STL [R1+0xe44], R162 ;  /* 0x000e44a201007387 */ /* 0x008fe20000100800 */
[----:B----4-:R-:W-:-:S03]  /*248e0*/  FFMA R23, R23, R129, -R2 ;  /* 0x0000008117177223 */ /* 0x010fc60000000802 */
[----:B------:R-:W-:Y:S01]  /*248f0*/  STL [R1+0xe40], R128 ;  /* 0x000e408001007387 */ /* 0x000fe20000100800 */
[-C--:B------:R-:W-:Y:S01]  /*24900*/  FFMA R26, R57, R129.reuse, -R2 ;  /* 0x00000081391a7223 */ /* 0x080fe20000000802 */
[-CC-:B------:R-:W-:Y:S01]  /*24910*/  FFMA R38, R58, R129.reuse, -R0.reuse ;  /* 0x000000813a267223 */ /* 0x180fe20000000800 */
[-C--:B------:R-:W-:Y:S01]  /*24920*/  FFMA R24, R59, R129.reuse, -R0 ;  /* 0x000000813b187223 */ /* 0x080fe20000000800 */
[----:B------:R-:W-:Y:S01]  /*24930*/  FSETP.GEU.AND P5, PT, R23, -126, PT ;  /* 0xc2fc00001700780b */ /* 0x000fe20003fae000 */
[----:B------:R-:W-:Y:S01]  /*24940*/  STL.64 [R1+0xe38], R126 ;  /* 0x000e387e01007387 */ /* 0x000fe20000100a00 */
[-CC-:B------:R-:W-:Y:S01]  /*24950*/  FFMA R27, R60, R129.reuse, -R2.reuse ;  /* 0x000000813c1b7223 */ /* 0x180fe20000000802 */
[-C--:B------:R-:W-:Y:S01]  /*24960*/  FFMA R37, R61, R129.reuse, -R2 ;  /* 0x000000813d257223 */ /* 0x080fe20000000802 */
[----:B------:R-:W-:Y:S01]  /*24970*/  FFMA R36, R62, R129, -R0 ;  /* 0x000000813e247223 */ /* 0x000fe20000000800 */
[----:B------:R-:W-:Y:S01]  /*24980*/  STL.64 [R1+0xe30], R124 ;  /* 0x000e307c01007387 */ /* 0x000fe20000100a00 */
[----:B------:R-:W-:-:S02]  /*24990*/  FSETP.GEU.AND P6, PT, R26, -126, PT ;  /* 0xc2fc00001a00780b */ /* 0x000fc40003fce000 */
[----:B------:R-:W-:Y:S01]  /*249a0*/  FSETP.GEU.AND P3, PT, R38, -126, PT ;  /* 0xc2fc00002600780b */ /* 0x000fe20003f6e000 */
[----:B------:R-:W-:Y:S01]  /*249b0*/  STL.64 [R1+0xe28], R122 ;  /* 0x000e287a01007387 */ /* 0x000fe20000100a00 */
[----:B------:R-:W-:-:S03]  /*249c0*/  FSETP.GEU.AND P4, PT, R24, -126, PT ;  /* 0xc2fc00001800780b */ /* 0x000fc60003f8e000 */
[----:B------:R-:W-:Y:S01]  /*249d0*/  @!P5 FMUL R23, R23, 0.5 ;  /* 0x3f0000001717d820 */ /* 0x000fe20000400000 */
[----:B------:R1:W-:Y:S03]  /*249e0*/  STL.64 [R1+0xe20], R120 ;  /* 0x000e207801007387 */ /* 0x0003e60000100a00 */
[----:B------:R2:W3:Y:S02]  /*249f0*/  MUFU.EX2 R25, R23 ;  /* 0x0000001700197308 */ /* 0x0004e40000000800 */
[----:B------:R-:W-:Y:S02]  /*24a00*/  @!P6 FMUL R26, R26, 0.5 ;  /* 0x3f0000001a1ae820 */ /* 0x000fe40000400000 */
[----:B------:R-:W-:Y:S02]  /*24a10*/  @!P3 FMUL R38, R38, 0.5 ;  /* 0x3f0000002626b820 */ /* 0x000fe40000400000 */
[----:B------:R-:W-:-:S02]  /*24a20*/  @!P4 FMUL R24, R24, 0.5 ;  /* 0x3f0000001818c820 */ /* 0x000fc40000400000 */
[----:B------:R-:W4:Y:S01]  /*24a30*/  MUFU.EX2 R26, R26 ;  /* 0x0000001a001a7308 */ /* 0x000f220000000800 */
[----:B-1----:R-:W4:Y:S01]  /*24a40*/  LDL.LU.64 R120, [R1] ;  /* 0x0000000001787983 */ /* 0x002f220000300a00 */
[----:B--2---:R-:W-:-:S03]  /*24a50*/  FFMA R23, R63, R129, -R0 ;  /* 0x000000813f177223 */ /* 0x004fc60000000800 */
[----:B------:R-:W2:Y:S03]  /*24a60*/  LDL.LU.64 R122, [R1+0x8] ;  /* 0x00000800017a7983 */ /* 0x000ea60000300a00 */
[----:B------:R-:W1:Y:S01]  /*24a70*/  MUFU.EX2 R38, R38 ;  /* 0x0000002600267308 */ /* 0x000e620000000800 */
[----:B------:R-:W2:Y:S01]  /*24a80*/  LDL.LU.64 R124, [R1+0x10] ;  /* 0x00001000017c7983 */ /* 0x000ea20000300a00 */
[----:B---3--:R-:W-:Y:S01]  /*24a90*/  @!P5 FMUL R25, R25, R25 ;  /* 0x000000191919d220 */ /* 0x008fe20000400000 */
[----:B------:R-:W-:Y:S02]  /*24aa0*/  FSETP.GEU.AND P5, PT, R27, -126, PT ;  /* 0xc2fc00001b00780b */ /* 0x000fe40003fae000 */
[----:B------:R-:W2:Y:S03]  /*24ab0*/  LDL.LU.64 R126, [R1+0x18] ;  /* 0x00001800017e7983 */ /* 0x000ea60000300a00 */
[----:B------:R-:W3:Y:S01]  /*24ac0*/  MUFU.EX2 R24, R24 ;  /* 0x0000001800187308 */ /* 0x000ee20000000800 */
[----:B------:R-:W2:Y:S01]  /*24ad0*/  LDL.LU.64 R128, [R1+0x20] ;  /* 0x0000200001807983 */ /* 0x000ea20000300a00 */
[----:B----4-:R-:W-:Y:S01]  /*24ae0*/  @!P6 FMUL R26, R26, R26 ;  /* 0x0000001a1a1ae220 */ /* 0x010fe20000400000 */
[----:B------:R-:W-:-:S02]  /*24af0*/  FSETP.GEU.AND P6, PT, R37, -126, PT ;  /* 0xc2fc00002500780b */ /* 0x000fc40003fce000 */
        /* <DEDUP_REMOVED lines=60> */
[----:B---3--:R-:W-:Y:S01]  /*24ec0*/  @!P4 FMUL R24, R24, R24 ;  /* 0x000000181818c220 */ /* 0x008fe20000400000 */
        /* <DEDUP_REMOVED lines=10> */
[----:B------:R-:W-:Y:S01]  /*24f70*/  IMAD.MOV.U32 R29, RZ, RZ, 0x40000040 ;  /* 0x40000040ff1d7424 */ /* 0x000fe200078e00ff */
[----:B------:R-:W-:Y:S01]  /*24f80*/  IADD3 R28, R76, 0x200, RZ ;  /* 0x000002004c1c7810 */ /* 0x000fe20007ffe0ff */
[----:B-1----:R-:W-:Y:S01]  /*24f90*/  @!P5 FMUL R27, R27, R27 ;  /* 0x0000001b1b1bd220 */ /* 0x002fe20000400000 */
[----:B---3--:R-:W-:-:S02]  /*24fa0*/  @!P6 FMUL R37, R37, R37 ;  /* 0x000000252525e220 */ /* 0x008fc40000400000 */
[----:B------:R-:W-:Y:S01]  /*24fb0*/  R2UR UR6, R28 ;  /* 0x000000001c0672ca */ /* 0x000fe200000e0000 */
[----:B----4-:R-:W-:Y:S01]  /*24fc0*/  @!P3 FMUL R36, R36, R36 ;  /* 0x000000242424b220 */ /* 0x010fe20000400000 */
[----:B------:R-:W-:Y:S02]  /*24fd0*/  R2UR UR7, R29 ;  /* 0x000000001d0772ca */ /* 0x000fe400000e0000 */
[----:B------:R-:W-:Y:S01]  /*24fe0*/  F2FP.BF16.F32.PACK_AB R28, R26, R25 ;  /* 0x000000191a1c723e */ /* 0x000fe200000010ff */
[----:B------:R-:W-:Y:S01]  /*24ff0*/  @!P4 FMUL R23, R23, R23 ;  /* 0x000000171717c220 */ /* 0x000fe20000400000 */
[----:B------:R-:W-:Y:S02]  /*25000*/  F2FP.BF16.F32.PACK_AB R29, R24, R38 ;  /* 0x00000026181d723e */ /* 0x000fe400000010ff */
[----:B------:R-:W-:Y:S02]  /*25010*/  F2FP.BF16.F32.PACK_AB R30, R37, R27 ;  /* 0x0000001b251e723e */ /* 0x000fe400000010ff */
[----:B------:R-:W-:Y:S01]  /*25020*/  F2FP.BF16.F32.PACK_AB R31, R23, R36 ;  /* 0x00000024171f723e */ /* 0x000fe200000010ff */
[----:B------:R-:W-:Y:S03]  /*25030*/  STL.64 [R1+0xe18], R118 ;  /* 0x000e187601007387 */ /* 0x000fe60000100a00 */
[----:B--2---:R-:W-:-:S06]  /*25040*/  WARPGROUP.ARRIVE ;  /* 0x00000000000079c5 */ /* 0x004fcc0000000000 */
[----:B------:R-:W-:Y:S03]  /*25050*/  HGMMA.64x256x16.F32.BF16 R120, R28, gdesc[UR4].tnspB, R120, gsb0 ;  /* 0x43e000041c787df0 */ /* 0x000fe60008001878 */
[----:B------:R-:W-:Y:S02]  /*25060*/  WARPGROUP.DEPBAR.LE gsb0, 0x0 ;  /* 0x00008000000079c5 */ /* 0x000fe40000010000 */
[----:B------:R1:W-:Y:S04]  /*25070*/  STL [R1+0x24], R129 ;  /* 0x0000248101007387 */ /* 0x0003e80000100800 */
[----:B------:R-:W-:Y:S04]  /*25080*/  STL.64 [R1+0x28], R130 ;  /* 0x0000288201007387 */ /* 0x000fe80000100a00 */
[----:B------:R2:W-:Y:S01]  /*25090*/  STL.64 [R1+0x30], R132 ;  /* 0x0000308401007387 */ /* 0x0005e20000100a00 */
[----:B------:R-:W-:Y:S01]  /*250a0*/  MOV R250, R126 ;  /* 0x0000007e00fa7202 */ /* 0x000fe20000000f00 */
[----:B------:R-:W-:Y:S01]  /*250b0*/  IMAD.MOV.U32 R251, RZ, RZ, R125 ;  /* 0x000000fffffb7224 */ /* 0x000fe200078e007d */
[----:B------:R-:W-:Y:S01]  /*250c0*/  MOV R249, R127 ;  /* 0x0000007f00f97202 */ /* 0x000fe20000000f00 */
[----:B------:R-:W-:Y:S01]  /*250d0*/  STL.64 [R1+0x38], R134 ;  /* 0x0000388601007387 */ /* 0x000fe20000100a00 */
[----:B------:R-:W-:Y:S01]  /*250e0*/  MOV R252, R124 ;  /* 0x0000007c00fc7202 */ /* 0x000fe20000000f00 */
[----:B------:R-:W-:Y:S01]  /*250f0*/  IMAD.MOV.U32 R80, RZ, RZ, R121 ;  /* 0x000000ffff507224 */ /* 0x000fe200078e0079 */
[----:B------:R-:W-:Y:S01]  /*25100*/  MOV R28, R123 ;  /* 0x0000007b001c7202 */ /* 0x000fe20000000f00 */
[----:B------:R-:W-:Y:S01]  /*25110*/  STL.64 [R1+0x40], R136 ;  /* 0x0000408801007387 */ /* 0x000fe20000100a00 */
[----:B------:R-:W-:Y:S01]  /*25120*/  MOV R81, R122 ;  /* 0x0000007a00517202 */ /* 0x000fe20000000f00 */
[----:B-1----:R-:W1:Y:S02]  /*25130*/  LDC R129, c[0x0][0x604] ;  /* 0x00018100ff817b82 */ /* 0x002e640000000800 */
        /* <DEDUP_REMOVED lines=52> */
[----:B------:R-:W-:Y:S01]  /*25480*/  STL.64 [R1+0x1e8], R242 ;  /* 0x0001e8f201007387 */ /* 0x000fe20000100a00 */
[----:B--2---:R-:W-:-:S03]  /*25490*/  IMAD.MOV.U32 R132, RZ, RZ, R128 ;  /* 0x000000ffff847224 */ /* 0x004fc600078e0080 */
[----:B------:R-:W-:Y:S04]  /*254a0*/  STL.64 [R1+0x1f0], R244 ;  /* 0x0001f0f401007387 */ /* 0x000fe80000100a00 */
[----:B------:R2:W-:Y:S04]  /*254b0*/  STL.64 [R1+0x1f8], R246 ;  /* 0x0001f8f601007387 */ /* 0x0005e80000100a00 */
[----:B---3--:R-:W3:Y:S04]  /*254c0*/  LDL.LU.64 R180, [R1+0xe48] ;  /* 0x000e480001b47983 */ /* 0x008ee80000300a00 */
[----:B------:R-:W1:Y:S01]  /*254d0*/  LDL.LU R162, [R1+0xe44] ;  /* 0x000e440001a27983 */ /* 0x000e620000300800 */
[----:B------:R-:W-:-:S03]  /*254e0*/  MOV R39, R120 ;  /* 0x0000007800277202 */ /* 0x000fc60000000f00 */
[----:B------:R-:W4:Y:S04]  /*254f0*/  LDL.LU R128, [R1+0xe40] ;  /* 0x000e400001807983 */ /* 0x000f280000300800 */
[----:B------:R-:W4:Y:S04]  /*25500*/  LDL.LU.64 R126, [R1+0xe38] ;  /* 0x000e3800017e7983 */ /* 0x000f280000300a00 */
[----:B------:R-:W4:Y:S04]  /*25510*/  LDL.LU.64 R124, [R1+0xe30] ;  /* 0x000e3000017c7983 */ /* 0x000f280000300a00 */
[----:B------:R-:W4:Y:S04]  /*25520*/  LDL.LU.64 R122, [R1+0xe28] ;  /* 0x000e2800017a7983 */ /* 0x000f280000300a00 */
[----:B------:R-:W4:Y:S04]  /*25530*/  LDL.LU.64 R120, [R1+0xe20] ;  /* 0x000e200001787983 */ /* 0x000f280000300a00 */
[----:B------:R-:W4:Y:S04]  /*25540*/  LDL.LU.64 R118, [R1+0xe18] ;  /* 0x000e180001767983 */ /* 0x000f280000300a00 */
[----:B------:R-:W4:Y:S04]  /*25550*/  LDL.LU R133, [R1+0x24] ;  /* 0x0000240001857983 */ /* 0x000f280000300800 */
[----:B------:R-:W3:Y:S04]  /*25560*/  LDL.LU R66, [R1+0xe14] ;  /* 0x000e140001427983 */ /* 0x000ee80000300800 */
[----:B------:R-:W4:Y:S04]  /*25570*/  LDL.LU R248, [R1+0x28] ;  /* 0x0000280001f87983 */ /* 0x000f280000300800 */
[----:B--2---:R-:W2:Y:S04]  /*25580*/  LDL.LU R247, [R1+0x2c] ;  /* 0x00002c0001f77983 */ /* 0x004ea80000300800 */
[----:B------:R-:W2:Y:S04]  /*25590*/  LDL.LU R246, [R1+0x30] ;  /* 0x0000300001f67983 */ /* 0x000ea80000300800 */
[----:B------:R-:W2:Y:S04]  /*255a0*/  LDL.LU R245, [R1+0x34] ;  /* 0x0000340001f57983 */ /* 0x000ea80000300800 */
[----:B------:R-:W4:Y:S04]  /*255b0*/  LDL.LU R244, [R1+0x38] ;  /* 0x0000380001f47983 */ /* 0x000f280000300800 */
[----:B------:R-:W2:Y:S04]  /*255c0*/  LDL.LU R243, [R1+0x3c] ;  /* 0x00003c0001f37983 */ /* 0x000ea80000300800 */
[----:B------:R-:W2:Y:S04]  /*255d0*/  LDL.LU R242, [R1+0x40] ;  /* 0x0000400001f27983 */ /* 0x000ea80000300800 */
[----:B------:R-:W2:Y:S04]  /*255e0*/  LDL.LU R241, [R1+0x44] ;  /* 0x0000440001f17983 */ /* 0x000ea80000300800 */
[----:B------:R-:W2:Y:S04]  /*255f0*/  LDL.LU R240, [R1+0x48] ;  /* 0x0000480001f07983 */ /* 0x000ea80000300800 */
        /* <DEDUP_REMOVED lines=188> */
[----:B------:R-:W-:Y:S01]  /*261c0*/  MOV R162, R28 ;  /* 0x0000001c00a27202 */ /* 0x000fe20000000f00 */
[-CC-:B---3--:R-:W-:Y:S01]  /*261d0*/  FFMA R66, R66, R129.reuse, -R0.reuse ;  /* 0x0000008142427223 */ /* 0x188fe20000000800 */
[----:B----4-:R-:W-:-:S02]  /*261e0*/  FFMA R28, R67, R129, -R0 ;  /* 0x00000081431c7223 */ /* 0x010fc40000000800 */
[----:B------:R-:W-:Y:S02]  /*261f0*/  FSETP.GEU.AND P6, PT, R65, -126, PT ;  /* 0xc2fc00004100780b */ /* 0x000fe40003fce000 */
[----:B------:R-:W-:Y:S02]  /*26200*/  FSETP.GEU.AND P5, PT, R79, -126, PT ;  /* 0xc2fc00004f00780b */ /* 0x000fe40003fae000 */
[----:B------:R-:W-:Y:S02]  /*26210*/  FSETP.GEU.AND P3, PT, R66, -126, PT ;  /* 0xc2fc00004200780b */ /* 0x000fe40003f6e000 */
[----:B------:R-:W-:Y:S02]  /*26220*/  FSETP.GEU.AND P4, PT, R28, -126, PT ;  /* 0xc2fc00001c00780b */ /* 0x000fe40003f8e000 */
[----:B------:R-:W-:-:S05]  /*26230*/  MOV R67, R81 ;  /* 0x0000005100437202 */ /* 0x000fca0000000f00 */
[----:B------:R-:W-:Y:S02]  /*26240*/  @!P6 FMUL R65, R65, 0.5 ;  /* 0x3f0000004141e820 */ /* 0x000fe40000400000 */
[----:B------:R-:W-:Y:S02]  /*26250*/  @!P5 FMUL R79, R79, 0.5 ;  /* 0x3f0000004f4fd820 */ /* 0x000fe40000400000 */
[----:B------:R-:W-:Y:S02]  /*26260*/  @!P3 FMUL R66, R66, 0.5 ;  /* 0x3f0000004242b820 */ /* 0x000fe40000400000 */
[----:B------:R-:W-:Y:S01]  /*26270*/  @!P4 FMUL R28, R28, 0.5 ;  /* 0x3f0000001c1cc820 */ /* 0x000fe20000400000 */
[----:B------:R1:W-:Y:S02]  /*26280*/  MUFU.EX2 R81, R65 ;  /* 0x0000004100517308 */ /* 0x0003e40000000800 */
[----:B-1----:R-:W-:-:S06]  /*26290*/  IMAD.MOV.U32 R65, RZ, RZ, R80 ;  /* 0x000000ffff417224 */ /* 0x002fcc00078e0050 */
[----:B------:R1:W3:Y:S08]  /*262a0*/  MUFU.EX2 R80, R66 ;  /* 0x0000004200507308 */ /* 0x0002f00000000800 */
[----:B------:R-:W4:Y:S08]  /*262b0*/  MUFU.EX2 R79, R79 ;  /* 0x0000004f004f7308 */ /* 0x000f300000000800 */
[----:B------:R-:W4:Y:S01]  /*262c0*/  MUFU.EX2 R28, R28 ;  /* 0x0000001c001c7308 */ /* 0x000f220000000800 */
[----:B-1----:R-:W-:Y:S01]  /*262d0*/  MOV R66, R39 ;  /* 0x0000002700427202 */ /* 0x002fe20000000f00 */
[-C--:B--2---:R-:W-:Y:S01]  /*262e0*/  FFMA R39, R70, R129.reuse, -R0 ;  /* 0x0000008146277223 */ /* 0x084fe20000000800 */
[-CC-:B------:R-:W-:Y:S01]  /*262f0*/  FFMA R68, R68, R129.reuse, -R2.reuse ;  /* 0x0000008144447223 */ /* 0x180fe20000000802 */
[-C--:B------:R-:W-:Y:S01]  /*26300*/  FFMA R69, R69, R129.reuse, -R2 ;  /* 0x0000008145457223 */ /* 0x080fe20000000802 */
[----:B------:R-:W-:Y:S01]  /*26310*/  FFMA R71, R71, R129, -R0 ;  /* 0x0000008147477223 */ /* 0x000fe20000000800 */
[----:B---3--:R-:W-:Y:S01]  /*26320*/  @!P3 FMUL R80, R80, R80 ;  /* 0x000000505050b220 */ /* 0x008fe20000400000 */
[----:B------:R-:W-:Y:S01]  /*26330*/  FSETP.GEU.AND P3, PT, R39, -126, PT ;  /* 0xc2fc00002700780b */ /* 0x000fe20003f6e000 */
[----:B------:R-:W-:Y:S01]  /*26340*/  @!P6 FMUL R81, R81, R81 ;  /* 0x000000515151e220 */ /* 0x000fe20000400000 */
[----:B----4-:R-:W-:Y:S01]  /*26350*/  @!P5 FMUL R79, R79, R79 ;  /* 0x0000004f4f4fd220 */ /* 0x010fe20000400000 */
[----:B------:R-:W-:-:S02]  /*26360*/  FSETP.GEU.AND P5, PT, R68, -126, PT ;  /* 0xc2fc00004400780b */ /* 0x000fc40003fae000 */
[----:B------:R-:W-:Y:S01]  /*26370*/  FSETP.GEU.AND P6, PT, R69, -126, PT ;  /* 0xc2fc00004500780b */ /* 0x000fe20003fce000 */
[----:B------:R-:W-:Y:S01]  /*26380*/  @!P4 FMUL R28, R28, R28 ;  /* 0x0000001c1c1cc220 */ /* 0x000fe20000400000 */
[----:B------:R-:W-:-:S06]  /*26390*/  FSETP.GEU.AND P4, PT, R71, -126, PT ;  /* 0xc2fc00004700780b */ /* 0x000fcc0003f8e000 */
[----:B------:R-:W-:Y:S01]  /*263a0*/  @!P3 FMUL R39, R39, 0.5 ;  /* 0x3f0000002727b820 */ /* 0x000fe20000400000 */
[----:B------:R1:W-:Y:S02]  /*263b0*/  STL.64 [R1+0xcd8], R180 ;  /* 0x000cd8b401007387 */ /* 0x0003e40000100a00 */
[----:B------:R-:W-:Y:S02]  /*263c0*/  @!P5 FMUL R68, R68, 0.5 ;  /* 0x3f0000004444d820 */ /* 0x000fe40000400000 */
[----:B------:R-:W-:Y:S01]  /*263d0*/  @!P6 FMUL R69, R69, 0.5 ;  /* 0x3f0000004545e820 */ /* 0x000fe20000400000 */
[----:B------:R2:W-:Y:S01]  /*263e0*/  STL.64 [R1+0xcd0], R178 ;  /* 0x000cd0b201007387 */ /* 0x0005e20000100a00 */
[----:B------:R-:W-:Y:S01]  /*263f0*/  MUFU.EX2 R39, R39 ;  /* 0x0000002700277308 */ /* 0x000fe20000000800 */
[----:B------:R-:W-:Y:S01]  /*26400*/  @!P4 FMUL R71, R71, 0.5 ;  /* 0x3f0000004747c820 */ /* 0x000fe20000400000 */
[----:B-1----:R-:W-:Y:S02]  /*26410*/  MOV R180, R220 ;  /* 0x000000dc00b47202 */ /* 0x002fe40000000f00 */
[----:B------:R-:W-:Y:S01]  /*26420*/  MOV R220, R82 ;  /* 0x0000005200dc7202 */ /* 0x000fe20000000f00 */
[----:B--2---:R-:W-:Y:S01]  /*26430*/  IMAD.MOV.U32 R178, RZ, RZ, R222 ;  /* 0x000000ffffb27224 */ /* 0x004fe200078e00de */
[----:B------:R-:W-:Y:S01]  /*26440*/  MOV R179, R221 ;  /* 0x000000dd00b37202 */ /* 0x000fe20000000f00 */
[----:B------:R-:W-:Y:S01]  /*26450*/  IMAD.MOV.U32 R221, RZ, RZ, R78 ;  /* 0x000000ffffdd7224 */ /* 0x000fe200078e004e */
[----:B------:R-:W-:Y:S01]  /*26460*/  MOV R222, R77 ;  /* 0x0000004d00de7202 */ /* 0x000fe20000000f00 */
[----:B------:R-:W1:Y:S01]  /*26470*/  MUFU.EX2 R82, R68 ;  /* 0x0000004400527308 */ /* 0x000e620000000800 */
[----:B------:R-:W-:Y:S04]  /*26480*/  STL.64 [R1+0xcc8], R176 ;  /* 0x000cc8b001007387 */ /* 0x000fe80000100a00 */
[----:B------:R-:W-:Y:S03]  /*26490*/  STL.64 [R1+0xcc0], R174 ;  /* 0x000cc0ae01007387 */ /* 0x000fe60000100a00 */
[----:B------:R-:W2:Y:S01]  /*264a0*/  MUFU.EX2 R77, R69 ;  /* 0x00000045004d7308 */ /* 0x000ea20000000800 */
[----:B------:R-:W-:Y:S07]  /*264b0*/  STL.64 [R1+0xcb8], R172 ;  /* 0x000cb8ac01007387 */ /* 0x000fee0000100a00 */
[----:B------:R-:W3:Y:S01]  /*264c0*/  MUFU.EX2 R78, R71 ;  /* 0x00000047004e7308 */ /* 0x000ee20000000800 */
[----:B------:R-:W-:Y:S04]  /*264d0*/  STL.64 [R1+0xcb0], R170 ;  /* 0x000cb0aa01007387 */ /* 0x000fe80000100a00 */
[----:B------:R-:W-:Y:S04]  /*264e0*/  STL.64 [R1+0xca8], R168 ;  /* 0x000ca8a801007387 */ /* 0x000fe80000100a00 */
[----:B------:R-:W-:Y:S04]  /*264f0*/  STL.64 [R1+0xca0], R166 ;  /* 0x000ca0a601007387 */ /* 0x000fe80000100a00 */
[----:B------:R-:W-:Y:S04]  /*26500*/  STL.64 [R1+0xc98], R164 ;  /* 0x000c98a401007387 */ /* 0x000fe80000100a00 */
[----:B------:R-:W-:Y:S04]  /*26510*/  STL [R1+0xc90], R163 ;  /* 0x000c90a301007387 */ /* 0x000fe80000100800 */
[----:B------:R-:W-:Y:S04]  /*26520*/  STL.64 [R1+0xc88], R142 ;  /* 0x000c888e01007387 */ /* 0x000fe80000100a00 */
[----:B------:R-:W-:Y:S01]  /*26530*/  STL.64 [R1+0xc80], R140 ;  /* 0x000c808c01007387 */ /* 0x000fe20000100a00 */
[----:B------:R-:W-:-:S03]  /*26540*/  MOV R31, 0x40000040 ;  /* 0x40000040001f7802 */ /* 0x000fc60000000f00 */
[----:B------:R4:W-:Y:S04]  /*26550*/  STL.64 [R1+0xc78], R138 ;  /* 0x000c788a01007387 */ /* 0x0009e80000100a00 */
[----:B------:R3:W-:Y:S01]  /*26560*/  STL.64 [R1+0xc70], R136 ;  /* 0x000c708801007387 */ /* 0x0007e20000100a00 */
[----:B-1----:R-:W-:-:S03]  /*26570*/  @!P5 FMUL R82, R82, R82 ;  /* 0x000000525252d220 */ /* 0x002fc60000400000 */
[----:B------:R1:W-:Y:S01]  /*26580*/  STL.64 [R1+0xc68], R134 ;  /* 0x000c688601007387 */ /* 0x0003e20000100a00 */
[----:B----4-:R-:W-:-:S03]  /*26590*/  MOV R138, R244 ;  /* 0x000000f4008a7202 */ /* 0x010fc60000000f00 */
[----:B------:R4:W-:Y:S01]  /*265a0*/  STL.64 [R1+0xc60], R130 ;  /* 0x000c608201007387 */ /* 0x0009e20000100a00 */
[----:B--2---:R-:W-:Y:S01]  /*265b0*/  @!P6 FMUL R77, R77, R77 ;  /* 0x0000004d4d4de220 */ /* 0x004fe20000400000 */
[----:B------:R-:W-:Y:S01]  /*265c0*/  @!P3 FMUL R39, R39, R39 ;  /* 0x000000272727b220 */ /* 0x000fe20000400000 */
[----:B---3--:R-:W-:Y:S01]  /*265d0*/  @!P4 FMUL R78, R78, R78 ;  /* 0x0000004e4e4ec220 */ /* 0x008fe20000400000 */
[----:B------:R2:W-:Y:S01]  /*265e0*/  STL.64 [R1+0xc58], R128 ;  /* 0x000c588001007387 */ /* 0x0005e20000100a00 */
[----:B------:R-:W-:Y:S01]  /*265f0*/  IMAD.MOV.U32 R136, RZ, RZ, R246 ;  /* 0x000000ffff887224 */ /* 0x000fe200078e00f6 */
[----:B------:R-:W-:Y:S02]  /*26600*/  MOV R137, R245 ;  /* 0x000000f500897202 */ /* 0x000fe40000000f00 */
[----:B------:R3:W-:Y:S01]  /*26610*/  STL.64 [R1+0xc50], R126 ;  /* 0x000c507e01007387 */ /* 0x0007e20000100a00 */
[----:B-1----:R-:W-:Y:S01]  /*26620*/  MOV R134, R248 ;  /* 0x000000f800867202 */ /* 0x002fe20000000f00 */
[----:B------:R-:W-:Y:S01]  /*26630*/  IMAD.MOV.U32 R139, RZ, RZ, R243 ;  /* 0x000000ffff8b7224 */ /* 0x000fe200078e00f3 */
[----:B------:R-:W-:Y:S01]  /*26640*/  MOV R135, R247 ;  /* 0x000000f700877202 */ /* 0x000fe20000000f00 */
[----:B------:R1:W-:Y:S01]  /*26650*/  STL.64 [R1+0xc48], R124 ;  /* 0x000c487c01007387 */ /* 0x0003e20000100a00 */
[----:B----4-:R-:W-:Y:S01]  /*26660*/  MOV R130, R250 ;  /* 0x000000fa00827202 */ /* 0x010fe20000000f00 */
[----:B------:R-:W-:Y:S01]  /*26670*/  IMAD.MOV.U32 R131, RZ, RZ, R249 ;  /* 0x000000ffff837224 */ /* 0x000fe200078e00f9 */
[----:B------:R-:W-:Y:S01]  /*26680*/  MOV R140, R242 ;  /* 0x000000f2008c7202 */ /* 0x000fe20000000f00 */
[----:B------:R-:W-:Y:S01]  /*26690*/  IMAD.MOV.U32 R142, RZ, RZ, R240 ;  /* 0x000000ffff8e7224 */ /* 0x000fe200078e00f0 */
[----:B--2---:R-:W-:Y:S01]  /*266a0*/  MOV R129, R251 ;  /* 0x000000fb00817202 */ /* 0x004fe20000000f00 */
[----:B------:R-:W-:Y:S01]  /*266b0*/  IMAD.MOV.U32 R163, RZ, RZ, R237 ;  /* 0x000000ffffa37224 */ /* 0x000fe200078e00ed */
[----:B------:R-:W-:Y:S01]  /*266c0*/  MOV R141, R241 ;  /* 0x000000f1008d7202 */ /* 0x000fe20000000f00 */
[----:B------:R-:W-:Y:S01]  /*266d0*/  IMAD.MOV.U32 R166, RZ, RZ, R234 ;  /* 0x000000ffffa67224 */ /* 0x000fe200078e00ea */
        /* <DEDUP_REMOVED lines=21> */
[----:B------:R-:W-:Y:S01]  /*26830*/  MOV R176, R224 ;  /* 0x000000e000b07202 */ /* 0x000fe20000000f00 */
[----:B------:R-:W-:Y:S01]  /*26840*/  IMAD.MOV.U32 R224, RZ, RZ, R62 ;  /* 0x000000ffffe07224 */ /* 0x000fe200078e003e */
[----:B------:R-:W-:Y:S02]  /*26850*/  MOV R177, R223 ;  /* 0x000000df00b17202 */ /* 0x000fe40000000f00 */
[----:B------:R-:W-:Y:S02]  /*26860*/  R2UR UR7, R31 ;  /* 0x000000001f0772ca */ /* 0x000fe400000e0000 */
[----:B------:R-:W-:Y:S01]  /*26870*/  MOV R124, R66 ;  /* 0x00000042007c7202 */ /* 0x000fe20000000f00 */
[----:B------:R-:W-:Y:S01]  /*26880*/  IMAD.MOV.U32 R239, RZ, RZ, R43 ;  /* 0x000000ffffef7224 */ /* 0x000fe200078e002b */
[----:B------:R-:W-:Y:S02]  /*26890*/  MOV R126, R67 ;  /* 0x00000043007e7202 */ /* 0x000fe40000000f00 */
[----:B------:R-:W-:-:S02]  /*268a0*/  MOV R219, R83 ;  /* 0x0000005300db7202 */ /* 0x000fc40000000f00 */
[----:B------:R-:W-:Y:S02]  /*268b0*/  MOV R223, R63 ;  /* 0x0000003f00df7202 */ /* 0x000fe40000000f00 */
[----:B------:R-:W-:Y:S02]  /*268c0*/  MOV R225, R61 ;  /* 0x0000003d00e17202 */ /* 0x000fe40000000f00 */
[----:B------:R-:W-:Y:S02]  /*268d0*/  MOV R226, R60 ;  /* 0x0000003c00e27202 */ /* 0x000fe40000000f00 */
[----:B------:R-:W-:Y:S02]  /*268e0*/  MOV R228, R58 ;  /* 0x0000003a00e47202 */ /* 0x000fe40000000f00 */
[----:B------:R-:W-:Y:S02]  /*268f0*/  MOV R229, R57 ;  /* 0x0000003900e57202 */ /* 0x000fe40000000f00 */
[----:B------:R-:W-:-:S02]  /*26900*/  MOV R231, R54 ;  /* 0x0000003600e77202 */ /* 0x000fc40000000f00 */
[----:B------:R-:W-:Y:S02]  /*26910*/  MOV R232, R53 ;  /* 0x0000003500e87202 */ /* 0x000fe40000000f00 */
[----:B------:R-:W-:Y:S02]  /*26920*/  MOV R234, R51 ;  /* 0x0000003300ea7202 */ /* 0x000fe40000000f00 */
[----:B------:R-:W-:Y:S02]  /*26930*/  MOV R235, R50 ;  /* 0x0000003200eb7202 */ /* 0x000fe40000000f00 */
[----:B------:R-:W-:Y:S01]  /*26940*/  MOV R237, R46 ;  /* 0x0000002e00ed7202 */ /* 0x000fe20000000f00 */
[----:B------:R-:W-:Y:S01]  /*26950*/  IMAD.MOV.U32 R242, RZ, RZ, R33 ;  /* 0x000000fffff27224 */ /* 0x000fe200078e0021 */
[----:B------:R-:W-:Y:S02]  /*26960*/  MOV R238, R44 ;  /* 0x0000002c00ee7202 */ /* 0x000fe40000000f00 */
[----:B------:R-:W-:-:S02]  /*26970*/  MOV R240, R35 ;  /* 0x0000002300f07202 */ /* 0x000fc40000000f00 */
[----:B------:R-:W-:Y:S02]  /*26980*/  MOV R241, R34 ;  /* 0x0000002200f17202 */ /* 0x000fe40000000f00 */
[----:B------:R-:W-:Y:S02]  /*26990*/  MOV R243, R32 ;  /* 0x0000002000f37202 */ /* 0x000fe40000000f00 */
[----:B------:R-:W-:Y:S02]  /*269a0*/  MOV R244, R30 ;  /* 0x0000001e00f47202 */ /* 0x000fe40000000f00 */
[----:B------:R-:W-:-:S04]  /*269b0*/  IADD3 R30, R76, 0x280, RZ ;  /* 0x000002804c1e7810 */ /* 0x000fc80007ffe0ff */
[----:B------:R-:W-:Y:S01]  /*269c0*/  R2UR UR6, R30 ;  /* 0x000000001e0672ca */ /* 0x000fe200000e0000 */
[----:B------:R-:W-:Y:S01]  /*269d0*/  IMAD.MOV.U32 R245, RZ, RZ, R29 ;  /* 0x000000fffff57224 */ /* 0x000fe200078e001d */
[----:B------:R-:W-:Y:S02]  /*269e0*/  F2FP.BF16.F32.PACK_AB R32, R81, R79 ;  /* 0x0000004f5120723e */ /* 0x000fe400000010ff */
[----:B------:R-:W-:Y:S02]  /*269f0*/  F2FP.BF16.F32.PACK_AB R33, R28, R80 ;  /* 0x000000501c21723e */ /* 0x000fe400000010ff */
[----:B------:R-:W-:Y:S02]  /*26a00*/  F2FP.BF16.F32.PACK_AB R34, R77, R82 ;  /* 0x000000524d22723e */ /* 0x000fe400000010ff */
[----:B------:R-:W-:Y:S02]  /*26a10*/  MOV R246, R10 ;  /* 0x0000000a00f67202 */ /* 0x000fe40000000f00 */
[----:B------:R-:W-:-:S02]  /*26a20*/  F2FP.BF16.F32.PACK_AB R35, R78, R39 ;  /* 0x000000274e23723e */ /* 0x000fc400000010ff */
[----:B------:R-:W-:Y:S01]  /*26a30*/  MOV R247, R9 ;  /* 0x0000000900f77202 */ /* 0x000fe20000000f00 */
[----:B------:R-:W-:Y:S01]  /*26a40*/  IMAD.MOV.U32 R248, RZ, RZ, R8 ;  /* 0x000000fffff87224 */ /* 0x000fe200078e0008 */
[----:B------:R-:W-:Y:S02]  /*26a50*/  MOV R249, R5 ;  /* 0x0000000500f97202 */ /* 0x000fe40000000f00 */
[----:B------:R-:W-:Y:S01]  /*26a60*/  MOV R250, R4 ;  /* 0x0000000400fa7202 */ /* 0x000fe20000000f00 */
[----:B------:R-:W-:-:S06]  /*26a70*/  IMAD.MOV.U32 R251, RZ, RZ, R3 ;  /* 0x000000fffffb7224 */ /* 0x000fcc00078e0003 */
[----:B------:R-:W-:-:S06]  /*26a80*/  WARPGROUP.ARRIVE ;  /* 0x00000000000079c5 */ /* 0x000fcc0000000000 */
[----:B------:R-:W-:Y:S01]  /*26a90*/  HGMMA.64x256x16.F32.BF16 R124, R32, gdesc[UR4].tnspB, R124, gsb0 ;  /* 0x43e00004207c7df0 */ /* 0x000fe2000800187c */
        /* <DEDUP_REMOVED lines=125> */
[----:B---3--:R-:W-:Y:S04]  /*27270*/  STL.64 [R1+0xb98], R178 ;  /* 0x000b98b201007387 */ /* 0x008fe80000100a00 */
[----:B----4-:R-:W-:Y:S04]  /*27280*/  STL.64 [R1+0xb90], R176 ;  /* 0x000b90b001007387 */ /* 0x010fe80000100a00 */
[----:B------:R-:W-:Y:S04]  /*27290*/  STL.64 [R1+0xb88], R174 ;  /* 0x000b88ae01007387 */ /* 0x000fe80000100a00 */
[----:B------:R-:W-:Y:S04]  /*272a0*/  STL.64 [R1+0xb80], R172 ;  /* 0x000b80ac01007387 */ /* 0x000fe80000100a00 */
[----:B------:R-:W-:Y:S04]  /*272b0*/  STL.64 [R1+0xb78], R170 ;  /* 0x000b78aa01007387 */ /* 0x000fe80000100a00 */
        /* <DEDUP_REMOVED lines=19> */
[-CC-:B------:R-:W-:Y:S01]  /*273f0*/  FFMA R83, R164, R129.reuse, -R2.reuse ;  /* 0x00000081a4537223 */ /* 0x180fe20000000802 */
[-C--:B------:R-:W-:Y:S01]  /*27400*/  FFMA R29, R73, R129.reuse, -R2 ;  /* 0x00000081491d7223 */ /* 0x080fe20000000802 */
[-CC-:B------:R-:W-:Y:S01]  /*27410*/  FFMA R35, R74, R129.reuse, -R0.reuse ;  /* 0x000000814a237223 */ /* 0x180fe20000000800 */
[-C--:B------:R-:W-:Y:S01]  /*27420*/  FFMA R30, R75, R129.reuse, -R0 ;  /* 0x000000814b1e7223 */ /* 0x080fe20000000800 */
[-CC-:B------:R-:W-:Y:S01]  /*27430*/  FFMA R31, R64, R129.reuse, -R2.reuse ;  /* 0x00000081401f7223 */ /* 0x180fe20000000802 */
[----:B-1----:R-:W2:Y:S04]  /*27440*/  LDL.LU.64 R112, [R1] ;  /* 0x0000000001707983 */ /* 0x002ea80000300a00 */
[----:B------:R-:W2:Y:S04]  /*27450*/  LDL.LU.64 R114, [R1+0x8] ;  /* 0x0000080001727983 */ /* 0x000ea80000300a00 */
[----:B------:R-:W2:Y:S04]  /*27460*/  LDL.LU.64 R116, [R1+0x10] ;  /* 0x0000100001747983 */ /* 0x000ea80000300a00 */
[----:B------:R-:W2:Y:S01]  /*27470*/  LDL.LU.64 R118, [R1+0x18] ;  /* 0x0000180001767983 */ /* 0x000ea20000300a00 */
[----:B------:R-:W-:-:S03]  /*27480*/  FFMA R33, R42, R129, -R2 ;  /* 0x000000812a217223 */ /* 0x000fc60000000802 */
[----:B------:R-:W2:Y:S01]  /*27490*/  LDL.LU.64 R120, [R1+0x20] ;  /* 0x0000200001787983 */ /* 0x000ea20000300a00 */
[-CC-:B------:R-:W-:Y:S01]  /*274a0*/  FFMA R32, R48, R129.reuse, -R0.reuse ;  /* 0x0000008130207223 */ /* 0x180fe20000000800 */
[----:B------:R-:W-:Y:S02]  /*274b0*/  FFMA R34, R40, R129, -R0 ;  /* 0x0000008128227223 */ /* 0x000fe40000000800 */
        /* <DEDUP_REMOVED lines=87> */
[----:B------:R-:W-:Y:S01]  /*27a30*/  VIADD R40, R76, 0x300 ;  /* 0x000003004c287836 */ /* 0x000fe20000000000 */
[----:B------:R-:W-:Y:S01]  /*27a40*/  MOV R41, 0x40000040 ;  /* 0x4000004000297802 */ /* 0x000fe20000000f00 */
        /* <DEDUP_REMOVED lines=18> */
[----:B--2---:R-:W-:-:S06]  /*27b70*/  WARPGROUP.ARRIVE ;  /* 0x00000000000079c5 */ /* 0x004fcc0000000000 */
[----:B------:R-:W-:Y:S01]  /*27b80*/  HGMMA.64x256x16.F32.BF16 R112, R40, gdesc[UR4].tnspB, R112, gsb0 ;  /* 0x43e0000428707df0 */ /* 0x000fe20008001870 */
        /* <DEDUP_REMOVED lines=8> */
[----:B------:R-:W-:Y:S04]  /*27c10*/  STL [R1+0x348], R31 ;  /* 0x0003481f01007387 */ /* 0x000fe80000100800 */
[----:B------:R-:W-:Y:S04]  /*27c20*/  STL [R1+0x344], R33 ;  /* 0x0003442101007387 */ /* 0x000fe80000100800 */
[----:B------:R-:W-:Y:S04]  /*27c30*/  STL [R1+0x350], R32 ;  /* 0x0003502001007387 */ /* 0x000fe80000100800 */
[----:B------:R-:W-:Y:S01]  /*27c40*/  STL [R1+0x34c], R34 ;  /* 0x00034c2201007387 */ /* 0x000fe20000100800 */
[----:B------:R-:W-:-:S03]  /*27c50*/  WARPGROUP.DEPBAR.LE gsb0, 0x0 ;  /* 0x00008000000079c5 */ /* 0x000fc60000010000 */
[----:B------:R-:W-:Y:S04]  /*27c60*/  STL [R1+0x24], R121 ;  /* 0x0000247901007387 */ /* 0x000fe80000100800 */
[----:B------:R-:W-:Y:S04]  /*27c70*/  STL.64 [R1+0x28], R122 ;  /* 0x0000287a01007387 */ /* 0x000fe80000100a00 */
[----:B------:R-:W-:Y:S04]  /*27c80*/  STL.64 [R1+0x30], R124 ;  /* 0x0000307c01007387 */ /* 0x000fe80000100a00 */
[----:B------:R-:W-:Y:S04]  /*27c90*/  STL.64 [R1+0x38], R126 ;  /* 0x0000387e01007387 */ /* 0x000fe80000100a00 */
[----:B------:R1:W-:Y:S04]  /*27ca0*/  STL.64 [R1+0x40], R128 ;  /* 0x0000408001007387 */ /* 0x0003e80000100a00 */
[----:B------:R-:W-:Y:S04]  /*27cb0*/  STL.64 [R1+0x48], R130 ;  /* 0x0000488201007387 */ /* 0x000fe80000100a00 */
[----:B------:R-:W-:Y:S04]  /*27cc0*/  STL.64 [R1+0x50], R132 ;  /* 0x0000508401007387 */ /* 0x000fe80000100a00 */
        /* <DEDUP_REMOVED lines=61> */
[----:B--2---:R-:W2:Y:S04]  /*280a0*/  LDL.LU.64 R180, [R1+0xba0] ;  /* 0x000ba00001b47983 */ /* 0x004ea80000300a00 */
[----:B------:R-:W4:Y:S04]  /*280b0*/  LDL.LU.64 R178, [R1+0xb98] ;  /* 0x000b980001b27983 */ /* 0x000f280000300a00 */
[----:B------:R-:W4:Y:S04]  /*280c0*/  LDL.LU.64 R176, [R1+0xb90] ;  /* 0x000b900001b07983 */ /* 0x000f280000300a00 */
[----:B------:R-:W4:Y:S04]  /*280d0*/  LDL.LU.64 R174, [R1+0xb88] ;  /* 0x000b880001ae7983 */ /* 0x000f280000300a00 */
[----:B------:R-:W4:Y:S04]  /*280e0*/  LDL.LU.64 R172, [R1+0xb80] ;  /* 0x000b800001ac7983 */ /* 0x000f280000300a00 */
[----:B------:R-:W4:Y:S04]  /*280f0*/  LDL.LU.64 R170, [R1+0xb78] ;  /* 0x000b780001aa7983 */ /* 0x000f280000300a00 */
[----:B------:R-:W4:Y:S04]  /*28100*/  LDL.LU.64 R168, [R1+0xb70] ;  /* 0x000b700001a87983 */ /* 0x000f280000300a00 */
[----:B------:R-:W4:Y:S04]  /*28110*/  LDL.LU.64 R166, [R1+0xb68] ;  /* 0x000b680001a67983 */ /* 0x000f280000300a00 */
[----:B------:R-:W1:Y:S04]  /*28120*/  LDL.LU R165, [R1+0xb64] ;  /* 0x000b640001a57983 */ /* 0x000e680000300800 */
[----:B------:R-:W2:Y:S04]  /*28130*/  LDL.LU R163, [R1+0xb60] ;  /* 0x000b600001a37983 */ /* 0x000ea80000300800 */
[----:B------:R-:W4:Y:S04]  /*28140*/  LDL.LU.64 R142, [R1+0xb58] ;  /* 0x000b5800018e7983 */ /* 0x000f280000300a00 */
[----:B------:R-:W4:Y:S04]  /*28150*/  LDL.LU.64 R140, [R1+0xb50] ;  /* 0x000b5000018c7983 */ /* 0x000f280000300a00 */
[----:B------:R-:W4:Y:S04]  /*28160*/  LDL.LU.64 R138, [R1+0xb48] ;  /* 0x000b4800018a7983 */ /* 0x000f280000300a00 */
[----:B------:R-:W4:Y:S04]  /*28170*/  LDL.LU.64 R136, [R1+0xb40] ;  /* 0x000b400001887983 */ /* 0x000f280000300a00 */
[----:B------:R-:W4:Y:S04]  /*28180*/  LDL.LU.64 R134, [R1+0xb38] ;  /* 0x000b380001867983 */ /* 0x000f280000300a00 */
[----:B------:R-:W4:Y:S01]  /*28190*/  LDL.LU.64 R130, [R1+0xb30] ;  /* 0x000b300001827983 */ /* 0x000f220000300a00 */
[----:B------:R-:W-:-:S03]  /*281a0*/  MOV R132, R120 ;  /* 0x0000007800847202 */ /* 0x000fc60000000f00 */
[----:B------:R-:W4:Y:S04]  /*281b0*/  LDL.LU R128, [R1+0xb28] ;  /* 0x000b280001807983 */ /* 0x000f280000300800 */
[----:B------:R-:W4:Y:S04]  /*281c0*/  LDL.LU.64 R126, [R1+0xb20] ;  /* 0x000b2000017e7983 */ /* 0x000f280000300a00 */
[----:B------:R-:W4:Y:S04]  /*281d0*/  LDL.LU.64 R124, [R1+0xb18] ;  /* 0x000b1800017c7983 */ /* 0x000f280000300a00 */
[----:B------:R-:W4:Y:S01]  /*281e0*/  LDL.LU.64 R122, [R1+0xb10] ;  /* 0x000b1000017a7983 */ /* 0x000f220000300a00 */
[----:B------:R-:W-:-:S03]  /*281f0*/  MOV R248, R112 ;  /* 0x0000007000f87202 */ /* 0x000fc60000000f00 */
        /* <DEDUP_REMOVED lines=20> */
[----:B------:R-:W4:Y:S04]  /*28340*/  LDL.LU R240, [R1+0x28] ;  /* 0x0000280001f07983 */ /* 0x000f280000300800 */
        /* <DEDUP_REMOVED lines=117> */
[-CC-:B-1----:R-:W-:Y:S01]  /*28aa0*/  FFMA R40, R165, R129.reuse, -R2.reuse ;  /* 0x00000081a5287223 */ /* 0x182fe20000000802 */
[-C--:B------:R-:W-:Y:S01]  /*28ab0*/  FFMA R42, R72, R129.reuse, -R2 ;  /* 0x00000081482a7223 */ /* 0x080fe20000000802 */
[-CC-:B------:R-:W-:Y:S01]  /*28ac0*/  FFMA R43, R56, R129.reuse, -R0.reuse ;  /* 0x00000081382b7223 */ /* 0x180fe20000000800 */
[----:B--2---:R-:W-:-:S02]  /*28ad0*/  FFMA R41, R163, R129, -R0 ;  /* 0x00000081a3297223 */ /* 0x004fc40000000800 */
        /* <DEDUP_REMOVED lines=10> */
[----:B------:R-:W2:Y:S08]  /*28b80*/  MUFU.EX2 R43, R43 ;  /* 0x0000002b002b7308 */ /* 0x000eb00000000800 */
[----:B------:R-:W2:Y:S01]  /*28b90*/  MUFU.EX2 R41, R41 ;  /* 0x0000002900297308 */ /* 0x000ea20000000800 */
[-CC-:B----4-:R-:W-:Y:S01]  /*28ba0*/  FFMA R84, R84, R129.reuse, -R2.reuse ;  /* 0x0000008154547223 */ /* 0x190fe20000000802 */
[-C--:B------:R-:W-:Y:S01]  /*28bb0*/  FFMA R85, R85, R129.reuse, -R2 ;  /* 0x0000008155557223 */ /* 0x080fe20000000802 */
[-CC-:B------:R-:W-:Y:S01]  /*28bc0*/  FFMA R87, R87, R129.reuse, -R0.reuse ;  /* 0x0000008157577223 */ /* 0x180fe20000000800 */
[----:B------:R-:W-:Y:S01]  /*28bd0*/  FFMA R44, R86, R129, -R0 ;  /* 0x00000081562c7223 */ /* 0x000fe20000000800 */
[----:B-1----:R-:W-:Y:S01]  /*28be0*/  @!P5 FMUL R40, R40, R40 ;  /* 0x000000282828d220 */ /* 0x002fe20000400000 */
[----:B--2---:R-:W-:Y:S01]  /*28bf0*/  @!P6 FMUL R42, R42, R42 ;  /* 0x0000002a2a2ae220 */ /* 0x004fe20000400000 */
[----:B------:R-:W-:Y:S01]  /*28c00*/  FSETP.GEU.AND P5, PT, R84, -126, PT ;  /* 0xc2fc00005400780b */ /* 0x000fe20003fae000 */
[----:B------:R-:W-:Y:S01]  /*28c10*/  @!P4 FMUL R43, R43, R43 ;  /* 0x0000002b2b2bc220 */ /* 0x000fe20000400000 */
[----:B------:R-:W-:-:S02]  /*28c20*/  FSETP.GEU.AND P6, PT, R85, -126, PT ;  /* 0xc2fc00005500780b */ /* 0x000fc40003fce000 */
        /* <DEDUP_REMOVED lines=8> */
[----:B------:R-:W2:Y:S01]  /*28cb0*/  MUFU.EX2 R86, R85 ;  /* 0x0000005500567308 */ /* 0x000ea20000000800 */
[----:B------:R-:W-:Y:S04]  /*28cc0*/  STL.64 [R1+0xa70], R180 ;  /* 0x000a70b401007387 */ /* 0x000fe80000100a00 */
[----:B------:R-:W-:Y:S03]  /*28cd0*/  STL.64 [R1+0xa68], R178 ;  /* 0x000a68b201007387 */ /* 0x000fe60000100a00 */
[----:B------:R4:W2:Y:S01]  /*28ce0*/  MUFU.EX2 R85, R44 ;  /* 0x0000002c00557308 */ /* 0x0008a20000000800 */
[----:B------:R-:W-:Y:S07]  /*28cf0*/  STL.64 [R1+0xa60], R176 ;  /* 0x000a60b001007387 */ /* 0x000fee0000100a00 */
[----:B------:R-:W2:Y:S01]  /*28d00*/  MUFU.EX2 R87, R87 ;  /* 0x0000005700577308 */ /* 0x000ea20000000800 */
[----:B------:R-:W-:Y:S04]  /*28d10*/  STL.64 [R1+0xa58], R174 ;  /* 0x000a58ae01007387 */ /* 0x000fe80000100a00 */
[----:B------:R-:W-:Y:S04]  /*28d20*/  STL.64 [R1+0xa50], R172 ;  /* 0x000a50ac01007387 */ /* 0x000fe80000100a00 */
[----:B------:R-:W-:Y:S04]  /*28d30*/  STL.64 [R1+0xa48], R170 ;  /* 0x000a48aa01007387 */ /* 0x000fe80000100a00 */
[----:B------:R-:W-:Y:S04]  /*28d40*/  STL.64 [R1+0xa40], R168 ;  /* 0x000a40a801007387 */ /* 0x000fe80000100a00 */
[----:B------:R-:W-:Y:S04]  /*28d50*/  STL.64 [R1+0xa38], R166 ;  /* 0x000a38a601007387 */ /* 0x000fe80000100a00 */
[----:B------:R-:W-:Y:S01]  /*28d60*/  STL.64 [R1+0xa30], R142 ;  /* 0x000a308e01007387 */ /* 0x000fe20000100a00 */
[----:B------:R-:W-:-:S03]  /*28d70*/  IMAD.MOV.U32 R45, RZ, RZ, 0x40000040 ;  /* 0x40000040ff2d7424 */ /* 0x000fc600078e00ff */
[----:B------:R-:W-:Y:S01]  /*28d80*/  STL.64 [R1+0xa28], R140 ;  /* 0x000a288c01007387 */ /* 0x000fe20000100a00 */
[----:B----4-:R-:W-:-:S03]  /*28d90*/  IADD3 R44, R76, 0x380, RZ ;  /* 0x000003804c2c7810 */ /* 0x010fc60007ffe0ff */
[----:B------:R-:W-:Y:S04]  /*28da0*/  STL.64 [R1+0xa20], R138 ;  /* 0x000a208a01007387 */ /* 0x000fe80000100a00 */
[----:B------:R3:W-:Y:S01]  /*28db0*/  STL.64 [R1+0xa18], R136 ;  /* 0x000a188801007387 */ /* 0x0007e20000100a00 */
[----:B-1----:R-:W-:-:S03]  /*28dc0*/  @!P5 FMUL R84, R84, R84 ;  /* 0x000000545454d220 */ /* 0x002fc60000400000 */
[----:B------:R1:W-:Y:S01]  /*28dd0*/  STL.64 [R1+0xa10], R134 ;  /* 0x000a108601007387 */ /* 0x0003e20000100a00 */
[----:B--2---:R-:W-:Y:S01]  /*28de0*/  @!P6 FMUL R86, R86, R86 ;  /* 0x000000565656e220 */ /* 0x004fe20000400000 */
[----:B------:R-:W-:Y:S02]  /*28df0*/  @!P3 FMUL R85, R85, R85 ;  /* 0x000000555555b220 */ /* 0x000fe40000400000 */
[----:B------:R2:W-:Y:S01]  /*28e00*/  STL.64 [R1+0xa08], R130 ;  /* 0x000a088201007387 */ /* 0x0005e20000100a00 */
[----:B------:R-:W-:-:S03]  /*28e10*/  @!P4 FMUL R87, R87, R87 ;  /* 0x000000575757c220 */ /* 0x000fc60000400000 */
[----:B------:R4:W-:Y:S01]  /*28e20*/  STL.64 [R1+0xa00], R128 ;  /* 0x000a008001007387 */ /* 0x0009e20000100a00 */
[----:B---3--:R-:W-:Y:S01]  /*28e30*/  IMAD.MOV.U32 R136, RZ, RZ, R238 ;  /* 0x000000ffff887224 */ /* 0x008fe200078e00ee */
[----:B------:R-:W-:Y:S02]  /*28e40*/  MOV R137, R237 ;  /* 0x000000ed00897202 */ /* 0x000fe40000000f00 */
[----:B------:R3:W-:Y:S01]  /*28e50*/  STL.64 [R1+0x9f8], R126 ;  /* 0x0009f87e01007387 */ /* 0x0007e20000100a00 */
[----:B-1----:R-:W-:Y:S01]  /*28e60*/  MOV R134, R240 ;  /* 0x000000f000867202 */ /* 0x002fe20000000f00 */
[----:B------:R-:W-:Y:S01]  /*28e70*/  IMAD.MOV.U32 R139, RZ, RZ, R235 ;  /* 0x000000ffff8b7224 */ /* 0x000fe200078e00eb */
[----:B------:R-:W-:Y:S01]  /*28e80*/  MOV R135, R239 ;  /* 0x000000ef00877202 */ /* 0x000fe20000000f00 */
[----:B------:R1:W-:Y:S01]  /*28e90*/  STL.64 [R1+0x9f0], R124 ;  /* 0x0009f07c01007387 */ /* 0x0003e20000100a00 */
[----:B--2---:R-:W-:Y:S01]  /*28ea0*/  MOV R130, R242 ;  /* 0x000000f200827202 */ /* 0x004fe20000000f00 */
[----:B------:R-:W-:Y:S01]  /*28eb0*/  IMAD.MOV.U32 R131, RZ, RZ, R241 ;  /* 0x000000ffff837224 */ /* 0x000fe200078e00f1 */
[----:B------:R-:W-:Y:S01]  /*28ec0*/  MOV R138, R236 ;  /* 0x000000ec008a7202 */ /* 0x000fe20000000f00 */
[----:B----4-:R-:W-:Y:S01]  /*28ed0*/  IMAD.MOV.U32 R128, RZ, RZ, R244 ;  /* 0x000000ffff807224 */ /* 0x010fe200078e00f4 */
[----:B------:R-:W-:Y:S01]  /*28ee0*/  MOV R129, R243 ;  /* 0x000000f300817202 */ /* 0x000fe20000000f00 */
[----:B------:R-:W-:Y:S01]  /*28ef0*/  IMAD.MOV.U32 R142, RZ, RZ, R232 ;  /* 0x000000ffff8e7224 */ /* 0x000fe200078e00e8 */
[----:B------:R-:W-:Y:S01]  /*28f00*/  MOV R140, R234 ;  /* 0x000000ea008c7202 */ /* 0x000fe20000000f00 */
[----:B------:R-:W-:Y:S01]  /*28f10*/  IMAD.MOV.U32 R165, RZ, RZ, R229 ;  /* 0x000000ffffa57224 */ /* 0x000fe200078e00e5 */
[----:B---3--:R-:W-:Y:S01]  /*28f20*/  MOV R126, R246 ;  /* 0x000000f6007e7202 */ /* 0x008fe20000000f00 */
        /* <DEDUP_REMOVED lines=26> */
[----:B------:R-:W-:Y:S02]  /*290d0*/  R2UR UR6, R44 ;  /* 0x000000002c0672ca */ /* 0x000fe400000e0000 */
        /* <DEDUP_REMOVED lines=17> */
[----:B------:R-:W-:Y:S02]  /*291f0*/  F2FP.BF16.F32.PACK_AB R44, R42, R40 ;  /* 0x000000282a2c723e */ /* 0x000fe400000010ff */
[----:B------:R-:W-:-:S02]  /*29200*/  MOV R233, R53 ;  /* 0x0000003500e97202 */ /* 0x000fc40000000f00 */
[----:B------:R-:W-:Y:S02]  /*29210*/  F2FP.BF16.F32.PACK_AB R45, R43, R41 ;  /* 0x000000292b2d723e */ /* 0x000fe400000010ff */
[----:B------:R-:W-:Y:S01]  /*29220*/  MOV R234, R52 ;  /* 0x0000003400ea7202 */ /* 0x000fe20000000f00 */
[----:B------:R-:W-:Y:S01]  /*29230*/  IMAD.MOV.U32 R235, RZ, RZ, R51 ;  /* 0x000000ffffeb7224 */ /* 0x000fe200078e0033 */
        /* <DEDUP_REMOVED lines=11> */
[----:B------:R-:W-:Y:S02]  /*292f0*/  MOV R245, R29 ;  /* 0x0000001d00f57202 */ /* 0x000fe40000000f00 */
[----:B------:R-:W-:Y:S01]  /*29300*/  MOV R246, R10 ;  /* 0x0000000a00f67202 */ /* 0x000fe20000000f00 */
[----:B------:R-:W-:Y:S01]  /*29310*/  IMAD.MOV.U32 R247, RZ, RZ, R9 ;  /* 0x000000fffff77224 */ /* 0x000fe200078e0009 */
[----:B------:R-:W-:-:S02]  /*29320*/  MOV R248, R8 ;  /* 0x0000000800f87202 */ /* 0x000fc40000000f00 */
[----:B------:R-:W-:Y:S01]  /*29330*/  MOV R249, R5 ;  /* 0x0000000500f97202 */ /* 0x000fe20000000f00 */
[----:B------:R-:W-:Y:S01]  /*29340*/  IMAD.MOV.U32 R250, RZ, RZ, R4 ;  /* 0x000000fffffa7224 */ /* 0x000fe200078e0004 */
[----:B------:R-:W-:-:S06]  /*29350*/  MOV R251, R3 ;  /* 0x0000000300fb7202 */ /* 0x000fcc0000000f00 */
        /* <DEDUP_REMOVED lines=23> */
[----:B------:R-:W-:Y:S01]  /*294d0*/  STL [R1+0x35c], R43 ;  /* 0x00035c2b01007387 */ /* 0x000fe20000100800 */
        /* <DEDUP_REMOVED lines=133> */
[----:B------:R-:W2:Y:S01]  /*29d30*/  LDL.LU.64 R116, [R1+0x30] ;  /* 0x0000300001747983 */ /* 0x000ea20000300a00 */
[----:B------:R-:W-:-:S03]  /*29d40*/  FFMA R44, R88, R129, -R2 ;  /* 0x00000081582c7223 */ /* 0x000fc60000000802 */
[----:B------:R-:W2:Y:S01]  /*29d50*/  LDL.LU.64 R118, [R1+0x38] ;  /* 0x0000380001767983 */ /* 0x000ea20000300a00 */
[-C--:B------:R-:W-:Y:S01]  /*29d60*/  FFMA R46, R89, R129.reuse, -R2 ;  /* 0x00000081592e7223 */ /* 0x080fe20000000802 */
[-CC-:B------:R-:W-:Y:S02]  /*29d70*/  FFMA R45, R90, R129.reuse, -R0.reuse ;  /* 0x000000815a2d7223 */ /* 0x180fe40000000800 */
[----:B------:R-:W2:Y:S01]  /*29d80*/  LDL.LU.64 R120, [R1+0x40] ;  /* 0x0000400001787983 */ /* 0x000ea20000300a00 */
[-C--:B------:R-:W-:Y:S01]  /*29d90*/  FFMA R47, R91, R129.reuse, -R0 ;  /* 0x000000815b2f7223 */ /* 0x080fe20000000800 */
[-CC-:B------:R-:W-:Y:S02]  /*29da0*/  FFMA R88, R92, R129.reuse, -R2.reuse ;  /* 0x000000815c587223 */ /* 0x180fe40000000802 */
[----:B------:R-:W2:Y:S01]  /*29db0*/  LDL.LU.64 R122, [R1+0x48] ;  /* 0x00004800017a7983 */ /* 0x000ea20000300a00 */
[-C--:B------:R-:W-:Y:S01]  /*29dc0*/  FFMA R90, R93, R129.reuse, -R2 ;  /* 0x000000815d5a7223 */ /* 0x080fe20000000802 */
[-CC-:B------:R-:W-:Y:S01]  /*29dd0*/  FFMA R89, R94, R129.reuse, -R0.reuse ;  /* 0x000000815e597223 */ /* 0x180fe20000000800 */
[----:B------:R-:W-:Y:S01]  /*29de0*/  FFMA R91, R95, R129, -R0 ;  /* 0x000000815f5b7223 */ /* 0x000fe20000000800 */
        /* <DEDUP_REMOVED lines=82> */
[----:B------:R-:W-:-:S02]  /*2a310*/  IADD3 R48, R76, 0x400, RZ ;  /* 0x000004004c307810 */ /* 0x000fc40007ffe0ff */
[----:B------:R-:W-:Y:S01]  /*2a320*/  MOV R49, 0x40000040 ;  /* 0x4000004000317802 */ /* 0x000fe20000000f00 */
[----:B-1----:R-:W-:Y:S01]  /*2a330*/  @!P5 FMUL R88, R88, R88 ;  /* 0x000000585858d220 */ /* 0x002fe20000400000 */
[----:B---3--:R-:W-:Y:S01]  /*2a340*/  @!P6 FMUL R90, R90, R90 ;  /* 0x0000005a5a5ae220 */ /* 0x008fe20000400000 */
[----:B------:R-:W-:Y:S01]  /*2a350*/  R2UR UR6, R48 ;  /* 0x00000000300672ca */ /* 0x000fe200000e0000 */
[----:B----4-:R-:W-:Y:S01]  /*2a360*/  @!P3 FMUL R89, R89, R89 ;  /* 0x000000595959b220 */ /* 0x010fe20000400000 */
[----:B------:R-:W-:Y:S02]  /*2a370*/  R2UR UR7, R49 ;  /* 0x00000000310772ca */ /* 0x000fe400000e0000 */
[----:B------:R-:W-:Y:S01]  /*2a380*/  F2FP.BF16.F32.PACK_AB R48, R46, R44 ;  /* 0x0000002c2e30723e */ /* 0x000fe200000010ff */
[----:B------:R-:W-:Y:S01]  /*2a390*/  @!P4 FMUL R91, R91, R91 ;  /* 0x0000005b5b5bc220 */ /* 0x000fe20000400000 */
[----:B------:R-:W-:Y:S02]  /*2a3a0*/  F2FP.BF16.F32.PACK_AB R49, R47, R45 ;  /* 0x0000002d2f31723e */ /* 0x000fe400000010ff */
[----:B------:R-:W-:-:S02]  /*2a3b0*/  F2FP.BF16.F32.PACK_AB R50, R90, R88 ;  /* 0x000000585a32723e */ /* 0x000fc400000010ff */
[----:B------:R-:W-:Y:S01]  /*2a3c0*/  F2FP.BF16.F32.PACK_AB R51, R91, R89 ;  /* 0x000000595b33723e */ /* 0x000fe200000010ff */
[----:B------:R-:W-:Y:S04]  /*2a3d0*/  STL.64 [R1+0x880], R102 ;  /* 0x0008806601007387 */ /* 0x000fe80000100a00 */
[----:B------:R-:W-:Y:S04]  /*2a3e0*/  STL.64 [R1+0x878], R100 ;  /* 0x0008786401007387 */ /* 0x000fe80000100a00 */
[----:B------:R-:W-:Y:S04]  /*2a3f0*/  STL.64 [R1+0x870], R98 ;  /* 0x0008706201007387 */ /* 0x000fe80000100a00 */
[----:B------:R-:W-:Y:S04]  /*2a400*/  STL.64 [R1+0x868], R96 ;  /* 0x0008686001007387 */ /* 0x000fe80000100a00 */
[----:B------:R-:W-:Y:S01]  /*2a410*/  STL [R1+0x368], R44 ;  /* 0x0003682c01007387 */ /* 0x000fe20000100800 */
[----:B--2---:R-:W-:-:S06]  /*2a420*/  WARPGROUP.ARRIVE ;  /* 0x00000000000079c5 */ /* 0x004fcc0000000000 */
[----:B------:R-:W-:Y:S01]  /*2a430*/  HGMMA.64x256x16.F32.BF16 R104, R48, gdesc[UR4].tnspB, R104, gsb0 ;  /* 0x43e0000430687df0 */ /* 0x000fe20008001868 */
        /* <DEDUP_REMOVED lines=16> */
[----:B------:R-:W-:Y:S01]  /*2a540*/  IMAD.MOV.U32 R234, RZ, RZ, R110 ;  /* 0x000000ffffea7224 */ /* 0x000fe200078e006e */
[----:B------:R-:W-:Y:S01]  /*2a550*/  MOV R233, R111 ;  /* 0x0000006f00e97202 */ /* 0x000fe20000000f00 */
[----:B------:R-:W-:Y:S01]  /*2a560*/  IMAD.MOV.U32 R237, RZ, RZ, R107 ;  /* 0x000000ffffed7224 */ /* 0x000fe200078e006b */
[----:B------:R-:W-:Y:S01]  /*2a570*/  STL.64 [R1+0x80], R136 ;  /* 0x0000808801007387 */ /* 0x000fe20000100a00 */
[----:B------:R-:W-:-:S02]  /*2a580*/  MOV R236, R108 ;  /* 0x0000006c00ec7202 */ /* 0x000fc40000000f00 */
[----:B------:R-:W-:Y:S01]  /*2a590*/  MOV R235, R109 ;  /* 0x0000006d00eb7202 */ /* 0x000fe20000000f00 */
[----:B------:R-:W-:Y:S01]  /*2a5a0*/  STL.64 [R1+0x88], R138 ;  /* 0x0000888a01007387 */ /* 0x000fe20000100a00 */
[----:B------:R-:W-:Y:S01]  /*2a5b0*/  MOV R238, R106 ;  /* 0x0000006a00ee7202 */ /* 0x000fe20000000f00 */
[----:B------:R-:W-:Y:S01]  /*2a5c0*/  IMAD.MOV.U32 R240, RZ, RZ, R104 ;  /* 0x000000fffff07224 */ /* 0x000fe200078e0068 */
[----:B------:R-:W-:Y:S01]  /*2a5d0*/  MOV R239, R105 ;  /* 0x0000006900ef7202 */ /* 0x000fe20000000f00 */
        /* <DEDUP_REMOVED lines=75> */
[----:B------:R-:W2:Y:S04]  /*2aa90*/  LDL.LU.64 R102, [R1+0x880] ;  /* 0x0008800001667983 */ /* 0x000ea80000300a00 */
[----:B------:R-:W4:Y:S04]  /*2aaa0*/  LDL.LU.64 R100, [R1+0x878] ;  /* 0x0008780001647983 */ /* 0x000f280000300a00 */
[----:B------:R-:W2:Y:S04]  /*2aab0*/  LDL.LU.64 R98, [R1+0x870] ;  /* 0x0008700001627983 */ /* 0x000ea80000300a00 */
[----:B------:R-:W1:Y:S04]  /*2aac0*/  LDL.LU.64 R96, [R1+0x868] ;  /* 0x0008680001607983 */ /* 0x000e680000300a00 */
        /* <DEDUP_REMOVED lines=121> */
[-CC-:B--2---:R-:W-:Y:S01]  /*2b260*/  FFMA R51, R98, R129.reuse, -R0.reuse ;  /* 0x0000008162337223 */ /* 0x184fe20000000800 */
[----:B------:R-:W-:-:S02]  /*2b270*/  FFMA R93, R99, R129, -R0 ;  /* 0x00000081635d7223 */ /* 0x000fc40000000800 */
        /* <DEDUP_REMOVED lines=27> */
[----:B------:R-:W-:Y:S01]  /*2b430*/  @!P4 FMUL R97, R97, 0.5 ;  /* 0x3f0000006161c820 */ /* 0x000fe20000400000 */
[----:B------:R-:W-:Y:S01]  /*2b440*/  STL.64 [R1+0x860], R180 ;  /* 0x000860b401007387 */ /* 0x000fe20000100a00 */
[----:B------:R-:W1:Y:S03]  /*2b450*/  MUFU.EX2 R94, R94 ;  /* 0x0000005e005e7308 */ /* 0x000e660000000800 */
[----:B------:R-:W-:Y:S05]  /*2b460*/  STL.64 [R1+0x858], R178 ;  /* 0x000858b201007387 */ /* 0x000fea0000100a00 */
[----:B------:R-:W2:Y:S01]  /*2b470*/  MUFU.EX2 R96, R96 ;  /* 0x0000006000607308 */ /* 0x000ea20000000800 */
[----:B------:R-:W-:Y:S04]  /*2b480*/  STL.64 [R1+0x850], R176 ;  /* 0x000850b001007387 */ /* 0x000fe80000100a00 */
[----:B------:R-:W-:Y:S03]  /*2b490*/  STL.64 [R1+0x848], R174 ;  /* 0x000848ae01007387 */ /* 0x000fe60000100a00 */
[----:B------:R-:W4:Y:S01]  /*2b4a0*/  MUFU.EX2 R95, R95 ;  /* 0x0000005f005f7308 */ /* 0x000f220000000800 */
[----:B------:R-:W-:Y:S07]  /*2b4b0*/  STL.64 [R1+0x840], R172 ;  /* 0x000840ac01007387 */ /* 0x000fee0000100a00 */
[----:B------:R-:W4:Y:S01]  /*2b4c0*/  MUFU.EX2 R97, R97 ;  /* 0x0000006100617308 */ /* 0x000f220000000800 */
[----:B------:R-:W-:Y:S04]  /*2b4d0*/  STL.64 [R1+0x838], R170 ;  /* 0x000838aa01007387 */ /* 0x000fe80000100a00 */
[----:B------:R-:W-:Y:S04]  /*2b4e0*/  STL.64 [R1+0x830], R168 ;  /* 0x000830a801007387 */ /* 0x000fe80000100a00 */
[----:B------:R-:W-:Y:S04]  /*2b4f0*/  STL.64 [R1+0x828], R166 ;  /* 0x000828a601007387 */ /* 0x000fe80000100a00 */
[----:B------:R-:W-:Y:S04]  /*2b500*/  STL.64 [R1+0x820], R142 ;  /* 0x0008208e01007387 */ /* 0x000fe80000100a00 */
[----:B------:R-:W-:Y:S04]  /*2b510*/  STL.64 [R1+0x818], R140 ;  /* 0x0008188c01007387 */ /* 0x000fe80000100a00 */
[----:B------:R-:W-:Y:S04]  /*2b520*/  STL.64 [R1+0x810], R138 ;  /* 0x0008108a01007387 */ /* 0x000fe80000100a00 */
[----:B------:R-:W-:Y:S01]  /*2b530*/  STL.64 [R1+0x808], R136 ;  /* 0x0008088801007387 */ /* 0x000fe20000100a00 */
[----:B------:R-:W-:-:S03]  /*2b540*/  MOV R49, 0x40000040 ;  /* 0x4000004000317802 */ /* 0x000fc60000000f00 */
[----:B------:R3:W-:Y:S01]  /*2b550*/  STL.64 [R1+0x800], R134 ;  /* 0x0008008601007387 */ /* 0x0007e20000100a00 */
[----:B-1----:R-:W-:Y:S01]  /*2b560*/  @!P5 FMUL R94, R94, R94 ;  /* 0x0000005e5e5ed220 */ /* 0x002fe20000400000 */
[----:B--2---:R-:W-:Y:S02]  /*2b570*/  @!P6 FMUL R96, R96, R96 ;  /* 0x000000606060e220 */ /* 0x004fe40000400000 */
[----:B------:R1:W-:Y:S01]  /*2b580*/  STL.64 [R1+0x7f8], R130 ;  /* 0x0007f88201007387 */ /* 0x0003e20000100a00 */
[----:B----4-:R-:W-:Y:S01]  /*2b590*/  @!P3 FMUL R95, R95, R95 ;  /* 0x0000005f5f5fb220 */ /* 0x010fe20000400000 */
[----:B------:R-:W-:Y:S02]  /*2b5a0*/  @!P4 FMUL R97, R97, R97 ;  /* 0x000000616161c220 */ /* 0x000fe40000400000 */
[----:B------:R2:W-:Y:S01]  /*2b5b0*/  STL.64 [R1+0x7f0], R128 ;  /* 0x0007f08001007387 */ /* 0x0005e20000100a00 */
[----:B---3--:R-:W-:-:S03]  /*2b5c0*/  IMAD.MOV.U32 R135, RZ, RZ, R231 ;  /* 0x000000ffff877224 */ /* 0x008fc600078e00e7 */
[----:B------:R3:W-:Y:S01]  /*2b5d0*/  STL.64 [R1+0x7e8], R126 ;  /* 0x0007e87e01007387 */ /* 0x0007e20000100a00 */
[----:B------:R-:W-:Y:S01]  /*2b5e0*/  MOV R134, R232 ;  /* 0x000000e800867202 */ /* 0x000fe20000000f00 */
[----:B------:R-:W-:Y:S01]  /*2b5f0*/  IMAD.MOV.U32 R138, RZ, RZ, R228 ;  /* 0x000000ffff8a7224 */ /* 0x000fe200078e00e4 */
[----:B-1----:R-:W-:Y:S01]  /*2b600*/  MOV R131, R233 ;  /* 0x000000e900837202 */ /* 0x002fe20000000f00 */
[----:B------:R1:W-:Y:S01]  /*2b610*/  STL.64 [R1+0x7e0], R124 ;  /* 0x0007e07c01007387 */ /* 0x0003e20000100a00 */
        /* <DEDUP_REMOVED lines=32> */
[----:B------:R-:W-:Y:S01]  /*2b820*/  MOV R179, R209 ;  /* 0x000000d100b37202 */ /* 0x000fe20000000f00 */
[----:B------:R-:W-:Y:S01]  /*2b830*/  IMAD.MOV.U32 R209, RZ, RZ, R73 ;  /* 0x000000ffffd17224 */ /* 0x000fe200078e0049 */
[----:B------:R-:W-:Y:S01]  /*2b840*/  MOV R180, R208 ;  /* 0x000000d000b47202 */ /* 0x000fe20000000f00 */
[----:B------:R-:W-:Y:S01]  /*2b850*/  IMAD.MOV.U32 R224, RZ, RZ, R58 ;  /* 0x000000ffffe07224 */ /* 0x000fe200078e003a */
[----:B------:R-:W-:Y:S02]  /*2b860*/  R2UR UR7, R49 ;  /* 0x00000000310772ca */ /* 0x000fe400000e0000 */
[----:B------:R-:W-:-:S02]  /*2b870*/  MOV R207, R75 ;  /* 0x0000004b00cf7202 */ /* 0x000fc40000000f00 */
[----:B------:R-:W-:Y:S02]  /*2b880*/  MOV R208, R74 ;  /* 0x0000004a00d07202 */ /* 0x000fe40000000f00 */
[----:B------:R-:W-:Y:S02]  /*2b890*/  MOV R210, R72 ;  /* 0x0000004800d27202 */ /* 0x000fe40000000f00 */
[----:B------:R-:W-:Y:S01]  /*2b8a0*/  MOV R211, R71 ;  /* 0x0000004700d37202 */ /* 0x000fe20000000f00 */
[----:B------:R-:W-:Y:S01]  /*2b8b0*/  IMAD.MOV.U32 R227, RZ, RZ, R55 ;  /* 0x000000ffffe37224 */ /* 0x000fe200078e0037 */
[----:B------:R-:W-:Y:S02]  /*2b8c0*/  MOV R213, R69 ;  /* 0x0000004500d57202 */ /* 0x000fe40000000f00 */
[----:B------:R-:W-:Y:S02]  /*2b8d0*/  MOV R214, R68 ;  /* 0x0000004400d67202 */ /* 0x000fe40000000f00 */
[----:B------:R-:W-:-:S02]  /*2b8e0*/  MOV R216, R66 ;  /* 0x0000004200d87202 */ /* 0x000fc40000000f00 */
[----:B------:R-:W-:Y:S02]  /*2b8f0*/  MOV R217, R65 ;  /* 0x0000004100d97202 */ /* 0x000fe40000000f00 */
[----:B------:R-:W-:Y:S02]  /*2b900*/  MOV R219, R63 ;  /* 0x0000003f00db7202 */ /* 0x000fe40000000f00 */
[----:B------:R-:W-:Y:S02]  /*2b910*/  MOV R231, R48 ;  /* 0x0000003000e77202 */ /* 0x000fe40000000f00 */
[----:B------:R-:W-:Y:S01]  /*2b920*/  IADD3 R48, R76, 0x480, RZ ;  /* 0x000004804c307810 */ /* 0x000fe20007ffe0ff */
[----:B------:R-:W-:Y:S01]  /*2b930*/  IMAD.MOV.U32 R230, RZ, RZ, R52 ;  /* 0x000000ffffe67224 */ /* 0x000fe200078e0034 */
[----:B------:R-:W-:Y:S02]  /*2b940*/  MOV R220, R62 ;  /* 0x0000003e00dc7202 */ /* 0x000fe40000000f00 */
[----:B------:R-:W-:-:S02]  /*2b950*/  R2UR UR6, R48 ;  /* 0x00000000300672ca */ /* 0x000fc400000e0000 */
[----:B------:R-:W-:Y:S01]  /*2b960*/  MOV R222, R60 ;  /* 0x0000003c00de7202 */ /* 0x000fe20000000f00 */
[----:B------:R-:W-:Y:S01]  /*2b970*/  IMAD.MOV.U32 R233, RZ, RZ, R46 ;  /* 0x000000ffffe97224 */ /* 0x000fe200078e002e */
[----:B------:R-:W-:Y:S02]  /*2b980*/  MOV R223, R59 ;  /* 0x0000003b00df7202 */ /* 0x000fe40000000f00 */
[----:B------:R-:W-:Y:S02]  /*2b990*/  MOV R225, R57 ;  /* 0x0000003900e17202 */ /* 0x000fe40000000f00 */
[----:B------:R-:W-:Y:S02]  /*2b9a0*/  MOV R226, R56 ;  /* 0x0000003800e27202 */ /* 0x000fe40000000f00 */
[----:B------:R-:W-:Y:S02]  /*2b9b0*/  MOV R228, R54 ;  /* 0x0000003600e47202 */ /* 0x000fe40000000f00 */
[----:B------:R-:W-:-:S02]  /*2b9c0*/  MOV R229, R53 ;  /* 0x0000003500e57202 */ /* 0x000fc40000000f00 */
[----:B------:R-:W-:Y:S01]  /*2b9d0*/  MOV R232, R47 ;  /* 0x0000002f00e87202 */ /* 0x000fe20000000f00 */
[----:B------:R-:W-:Y:S01]  /*2b9e0*/  IMAD.MOV.U32 R236, RZ, RZ, R43 ;  /* 0x000000ffffec7224 */ /* 0x000fe200078e002b */
[----:B------:R-:W-:Y:S02]  /*2b9f0*/  MOV R234, R45 ;  /* 0x0000002d00ea7202 */ /* 0x000fe40000000f00 */
[----:B------:R-:W-:Y:S02]  /*2ba00*/  MOV R235, R44 ;  /* 0x0000002c00eb7202 */ /* 0x000fe40000000f00 */
[----:B------:R-:W-:Y:S02]  /*2ba10*/  MOV R237, R42 ;  /* 0x0000002a00ed7202 */ /* 0x000fe40000000f00 */
[----:B------:R-:W-:Y:S02]  /*2ba20*/  MOV R238, R41 ;  /* 0x0000002900ee7202 */ /* 0x000fe40000000f00 */
[----:B------:R-:W-:Y:S01]  /*2ba30*/  F2FP.BF16.F32.PACK_AB R52, R92, R50 ;  /* 0x000000325c34723e */ /* 0x000fe200000010ff */
[----:B------:R-:W-:Y:S01]  /*2ba40*/  IMAD.MOV.U32 R239, RZ, RZ, R40 ;  /* 0x000000ffffef7224 */ /* 0x000fe200078e0028 */
[----:B------:R-:W-:-:S02]  /*2ba50*/  F2FP.BF16.F32.PACK_AB R53, R93, R51 ;  /* 0x000000335d35723e */ /* 0x000fc400000010ff */
[----:B------:R-:W-:Y:S02]  /*2ba60*/  MOV R240, R34 ;  /* 0x0000002200f07202 */ /* 0x000fe40000000f00 */
[----:B------:R-:W-:Y:S02]  /*2ba70*/  F2FP.BF16.F32.PACK_AB R54, R96, R94 ;  /* 0x0000005e6036723e */ /* 0x000fe400000010ff */
[----:B------:R-:W-:Y:S02]  /*2ba80*/  MOV R241, R33 ;  /* 0x0000002100f17202 */ /* 0x000fe40000000f00 */
[----:B------:R-:W-:Y:S01]  /*2ba90*/  F2FP.BF16.F32.PACK_AB R55, R97, R95 ;  /* 0x0000005f6137723e */ /* 0x000fe200000010ff */
[----:B------:R-:W-:Y:S01]  /*2baa0*/  IMAD.MOV.U32 R242, RZ, RZ, R32 ;  /* 0x000000fffff27224 */ /* 0x000fe200078e0020 */
[----:B------:R-:W-:Y:S02]  /*2bab0*/  MOV R243, R31 ;  /* 0x0000001f00f37202 */ /* 0x000fe40000000f00 */
[----:B------:R-:W-:Y:S01]  /*2bac0*/  MOV R244, R30 ;  /* 0x0000001e00f47202 */ /* 0x000fe20000000f00 */
[----:B------:R-:W-:Y:S01]  /*2bad0*/  IMAD.MOV.U32 R245, RZ, RZ, R29 ;  /* 0x000000fffff57224 */ /* 0x000fe200078e001d */
[----:B------:R-:W-:-:S02]  /*2bae0*/  MOV R246, R10 ;  /* 0x0000000a00f67202 */ /* 0x000fc40000000f00 */
        /* <DEDUP_REMOVED lines=89> */
[----:B------:R-:W2:Y:S04]  /*2c080*/  LDL.LU.64 R170, [R1+0x838] ;  /* 0x0008380001aa7983 */ /* 0x000ea80000300a00 */
[----:B------:R-:W4:Y:S04]  /*2c090*/  LDL.LU.64 R168, [R1+0x830] ;  /* 0x0008300001a87983 */ /* 0x000f280000300a00 */
        /* <DEDUP_REMOVED lines=20> */
[-C--:B--2---:R-:W-:Y:S01]  /*2c1e0*/  FFMA R52, R170, R129.reuse, -R2 ;  /* 0x00000081aa347223 */ /* 0x084fe20000000802 */
[----:B---3--:R-:W-:-:S04]  /*2c1f0*/  FFMA R53, R166, R129, -R0 ;  /* 0x00000081a6357223 */ /* 0x008fc80000000800 */
[----:B------:R-:W-:Y:S02]  /*2c200*/  FSETP.GEU.AND P5, PT, R52, -126, PT ;  /* 0xc2fc00003400780b */ /* 0x000fe40003fae000 */
[----:B------:R-:W-:-:S11]  /*2c210*/  FSETP.GEU.AND P3, PT, R53, -126, PT ;  /* 0xc2fc00003500780b */ /* 0x000fd60003f6e000 */
[----:B------:R-:W-:Y:S02]  /*2c220*/  @!P5 FMUL R52, R52, 0.5 ;  /* 0x3f0000003434d820 */ /* 0x000fe40000400000 */
[----:B------:R-:W-:Y:S01]  /*2c230*/  @!P3 FMUL R53, R53, 0.5 ;  /* 0x3f0000003535b820 */ /* 0x000fe20000400000 */
[-C--:B----4-:R-:W-:Y:S01]  /*2c240*/  FFMA R55, R107, R129.reuse, -R0 ;  /* 0x000000816b377223 */ /* 0x090fe20000000800 */
[----:B------:R-:W-:-:S04]  /*2c250*/  FFMA R54, R105, R129, -R2 ;  /* 0x0000008169367223 */ /* 0x000fc80000000802 */
[C---:B------:R-:W-:Y:S02]  /*2c260*/  FSETP.GEU.AND P4, PT, R55.reuse, -126, PT ;  /* 0xc2fc00003700780b */ /* 0x040fe40003f8e000 */
[----:B------:R-:W-:Y:S01]  /*2c270*/  FSETP.GEU.AND P6, PT, R54, -126, PT ;  /* 0xc2fc00003600780b */ /* 0x000fe20003fce000 */
[----:B------:R-:W1:Y:S10]  /*2c280*/  MUFU.EX2 R52, R52 ;  /* 0x0000003400347308 */ /* 0x000e740000000800 */
[----:B------:R-:W-:-:S02]  /*2c290*/  @!P4 FMUL R55, R55, 0.5 ;  /* 0x3f0000003737c820 */ /* 0x000fc40000400000 */
[----:B------:R-:W-:Y:S01]  /*2c2a0*/  @!P6 FMUL R54, R54, 0.5 ;  /* 0x3f0000003636e820 */ /* 0x000fe20000400000 */
[----:B------:R-:W2:Y:S08]  /*2c2b0*/  MUFU.EX2 R53, R53 ;  /* 0x0000003500357308 */ /* 0x000eb00000000800 */
[----:B------:R-:W3:Y:S08]  /*2c2c0*/  MUFU.EX2 R54, R54 ;  /* 0x0000003600367308 */ /* 0x000ef00000000800 */
[----:B------:R-:W4:Y:S01]  /*2c2d0*/  MUFU.EX2 R55, R55 ;  /* 0x0000003700377308 */ /* 0x000f220000000800 */
[-CC-:B------:R-:W-:Y:S01]  /*2c2e0*/  FFMA R98, R108, R129.reuse, -R2.reuse ;  /* 0x000000816c627223 */ /* 0x180fe20000000802 */
[-C--:B------:R-:W-:Y:S01]  /*2c2f0*/  FFMA R100, R109, R129.reuse, -R2 ;  /* 0x000000816d647223 */ /* 0x080fe20000000802 */
[-CC-:B------:R-:W-:Y:S01]  /*2c300*/  FFMA R99, R110, R129.reuse, -R0.reuse ;  /* 0x000000816e637223 */ /* 0x180fe20000000800 */
[----:B------:R-:W-:Y:S01]  /*2c310*/  FFMA R101, R111, R129, -R0 ;  /* 0x000000816f657223 */ /* 0x000fe20000000800 */
[----:B-1----:R-:W-:Y:S01]  /*2c320*/  @!P5 FMUL R52, R52, R52 ;  /* 0x000000343434d220 */ /* 0x002fe20000400000 */
[----:B--2---:R-:W-:Y:S01]  /*2c330*/  @!P3 FMUL R53, R53, R53 ;  /* 0x000000353535b220 */ /* 0x004fe20000400000 */
[----:B------:R-:W-:Y:S01]  /*2c340*/  FSETP.GEU.AND P5, PT, R98, -126, PT ;  /* 0xc2fc00006200780b */ /* 0x000fe20003fae000 */
[----:B---3--:R-:W-:Y:S01]  /*2c350*/  @!P6 FMUL R54, R54, R54 ;  /* 0x000000363636e220 */ /* 0x008fe20000400000 */
[----:B------:R-:W-:-:S02]  /*2c360*/  FSETP.GEU.AND P6, PT, R100, -126, PT ;  /* 0xc2fc00006400780b */ /* 0x000fc40003fce000 */
[----:B------:R-:W-:Y:S01]  /*2c370*/  FSETP.GEU.AND P3, PT, R99, -126, PT ;  /* 0xc2fc00006300780b */ /* 0x000fe20003f6e000 */
[----:B----4-:R-:W-:Y:S01]  /*2c380*/  @!P4 FMUL R55, R55, R55 ;  /* 0x000000373737c220 */ /* 0x010fe20000400000 */
[----:B------:R-:W-:Y:S01]  /*2c390*/  FSETP.GEU.AND P4, PT, R101, -126, PT ;  /* 0xc2fc00006500780b */ /* 0x000fe20003f8e000 */
[----:B------:R-:W-:Y:S06]  /*2c3a0*/  STL [R1+0x380], R52 ;  /* 0x0003803401007387 */ /* 0x000fec0000100800 */
[----:B------:R-:W-:Y:S02]  /*2c3b0*/  @!P5 FMUL R98, R98, 0.5 ;  /* 0x3f0000006262d820 */ /* 0x000fe40000400000 */
[----:B------:R-:W-:Y:S01]  /*2c3c0*/  @!P6 FMUL R100, R100, 0.5 ;  /* 0x3f0000006464e820 */ /* 0x000fe20000400000 */
[----:B------:R-:W-:Y:S01]  /*2c3d0*/  STL [R1+0x37c], R54 ;  /* 0x00037c3601007387 */ /* 0x000fe20000100800 */
[----:B------:R-:W-:-:S03]  /*2c3e0*/  @!P3 FMUL R99, R99, 0.5 ;  /* 0x3f0000006363b820 */ /* 0x000fc60000400000 */
[----:B------:R-:W-:Y:S01]  /*2c3f0*/  STL [R1+0x388], R53 ;  /* 0x0003883501007387 */ /* 0x000fe20000100800 */
[----:B------:R-:W-:-:S03]  /*2c400*/  @!P4 FMUL R101, R101, 0.5 ;  /* 0x3f0000006565c820 */ /* 0x000fc60000400000 */
[----:B------:R-:W-:Y:S01]  /*2c410*/  STL [R1+0x384], R55 ;  /* 0x0003843701007387 */ /* 0x000fe20000100800 */
[----:B------:R-:W1:Y:S03]  /*2c420*/  MUFU.EX2 R98, R98 ;  /* 0x0000006200627308 */ /* 0x000e660000000800 */
[----:B------:R-:W-:Y:S04]  /*2c430*/  STL.64 [R1+0x788], R180 ;  /* 0x000788b401007387 */ /* 0x000fe80000100a00 */
[----:B------:R-:W-:Y:S01]  /*2c440*/  STL.64 [R1+0x780], R178 ;  /* 0x000780b201007387 */ /* 0x000fe20000100a00 */
[----:B------:R-:W2:Y:S03]  /*2c450*/  MUFU.EX2 R100, R100 ;  /* 0x0000006400647308 */ /* 0x000ea60000000800 */
[----:B------:R-:W-:Y:S04]  /*2c460*/  STL.64 [R1+0x778], R176 ;  /* 0x000778b001007387 */ /* 0x000fe80000100a00 */
[----:B------:R-:W-:Y:S01]  /*2c470*/  STL.64 [R1+0x770], R174 ;  /* 0x000770ae01007387 */ /* 0x000fe20000100a00 */
[----:B------:R-:W3:Y:S03]  /*2c480*/  MUFU.EX2 R99, R99 ;  /* 0x0000006300637308 */ /* 0x000ee60000000800 */
[----:B------:R-:W-:Y:S05]  /*2c490*/  STL.64 [R1+0x768], R172 ;  /* 0x000768ac01007387 */ /* 0x000fea0000100a00 */
[----:B------:R-:W4:Y:S01]  /*2c4a0*/  MUFU.EX2 R101, R101 ;  /* 0x0000006500657308 */ /* 0x000f220000000800 */
[----:B------:R-:W-:Y:S04]  /*2c4b0*/  STL [R1+0x760], R171 ;  /* 0x000760ab01007387 */ /* 0x000fe80000100800 */
        /* <DEDUP_REMOVED lines=10> */
[----:B------:R-:W-:Y:S01]  /*2c560*/  STL.64 [R1+0x708], R124 ;  /* 0x0007087c01007387 */ /* 0x000fe20000100a00 */
[----:B-1----:R-:W-:-:S03]  /*2c570*/  @!P5 FMUL R98, R98, R98 ;  /* 0x000000626262d220 */ /* 0x002fc60000400000 */
[----:B------:R-:W-:Y:S01]  /*2c580*/  STL.64 [R1+0x700], R122 ;  /* 0x0007007a01007387 */ /* 0x000fe20000100a00 */
[----:B--2---:R-:W-:Y:S01]  /*2c590*/  @!P6 FMUL R100, R100, R100 ;  /* 0x000000646464e220 */ /* 0x004fe20000400000 */
[----:B---3--:R-:W-:Y:S02]  /*2c5a0*/  @!P3 FMUL R99, R99, R99 ;  /* 0x000000636363b220 */ /* 0x008fe40000400000 */
[----:B------:R-:W-:Y:S01]  /*2c5b0*/  STL.64 [R1+0x6f8], R120 ;  /* 0x0006f87801007387 */ /* 0x000fe20000100a00 */
[----:B----4-:R-:W-:-:S03]  /*2c5c0*/  @!P4 FMUL R101, R101, R101 ;  /* 0x000000656565c220 */ /* 0x010fc60000400000 */
[----:B------:R-:W-:Y:S04]  /*2c5d0*/  STL.64 [R1+0x6f0], R118 ;  /* 0x0006f07601007387 */ /* 0x000fe80000100a00 */
[----:B------:R-:W-:Y:S04]  /*2c5e0*/  STL.64 [R1+0x6e8], R116 ;  /* 0x0006e87401007387 */ /* 0x000fe80000100a00 */
[----:B------:R-:W-:Y:S01]  /*2c5f0*/  STL.64 [R1+0x6e0], R114 ;  /* 0x0006e07201007387 */ /* 0x000fe20000100a00 */
[----:B------:R-:W-:-:S03]  /*2c600*/  F2FP.BF16.F32.PACK_AB R58, R100, R98 ;  /* 0x00000062643a723e */ /* 0x000fc600000010ff */
[----:B------:R-:W-:Y:S01]  /*2c610*/  STL.64 [R1+0x6d8], R112 ;  /* 0x0006d87001007387 */ /* 0x000fe20000100a00 */
[----:B------:R-:W-:-:S03]  /*2c620*/  F2FP.BF16.F32.PACK_AB R59, R101, R99 ;  /* 0x00000063653b723e */ /* 0x000fc600000010ff */
[----:B------:R-:W-:Y:S04]  /*2c630*/  STL [R1+0x6d4], R106 ;  /* 0x0006d46a01007387 */ /* 0x000fe80000100800 */
[----:B------:R-:W-:Y:S04]  /*2c640*/  STL [R1+0x6d0], R104 ;  /* 0x0006d06801007387 */ /* 0x000fe80000100800 */
        /* <DEDUP_REMOVED lines=65> */
[----:B------:R-:W-:Y:S01]  /*2ca60*/  VIADD R48, R76, 0x500 ;  /* 0x000005004c307836 */ /* 0x000fe20000000000 */
[----:B------:R-:W-:-:S04]  /*2ca70*/  MOV R49, 0x40000040 ;  /* 0x4000004000317802 */ /* 0x000fc80000000f00 */
[----:B------:R-:W-:Y:S02]  /*2ca80*/  R2UR UR6, R48 ;  /* 0x00000000300672ca */ /* 0x000fe400000e0000 */
[----:B------:R-:W-:Y:S02]  /*2ca90*/  R2UR UR7, R49 ;  /* 0x00000000310772ca */ /* 0x000fe400000e0000 */
[----:B------:R-:W-:Y:S02]  /*2caa0*/  F2FP.BF16.F32.PACK_AB R56, R54, R52 ;  /* 0x000000343638723e */ /* 0x000fe400000010ff */
[----:B------:R-:W-:-:S04]  /*2cab0*/  F2FP.BF16.F32.PACK_AB R57, R55, R53 ;  /* 0x000000353739723e */ /* 0x000fc800000010ff */
        /* <DEDUP_REMOVED lines=71> */
[----:B------:R-:W1:Y:S04]  /*2cf30*/  LDL.LU.64 R174, [R1+0x770] ;  /* 0x0007700001ae7983 */ /* 0x000e680000300a00 */
[----:B------:R-:W4:Y:S04]  /*2cf40*/  LDL.LU.64 R172, [R1+0x768] ;  /* 0x0007680001ac7983 */ /* 0x000f280000300a00 */
[----:B------:R-:W4:Y:S04]  /*2cf50*/  LDL.LU R171, [R1+0x760] ;  /* 0x0007600001ab7983 */ /* 0x000f280000300800 */
[----:B------:R-:W2:Y:S04]  /*2cf60*/  LDL.LU.64 R168, [R1+0x758] ;  /* 0x0007580001a87983 */ /* 0x000ea80000300a00 */
[----:B------:R-:W4:Y:S04]  /*2cf70*/  LDL.LU R167, [R1+0x750] ;  /* 0x0007500001a77983 */ /* 0x000f280000300800 */
        /* <DEDUP_REMOVED lines=17> */
[----:B------:R-:W4:Y:S04]  /*2d090*/  LDL.LU.64 R100, [R1+0x6c8] ;  /* 0x0006c80001647983 */ /* 0x000f280000300a00 */
        /* <DEDUP_REMOVED lines=70> */
[----:B------:R-:W-:-:S03]  /*2d500*/  MOV R132, R108 ;  /* 0x0000006c00847202 */ /* 0x000fc60000000f00 */
[----:B------:R-:W3:Y:S01]  /*2d510*/  LDL.LU R203, [R1+0x13c] ;  /* 0x00013c0001cb7983 */ /* 0x000ee20000300800 */
[----:B------:R-:W-:-:S03]  /*2d520*/  IMAD.MOV.U32 R228, RZ, RZ, R107 ;  /* 0x000000ffffe47224 */ /* 0x000fc600078e006b */
        /* <DEDUP_REMOVED lines=48> */
[-C--:B-1----:R-:W-:Y:S01]  /*2d830*/  FFMA R56, R174, R129.reuse, -R2 ;  /* 0x00000081ae387223 */ /* 0x082fe20000000802 */
[-CC-:B--2---:R-:W-:Y:S01]  /*2d840*/  FFMA R57, R169, R129.reuse, -R0.reuse ;  /* 0x00000081a9397223 */ /* 0x184fe20000000800 */
[-C--:B----4-:R-:W-:Y:S01]  /*2d850*/  FFMA R59, R115, R129.reuse, -R0 ;  /* 0x00000081733b7223 */ /* 0x090fe20000000800 */
        /* <DEDUP_REMOVED lines=11> */
[----:B------:R-:W4:Y:S08]  /*2d910*/  MUFU.EX2 R59, R59 ;  /* 0x0000003b003b7308 */ /* 0x000f300000000800 */
[----:B------:R-:W4:Y:S01]  /*2d920*/  MUFU.EX2 R58, R58 ;  /* 0x0000003a003a7308 */ /* 0x000f220000000800 */
[----:B------:R-:W-:Y:S01]  /*2d930*/  MOV R233, R102 ;  /* 0x0000006600e97202 */ /* 0x000fe20000000f00 */
[----:B------:R-:W-:Y:S01]  /*2d940*/  FFMA R102, R116, R129, -R2 ;  /* 0x0000008174667223 */ /* 0x000fe20000000802 */
[----:B------:R-:W-:Y:S01]  /*2d950*/  MOV R232, R103 ;  /* 0x0000006700e87202 */ /* 0x000fe20000000f00 */
[--C-:B------:R-:W-:Y:S01]  /*2d960*/  FFMA R103, R112, R129, -R0.reuse ;  /* 0x0000008170677223 */ /* 0x100fe20000000800 */
[----:B------:R-:W-:Y:S01]  /*2d970*/  MOV R230, R105 ;  /* 0x0000006900e67202 */ /* 0x000fe20000000f00 */
[-C--:B------:R-:W-:Y:S01]  /*2d980*/  FFMA R105, R104, R129.reuse, -R0 ;  /* 0x0000008168697223 */ /* 0x080fe20000000800 */
[----:B------:R-:W-:Y:S01]  /*2d990*/  FFMA R117, R117, R129, -R2 ;  /* 0x0000008175757223 */ /* 0x000fe20000000802 */
[----:B-1----:R-:W-:Y:S01]  /*2d9a0*/  @!P5 FMUL R56, R56, R56 ;  /* 0x000000383838d220 */ /* 0x002fe20000400000 */
[----:B--2---:R-:W-:Y:S01]  /*2d9b0*/  @!P3 FMUL R57, R57, R57 ;  /* 0x000000393939b220 */ /* 0x004fe20000400000 */
[----:B----4-:R-:W-:Y:S01]  /*2d9c0*/  @!P4 FMUL R59, R59, R59 ;  /* 0x0000003b3b3bc220 */ /* 0x010fe20000400000 */
[----:B------:R-:W-:-:S02]  /*2d9d0*/  FSETP.GEU.AND P5, PT, R102, -126, PT ;  /* 0xc2fc00006600780b */ /* 0x000fc40003fae000 */
[----:B------:R-:W-:Y:S02]  /*2d9e0*/  FSETP.GEU.AND P3, PT, R103, -126, PT ;  /* 0xc2fc00006700780b */ /* 0x000fe40003f6e000 */
[----:B------:R-:W-:Y:S01]  /*2d9f0*/  FSETP.GEU.AND P4, PT, R105, -126, PT ;  /* 0xc2fc00006900780b */ /* 0x000fe20003f8e000 */
[----:B------:R-:W-:Y:S01]  /*2da00*/  @!P6 FMUL R58, R58, R58 ;  /* 0x0000003a3a3ae220 */ /* 0x000fe20000400000 */
[----:B------:R-:W-:Y:S01]  /*2da10*/  FSETP.GEU.AND P6, PT, R117, -126, PT ;  /* 0xc2fc00007500780b */ /* 0x000fe20003fce000 */
[----:B------:R-:W-:Y:S06]  /*2da20*/  STL.64 [R1+0x6c0], R180 ;  /* 0x0006c0b401007387 */ /* 0x000fec0000100a00 */
[----:B------:R-:W-:-:S02]  /*2da30*/  @!P5 FMUL R102, R102, 0.5 ;  /* 0x3f0000006666d820 */ /* 0x000fc40000400000 */
[----:B------:R-:W-:Y:S02]  /*2da40*/  @!P3 FMUL R103, R103, 0.5 ;  /* 0x3f0000006767b820 */ /* 0x000fe40000400000 */
[----:B------:R-:W-:Y:S02]  /*2da50*/  @!P4 FMUL R105, R105, 0.5 ;  /* 0x3f0000006969c820 */ /* 0x000fe40000400000 */
[----:B------:R-:W-:Y:S01]  /*2da60*/  @!P6 FMUL R117, R117, 0.5 ;  /* 0x3f0000007575e820 */ /* 0x000fe20000400000 */
[----:B------:R-:W-:Y:S01]  /*2da70*/  STL.64 [R1+0x6b8], R178 ;  /* 0x0006b8b201007387 */ /* 0x000fe20000100a00 */
[----:B------:R-:W1:Y:S03]  /*2da80*/  MUFU.EX2 R102, R102 ;  /* 0x0000006600667308 */ /* 0x000e660000000800 */
[----:B------:R-:W-:Y:S05]  /*2da90*/  STL.64 [R1+0x6b0], R176 ;  /* 0x0006b0b001007387 */ /* 0x000fea0000100a00 */
[----:B------:R-:W2:Y:S01]  /*2daa0*/  MUFU.EX2 R104, R117 ;  /* 0x0000007500687308 */ /* 0x000ea20000000800 */
[----:B------:R-:W-:Y:S04]  /*2dab0*/  STL [R1+0x6a8], R175 ;  /* 0x0006a8af01007387 */ /* 0x000fe80000100800 */
[----:B------:R-:W-:Y:S03]  /*2dac0*/  STL.64 [R1+0x6a0], R172 ;  /* 0x0006a0ac01007387 */ /* 0x000fe60000100a00 */
[----:B------:R-:W4:Y:S01]  /*2dad0*/  MUFU.EX2 R103, R103 ;  /* 0x0000006700677308 */ /* 0x000f220000000800 */
[----:B------:R-:W-:Y:S07]  /*2dae0*/  STL [R1+0x69c], R171 ;  /* 0x00069cab01007387 */ /* 0x000fee0000100800 */
[----:B------:R-:W4:Y:S01]  /*2daf0*/  MUFU.EX2 R105, R105 ;  /* 0x0000006900697308 */ /* 0x000f220000000800 */
[----:B------:R-:W-:Y:S04]  /*2db00*/  STL [R1+0x698], R168 ;  /* 0x000698a801007387 */ /* 0x000fe80000100800 */
[----:B------:R-:W-:Y:S04]  /*2db10*/  STL.64 [R1+0x690], R142 ;  /* 0x0006908e01007387 */ /* 0x000fe80000100a00 */
[----:B------:R-:W-:Y:S04]  /*2db20*/  STL.64 [R1+0x688], R140 ;  /* 0x0006888c01007387 */ /* 0x000fe80000100a00 */
[----:B------:R-:W-:Y:S04]  /*2db30*/  STL.64 [R1+0x680], R138 ;  /* 0x0006808a01007387 */ /* 0x000fe80000100a00 */
[----:B------:R-:W-:Y:S04]  /*2db40*/  STL.64 [R1+0x678], R136 ;  /* 0x0006788801007387 */ /* 0x000fe80000100a00 */
[----:B------:R3:W-:Y:S04]  /*2db50*/  STL.64 [R1+0x670], R134 ;  /* 0x0006708601007387 */ /* 0x0007e80000100a00 */
[----:B------:R-:W-:Y:S01]  /*2db60*/  STL.64 [R1+0x668], R130 ;  /* 0x0006688201007387 */ /* 0x000fe20000100a00 */
[----:B------:R-:W-:-:S03]  /*2db70*/  MOV R49, 0x40000040 ;  /* 0x4000004000317802 */ /* 0x000fc60000000f00 */
[----:B------:R3:W-:Y:S01]  /*2db80*/  STL.64 [R1+0x660], R128 ;  /* 0x0006608001007387 */ /* 0x0007e20000100a00 */
[----:B-1----:R-:W-:Y:S01]  /*2db90*/  @!P5 FMUL R102, R102, R102 ;  /* 0x000000666666d220 */ /* 0x002fe20000400000 */
[----:B--2---:R-:W-:Y:S01]  /*2dba0*/  @!P6 FMUL R104, R104, R104 ;  /* 0x000000686868e220 */ /* 0x004fe20000400000 */
[----:B----4-:R-:W-:Y:S01]  /*2dbb0*/  @!P3 FMUL R103, R103, R103 ;  /* 0x000000676767b220 */ /* 0x010fe20000400000 */
[----:B------:R1:W-:Y:S01]  /*2dbc0*/  STL.64 [R1+0x658], R126 ;  /* 0x0006587e01007387 */ /* 0x0003e20000100a00 */
[----:B------:R-:W-:Y:S01]  /*2dbd0*/  @!P4 FMUL R105, R105, R105 ;  /* 0x000000696969c220 */ /* 0x000fe20000400000 */
[----:B---3--:R-:W-:Y:S01]  /*2dbe0*/  MOV R134, R227 ;  /* 0x000000e300867202 */ /* 0x008fe20000000f00 */
[----:B------:R-:W-:Y:S01]  /*2dbf0*/  IMAD.MOV.U32 R128, RZ, RZ, R231 ;  /* 0x000000ffff807224 */ /* 0x000fe200078e00e7 */
[----:B------:R2:W-:Y:S01]  /*2dc00*/  STL.64 [R1+0x650], R124 ;  /* 0x0006507c01007387 */ /* 0x0005e20000100a00 */
        /* <DEDUP_REMOVED lines=11> */
[----:B--2---:R-:W-:Y:S01]  /*2dcc0*/  IMAD.MOV.U32 R125, RZ, RZ, R234 ;  /* 0x000000ffff7d7224 */ /* 0x004fe200078e00ea */
        /* <DEDUP_REMOVED lines=40> */
[----:B------:R-:W-:Y:S01]  /*2df50*/  IADD3 R48, R76, 0x580, RZ ;  /* 0x000005804c307810 */ /* 0x000fe20007ffe0ff */
[----:B------:R-:W-:Y:S01]  /*2df60*/  IMAD.MOV.U32 R230, RZ, RZ, R50 ;  /* 0x000000ffffe67224 */ /* 0x000fe200078e0032 */
[----:B------:R-:W-:-:S02]  /*2df70*/  MOV R222, R62 ;  /* 0x0000003e00de7202 */ /* 0x000fc40000000f00 */
[----:B------:R-:W-:Y:S02]  /*2df80*/  R2UR UR6, R48 ;  /* 0x00000000300672ca */ /* 0x000fe400000e0000 */
[----:B------:R-:W-:Y:S01]  /*2df90*/  MOV R223, R61 ;  /* 0x0000003d00df7202 */ /* 0x000fe20000000f00 */
[----:B------:R-:W-:Y:S01]  /*2dfa0*/  IMAD.MOV.U32 R233, RZ, RZ, R46 ;  /* 0x000000ffffe97224 */ /* 0x000fe200078e002e */
[----:B------:R-:W-:Y:S02]  /*2dfb0*/  MOV R225, R55 ;  /* 0x0000003700e17202 */ /* 0x000fe40000000f00 */
[----:B------:R-:W-:Y:S02]  /*2dfc0*/  MOV R226, R54 ;  /* 0x0000003600e27202 */ /* 0x000fe40000000f00 */
[----:B------:R-:W-:Y:S02]  /*2dfd0*/  MOV R228, R52 ;  /* 0x0000003400e47202 */ /* 0x000fe40000000f00 */
[----:B------:R-:W-:-:S02]  /*2dfe0*/  MOV R229, R51 ;  /* 0x0000003300e57202 */ /* 0x000fc40000000f00 */
[----:B------:R-:W-:Y:S02]  /*2dff0*/  MOV R232, R47 ;  /* 0x0000002f00e87202 */ /* 0x000fe40000000f00 */
[----:B------:R-:W-:Y:S01]  /*2e000*/  MOV R234, R45 ;  /* 0x0000002d00ea7202 */ /* 0x000fe20000000f00 */
[----:B------:R-:W-:Y:S01]  /*2e010*/  IMAD.MOV.U32 R236, RZ, RZ, R43 ;  /* 0x000000ffffec7224 */ /* 0x000fe200078e002b */
[----:B------:R-:W-:Y:S02]  /*2e020*/  MOV R235, R44 ;  /* 0x0000002c00eb7202 */ /* 0x000fe40000000f00 */
[----:B------:R-:W-:Y:S02]  /*2e030*/  MOV R237, R42 ;  /* 0x0000002a00ed7202 */ /* 0x000fe40000000f00 */
[----:B------:R-:W-:Y:S02]  /*2e040*/  F2FP.BF16.F32.PACK_AB R60, R58, R56 ;  /* 0x000000383a3c723e */ /* 0x000fe400000010ff */
[----:B------:R-:W-:-:S02]  /*2e050*/  MOV R238, R41 ;  /* 0x0000002900ee7202 */ /* 0x000fc40000000f00 */
[----:B------:R-:W-:Y:S01]  /*2e060*/  F2FP.BF16.F32.PACK_AB R61, R59, R57 ;  /* 0x000000393b3d723e */ /* 0x000fe200000010ff */
[----:B------:R-:W-:Y:S01]  /*2e070*/  IMAD.MOV.U32 R239, RZ, RZ, R40 ;  /* 0x000000ffffef7224 */ /* 0x000fe200078e0028 */
[----:B------:R-:W-:Y:S02]  /*2e080*/  F2FP.BF16.F32.PACK_AB R62, R104, R102 ;  /* 0x00000066683e723e */ /* 0x000fe400000010ff */
[----:B------:R-:W-:Y:S02]  /*2e090*/  MOV R240, R34 ;  /* 0x0000002200f07202 */ /* 0x000fe40000000f00 */
[----:B------:R-:W-:Y:S02]  /*2e0a0*/  F2FP.BF16.F32.PACK_AB R63, R105, R103 ;  /* 0x00000067693f723e */ /* 0x000fe400000010ff */
        /* <DEDUP_REMOVED lines=87> */
[----:B------:R-:W2:Y:S04]  /*2e620*/  LDL.LU R175, [R1+0x6a8] ;  /* 0x0006a80001af7983 */ /* 0x000ea80000300800 */
[----:B------:R-:W3:Y:S04]  /*2e630*/  LDL.LU.64 R172, [R1+0x6a0] ;  /* 0x0006a00001ac7983 */ /* 0x000ee80000300a00 */
        /* <DEDUP_REMOVED lines=10> */
[----:B------:R-:W4:Y:S04]  /*2e6e0*/  LDL.LU.64 R124, [R1+0x650] ;  /* 0x00065000017c7983 */ /* 0x000f280000300a00 */
[----:B------:R-:W4:Y:S04]  /*2e6f0*/  LDL.LU.64 R122, [R1+0x648] ;  /* 0x00064800017a7983 */ /* 0x000f280000300a00 */
[----:B------:R-:W4:Y:S01]  /*2e700*/  LDL.LU.64 R120, [R1+0x640] ;  /* 0x0006400001787983 */ /* 0x000f220000300a00 */
[-C--:B---3--:R-:W-:Y:S01]  /*2e710*/  FFMA R62, R172, R129.reuse, -R2 ;  /* 0x00000081ac3e7223 */ /* 0x088fe20000000802 */
[-CC-:B------:R-:W-:Y:S01]  /*2e720*/  FFMA R63, R114, R129.reuse, -R0.reuse ;  /* 0x00000081723f7223 */ /* 0x180fe20000000800 */
[-C--:B------:R-:W-:Y:S01]  /*2e730*/  FFMA R61, R173, R129.reuse, -R0 ;  /* 0x00000081ad3d7223 */ /* 0x080fe20000000800 */
        /* <DEDUP_REMOVED lines=11> */
[----:B------:R-:W3:Y:S08]  /*2e7f0*/  MUFU.EX2 R61, R61 ;  /* 0x0000003d003d7308 */ /* 0x000ef00000000800 */
[----:B------:R-:W3:Y:S01]  /*2e800*/  MUFU.EX2 R60, R60 ;  /* 0x0000003c003c7308 */ /* 0x000ee20000000800 */
[-C--:B------:R-:W-:Y:S01]  /*2e810*/  FFMA R108, R113, R129.reuse, -R2 ;  /* 0x00000081716c7223 */ /* 0x080fe20000000802 */
[-CC-:B------:R-:W-:Y:S01]  /*2e820*/  FFMA R109, R106, R129.reuse, -R0.reuse ;  /* 0x000000816a6d7223 */ /* 0x180fe20000000800 */
[-C--:B----4-:R-:W-:Y:S01]  /*2e830*/  FFMA R107, R168, R129.reuse, -R0 ;  /* 0x00000081a86b7223 */ /* 0x090fe20000000800 */
[----:B------:R-:W-:Y:S01]  /*2e840*/  FFMA R171, R171, R129, -R2 ;  /* 0x00000081abab7223 */ /* 0x000fe20000000802 */
[----:B-1----:R-:W-:Y:S01]  /*2e850*/  @!P6 FMUL R62, R62, R62 ;  /* 0x0000003e3e3ee220 */ /* 0x002fe20000400000 */
[----:B--2---:R-:W-:Y:S01]  /*2e860*/  @!P4 FMUL R63, R63, R63 ;  /* 0x0000003f3f3fc220 */ /* 0x004fe20000400000 */
[----:B------:R-:W-:Y:S01]  /*2e870*/  FSETP.GEU.AND P6, PT, R108, -126, PT ;  /* 0xc2fc00006c00780b */ /* 0x000fe20003fce000 */
[----:B---3--:R-:W-:Y:S01]  /*2e880*/  @!P3 FMUL R61, R61, R61 ;  /* 0x0000003d3d3db220 */ /* 0x008fe20000400000 */
        /* <DEDUP_REMOVED lines=10> */
[----:B------:R-:W-:Y:S07]  /*2e930*/  STL.64 [R1+0x638], R180 ;  /* 0x000638b401007387 */ /* 0x000fee0000100a00 */
[----:B------:R-:W3:Y:S01]  /*2e940*/  MUFU.EX2 R106, R171 ;  /* 0x000000ab006a7308 */ /* 0x000ee20000000800 */
[----:B------:R-:W-:Y:S07]  /*2e950*/  STL.64 [R1+0x630], R178 ;  /* 0x000630b201007387 */ /* 0x000fee0000100a00 */
[----:B------:R-:W4:Y:S01]  /*2e960*/  MUFU.EX2 R107, R107 ;  /* 0x0000006b006b7308 */ /* 0x000f220000000800 */
[----:B------:R-:W-:Y:S04]  /*2e970*/  STL.64 [R1+0x628], R176 ;  /* 0x000628b001007387 */ /* 0x000fe80000100a00 */
[----:B------:R-:W-:Y:S04]  /*2e980*/  STL.64 [R1+0x620], R142 ;  /* 0x0006208e01007387 */ /* 0x000fe80000100a00 */
[----:B------:R-:W-:Y:S04]  /*2e990*/  STL.64 [R1+0x618], R140 ;  /* 0x0006188c01007387 */ /* 0x000fe80000100a00 */
[----:B------:R-:W-:Y:S04]  /*2e9a0*/  STL.64 [R1+0x610], R138 ;  /* 0x0006108a01007387 */ /* 0x000fe80000100a00 */
[----:B------:R-:W-:Y:S01]  /*2e9b0*/  STL.64 [R1+0x608], R136 ;  /* 0x0006088801007387 */ /* 0x000fe20000100a00 */
[----:B-1----:R-:W-:-:S03]  /*2e9c0*/  @!P6 FMUL R108, R108, R108 ;  /* 0x0000006c6c6ce220 */ /* 0x002fc60000400000 */
[----:B------:R-:W-:Y:S01]  /*2e9d0*/  STL.64 [R1+0x600], R134 ;  /* 0x0006008601007387 */ /* 0x000fe20000100a00 */
[----:B--2---:R-:W-:-:S03]  /*2e9e0*/  @!P4 FMUL R109, R109, R109 ;  /* 0x0000006d6d6dc220 */ /* 0x004fc60000400000 */
[----:B------:R-:W-:Y:S01]  /*2e9f0*/  STL.64 [R1+0x5f8], R130 ;  /* 0x0005f88201007387 */ /* 0x000fe20000100a00 */
[----:B---3--:R-:W-:Y:S01]  /*2ea00*/  @!P5 FMUL R106, R106, R106 ;  /* 0x0000006a6a6ad220 */ /* 0x008fe20000400000 */
[----:B----4-:R-:W-:Y:S02]  /*2ea10*/  @!P3 FMUL R107, R107, R107 ;  /* 0x0000006b6b6bb220 */ /* 0x010fe40000400000 */
        /* <DEDUP_REMOVED lines=13> */
[----:B------:R-:W-:-:S02]  /*2eaf0*/  F2FP.BF16.F32.PACK_AB R66, R108, R106 ;  /* 0x0000006a6c42723e */ /* 0x000fc400000010ff */
[----:B------:R-:W-:Y:S01]  /*2eb00*/  F2FP.BF16.F32.PACK_AB R67, R109, R107 ;  /* 0x0000006b6d43723e */ /* 0x000fe200000010ff */
        /* <DEDUP_REMOVED lines=153> */
[----:B------:R-:W1:Y:S04]  /*2f4a0*/  LDL.LU.64 R176, [R1+0x628] ;  /* 0x0006280001b07983 */ /* 0x000e680000300a00 */
[----:B------:R-:W2:Y:S04]  /*2f4b0*/  LDL.LU.64 R142, [R1+0x620] ;  /* 0x00062000018e7983 */ /* 0x000ea80000300a00 */
[----:B------:R-:W2:Y:S04]  /*2f4c0*/  LDL.LU.64 R140, [R1+0x618] ;  /* 0x00061800018c7983 */ /* 0x000ea80000300a00 */
[----:B------:R-:W2:Y:S04]  /*2f4d0*/  LDL.LU.64 R138, [R1+0x610] ;  /* 0x00061000018a7983 */ /* 0x000ea80000300a00 */
[----:B------:R-:W2:Y:S04]  /*2f4e0*/  LDL.LU.64 R136, [R1+0x608] ;  /* 0x0006080001887983 */ /* 0x000ea80000300a00 */
[----:B------:R-:W2:Y:S04]  /*2f4f0*/  LDL.LU.64 R134, [R1+0x600] ;  /* 0x0006000001867983 */ /* 0x000ea80000300a00 */
[----:B------:R-:W4:Y:S04]  /*2f500*/  LDL.LU.64 R130, [R1+0x5f8] ;  /* 0x0005f80001827983 */ /* 0x000f280000300a00 */
[----:B------:R-:W2:Y:S04]  /*2f510*/  LDL.LU R128, [R1+0x5f0] ;  /* 0x0005f00001807983 */ /* 0x000ea80000300800 */
[----:B------:R-:W2:Y:S04]  /*2f520*/  LDL.LU.64 R126, [R1+0x5e8] ;  /* 0x0005e800017e7983 */ /* 0x000ea80000300a00 */
[----:B------:R-:W2:Y:S04]  /*2f530*/  LDL.LU.64 R124, [R1+0x5e0] ;  /* 0x0005e000017c7983 */ /* 0x000ea80000300a00 */
[----:B------:R-:W2:Y:S01]  /*2f540*/  LDL.LU.64 R122, [R1+0x5d8] ;  /* 0x0005d800017a7983 */ /* 0x000ea20000300a00 */
[----:B------:R-:W-:-:S03]  /*2f550*/  MOV R132, R104 ;  /* 0x0000006800847202 */ /* 0x000fc60000000f00 */
[----:B------:R-:W2:Y:S04]  /*2f560*/  LDL.LU.64 R120, [R1+0x5d0] ;  /* 0x0005d00001787983 */ /* 0x000ea80000300a00 */
[----:B------:R-:W2:Y:S04]  /*2f570*/  LDL.LU.64 R118, [R1+0x5c8] ;  /* 0x0005c80001767983 */ /* 0x000ea80000300a00 */
[----:B------:R-:W2:Y:S04]  /*2f580*/  LDL.LU.64 R108, [R1+0x5c0] ;  /* 0x0005c000016c7983 */ /* 0x000ea80000300a00 */
[----:B------:R-:W2:Y:S01]  /*2f590*/  LDL.LU.64 R106, [R1+0x5b8] ;  /* 0x0005b800016a7983 */ /* 0x000ea20000300a00 */
[----:B------:R-:W-:-:S03]  /*2f5a0*/  MOV R232, R96 ;  /* 0x0000006000e87202 */ /* 0x000fc60000000f00 */
        /* <DEDUP_REMOVED lines=135> */
[-C--:B----4-:R-:W-:Y:S01]  /*2fe20*/  FFMA R66, R130, R129.reuse, -R2 ;  /* 0x0000008182427223 */ /* 0x090fe20000000802 */
[-CC-:B------:R-:W-:Y:S01]  /*2fe30*/  FFMA R65, R176, R129.reuse, -R0.reuse ;  /* 0x00000081b0417223 */ /* 0x180fe20000000800 */
        /* <DEDUP_REMOVED lines=13> */
[-CC-:B------:R-:W-:Y:S01]  /*2ff10*/  FFMA R110, R178, R129.reuse, -R2.reuse ;  /* 0x00000081b26e7223 */ /* 0x180fe20000000802 */
[-C--:B--2---:R-:W-:Y:S01]  /*2ff20*/  FFMA R112, R134, R129.reuse, -R2 ;  /* 0x0000008186707223 */ /* 0x084fe20000000802 */
[-CC-:B------:R-:W-:Y:S01]  /*2ff30*/  FFMA R111, R179, R129.reuse, -R0.reuse ;  /* 0x00000081b36f7223 */ /* 0x180fe20000000800 */
[----:B------:R-:W-:Y:S01]  /*2ff40*/  FFMA R113, R135, R129, -R0 ;  /* 0x0000008187717223 */ /* 0x000fe20000000800 */
        /* <DEDUP_REMOVED lines=12> */
[----:B------:R-:W1:Y:S01]  /*30010*/  MUFU.EX2 R110, R110 ;  /* 0x0000006e006e7308 */ /* 0x000e620000000800 */
[----:B------:R-:W-:Y:S07]  /*30020*/  STL.64 [R1+0x538], R180 ;  /* 0x000538b401007387 */ /* 0x000fee0000100a00 */
[----:B------:R-:W2:Y:S01]  /*30030*/  MUFU.EX2 R112, R112 ;  /* 0x0000007000707308 */ /* 0x000ea20000000800 */
[----:B------:R-:W-:Y:S07]  /*30040*/  STL.64 [R1+0x530], R142 ;  /* 0x0005308e01007387 */ /* 0x000fee0000100a00 */
[----:B------:R-:W4:Y:S01]  /*30050*/  MUFU.EX2 R111, R111 ;  /* 0x0000006f006f7308 */ /* 0x000f220000000800 */
[----:B------:R-:W-:Y:S07]  /*30060*/  STL.64 [R1+0x528], R140 ;  /* 0x0005288c01007387 */ /* 0x000fee0000100a00 */
[----:B------:R-:W4:Y:S01]  /*30070*/  MUFU.EX2 R113, R113 ;  /* 0x0000007100717308 */ /* 0x000f220000000800 */
[----:B------:R-:W-:Y:S04]  /*30080*/  STL.64 [R1+0x520], R138 ;  /* 0x0005208a01007387 */ /* 0x000fe80000100a00 */
[----:B------:R-:W-:Y:S04]  /*30090*/  STL.64 [R1+0x518], R136 ;  /* 0x0005188801007387 */ /* 0x000fe80000100a00 */
[----:B------:R-:W-:Y:S04]  /*300a0*/  STL.64 [R1+0x510], R128 ;  /* 0x0005108001007387 */ /* 0x000fe80000100a00 */
[----:B------:R-:W-:Y:S04]  /*300b0*/  STL.64 [R1+0x508], R126 ;  /* 0x0005087e01007387 */ /* 0x000fe80000100a00 */
[----:B------:R3:W-:Y:S01]  /*300c0*/  STL.64 [R1+0x500], R124 ;  /* 0x0005007c01007387 */ /* 0x0007e20000100a00 */
[----:B------:R-:W-:Y:S01]  /*300d0*/  MOV R49, 0x40000040 ;  /* 0x4000004000317802 */ /* 0x000fe20000000f00 */
[----:B-1----:R-:W-:Y:S01]  /*300e0*/  @!P5 FMUL R110, R110, R110 ;  /* 0x0000006e6e6ed220 */ /* 0x002fe20000400000 */
[----:B--2---:R-:W-:Y:S01]  /*300f0*/  @!P6 FMUL R112, R112, R112 ;  /* 0x000000707070e220 */ /* 0x004fe20000400000 */
[----:B----4-:R-:W-:Y:S01]  /*30100*/  @!P3 FMUL R111, R111, R111 ;  /* 0x0000006f6f6fb220 */ /* 0x010fe20000400000 */
[----:B------:R-:W-:Y:S01]  /*30110*/  @!P4 FMUL R113, R113, R113 ;  /* 0x000000717171c220 */ /* 0x000fe20000400000 */
        /* <DEDUP_REMOVED lines=27> */
[----:B------:R-:W-:Y:S02]  /*302d0*/  R2UR UR7, R49 ;  /* 0x00000000310772ca */ /* 0x000fe400000e0000 */
        /* <DEDUP_REMOVED lines=8> */
[----:B------:R-:W-:Y:S01]  /*30360*/  MOV R220, R68 ;  /* 0x0000004400dc7202 */ /* 0x000fe20000000f00 */
[----:B------:R-:W-:Y:S01]  /*30370*/  IMAD.MOV.U32 R222, RZ, RZ, R58 ;  /* 0x000000ffffde7224 */ /* 0x000fe200078e003a */
[----:B------:R-:W-:Y:S02]  /*30380*/  MOV R221, R59 ;  /* 0x0000003b00dd7202 */ /* 0x000fe40000000f00 */
[----:B------:R-:W-:Y:S02]  /*30390*/  MOV R223, R57 ;  /* 0x0000003900df7202 */ /* 0x000fe40000000f00 */
[----:B------:R-:W-:-:S02]  /*303a0*/  F2FP.BF16.F32.PACK_AB R68, R66, R64 ;  /* 0x000000404244723e */ /* 0x000fc400000010ff */
[----:B------:R-:W-:Y:S02]  /*303b0*/  MOV R224, R56 ;  /* 0x0000003800e07202 */ /* 0x000fe40000000f00 */
[----:B------:R-:W-:Y:S01]  /*303c0*/  F2FP.BF16.F32.PACK_AB R69, R67, R65 ;  /* 0x000000414345723e */ /* 0x000fe200000010ff */
[----:B------:R-:W-:Y:S01]  /*303d0*/  IMAD.MOV.U32 R225, RZ, RZ, R55 ;  /* 0x000000ffffe17224 */ /* 0x000fe200078e0037 */
[----:B------:R-:W-:Y:S02]  /*303e0*/  F2FP.BF16.F32.PACK_AB R70, R112, R110 ;  /* 0x0000006e7046723e */ /* 0x000fe400000010ff */
[----:B------:R-:W-:Y:S02]  /*303f0*/  MOV R226, R54 ;  /* 0x0000003600e27202 */ /* 0x000fe40000000f00 */
[----:B------:R-:W-:Y:S02]  /*30400*/  F2FP.BF16.F32.PACK_AB R71, R113, R111 ;  /* 0x0000006f7147723e */ /* 0x000fe400000010ff */
[----:B------:R-:W-:Y:S01]  /*30410*/  MOV R227, R53 ;  /* 0x0000003500e37202 */ /* 0x000fe20000000f00 */
[----:B------:R-:W-:Y:S01]  /*30420*/  IMAD.MOV.U32 R228, RZ, RZ, R52 ;  /* 0x000000ffffe47224 */ /* 0x000fe200078e0034 */
[----:B------:R-:W-:Y:S01]  /*30430*/  MOV R229, R51 ;  /* 0x0000003300e57202 */ /* 0x000fe20000000f00 */
[----:B------:R-:W-:-:S02]  /*30440*/  IMAD.MOV.U32 R231, RZ, RZ, R48 ;  /* 0x000000ffffe77224 */ /* 0x000fc400078e0030 */
[----:B------:R-:W-:Y:S01]  /*30450*/  VIADD R48, R76, 0x680 ;  /* 0x000006804c307836 */ /* 0x000fe20000000000 */
[----:B------:R-:W-:Y:S02]  /*30460*/  MOV R230, R50 ;  /* 0x0000003200e67202 */ /* 0x000fe40000000f00 */
[----:B------:R-:W-:Y:S02]  /*30470*/  MOV R232, R47 ;  /* 0x0000002f00e87202 */ /* 0x000fe40000000f00 */
[----:B------:R-:W-:Y:S02]  /*30480*/  R2UR UR6, R48 ;  /* 0x00000000300672ca */ /* 0x000fe400000e0000 */
        /* <DEDUP_REMOVED lines=18> */
[----:B------:R-:W-:-:S06]  /*305b0*/  MOV R251, R3 ;  /* 0x0000000300fb7202 */ /* 0x000fcc0000000f00 */
[----:B------:R-:W-:-:S06]  /*305c0*/  WARPGROUP.ARRIVE ;  /* 0x00000000000079c5 */ /* 0x000fcc0000000000 */
[----:B------:R-:W-:Y:S01]  /*305d0*/  HGMMA.64x256x16.F32.BF16 R124, R68, gdesc[UR4].tnspB, R124, gsb0 ;  /* 0x43e00004447c7df0 */ /* 0x000fe2000800187c */
        /* <DEDUP_REMOVED lines=71> */
[----:B------:R-:W2:Y:S04]  /*30a50*/  LDL.LU.64 R138, [R1+0x520] ;  /* 0x00052000018a7983 */ /* 0x000ea80000300a00 */
[----:B------:R-:W3:Y:S04]  /*30a60*/  LDL.LU.64 R136, [R1+0x518] ;  /* 0x0005180001887983 */ /* 0x000ee80000300a00 */
[----:B------:R-:W2:Y:S04]  /*30a70*/  LDL.LU.64 R128, [R1+0x510] ;  /* 0x0005100001807983 */ /* 0x000ea80000300a00 */
[----:B------:R-:W4:Y:S04]  /*30a80*/  LDL.LU.64 R126, [R1+0x508] ;  /* 0x00050800017e7983 */ /* 0x000f280000300a00 */
[----:B------:R-:W4:Y:S04]  /*30a90*/  LDL.LU.64 R124, [R1+0x500] ;  /* 0x00050000017c7983 */ /* 0x000f280000300a00 */
[----:B------:R-:W4:Y:S04]  /*30aa0*/  LDL.LU.64 R122, [R1+0x4f8] ;  /* 0x0004f800017a7983 */ /* 0x000f280000300a00 */
[----:B------:R-:W4:Y:S04]  /*30ab0*/  LDL.LU.64 R120, [R1+0x4f0] ;  /* 0x0004f00001787983 */ /* 0x000f280000300a00 */
[----:B------:R-:W4:Y:S01]  /*30ac0*/  LDL.LU.64 R118, [R1+0x4e8] ;  /* 0x0004e80001767983 */ /* 0x000f220000300a00 */
[-CC-:B--2---:R-:W-:Y:S01]  /*30ad0*/  FFMA R70, R138, R129.reuse, -R0.reuse ;  /* 0x000000818a467223 */ /* 0x184fe20000000800 */
[-C--:B------:R-:W-:Y:S01]  /*30ae0*/  FFMA R71, R139, R129.reuse, -R0 ;  /* 0x000000818b477223 */ /* 0x080fe20000000800 */
[-CC-:B---3--:R-:W-:Y:S01]  /*30af0*/  FFMA R68, R136, R129.reuse, -R2.reuse ;  /* 0x0000008188447223 */ /* 0x188fe20000000802 */
        /* <DEDUP_REMOVED lines=13> */
[-CC-:B------:R-:W-:Y:S01]  /*30bd0*/  FFMA R116, R142, R129.reuse, -R0.reuse ;  /* 0x000000818e747223 */ /* 0x180fe20000000800 */
[-C--:B------:R-:W-:Y:S01]  /*30be0*/  FFMA R117, R143, R129.reuse, -R0 ;  /* 0x000000818f757223 */ /* 0x080fe20000000800 */
[-CC-:B----4-:R-:W-:Y:S01]  /*30bf0*/  FFMA R114, R140, R129.reuse, -R2.reuse ;  /* 0x000000818c727223 */ /* 0x190fe20000000802 */
        /* <DEDUP_REMOVED lines=14> */
[----:B------:R-:W2:Y:S08]  /*30ce0*/  MUFU.EX2 R117, R117 ;  /* 0x0000007500757308 */ /* 0x000eb00000000800 */
[----:B------:R-:W3:Y:S08]  /*30cf0*/  MUFU.EX2 R114, R114 ;  /* 0x0000007200727308 */ /* 0x000ef00000000800 */
[----:B------:R-:W4:Y:S01]  /*30d00*/  MUFU.EX2 R115, R115 ;  /* 0x0000007300737308 */ /* 0x000f220000000800 */
[----:B------:R-:W-:Y:S01]  /*30d10*/  STL.64 [R1+0x4e0], R180 ;  /* 0x0004e0b401007387 */ /* 0x000fe20000100a00 */
[----:B-1----:R-:W-:Y:S01]  /*30d20*/  @!P3 FMUL R116, R116, R116 ;  /* 0x000000747474b220 */ /* 0x002fe20000400000 */
[----:B--2---:R-:W-:-:S02]  /*30d30*/  @!P4 FMUL R117, R117, R117 ;  /* 0x000000757575c220 */ /* 0x004fc40000400000 */
[----:B------:R-:W-:Y:S04]  /*30d40*/  STL [R1+0x4d8], R128 ;  /* 0x0004d88001007387 */ /* 0x000fe80000100800 */
[----:B------:R-:W-:Y:S01]  /*30d50*/  STL.64 [R1+0x4d0], R126 ;  /* 0x0004d07e01007387 */ /* 0x000fe20000100a00 */
[----:B---3--:R-:W-:-:S03]  /*30d60*/  @!P5 FMUL R114, R114, R114 ;  /* 0x000000727272d220 */ /* 0x008fc60000400000 */
[----:B------:R-:W-:Y:S01]  /*30d70*/  STL.64 [R1+0x4c8], R124 ;  /* 0x0004c87c01007387 */ /* 0x000fe20000100a00 */
[----:B----4-:R-:W-:-:S03]  /*30d80*/  @!P6 FMUL R115, R115, R115 ;  /* 0x000000737373e220 */ /* 0x010fc60000400000 */
        /* <DEDUP_REMOVED lines=35> */
[----:B------:R-:W-:-:S03]  /*30fc0*/  F2FP.BF16.F32.PACK_AB R74, R115, R114 ;  /* 0x00000072734a723e */ /* 0x000fc600000010ff */
[----:B------:R-:W2:Y:S01]  /*30fd0*/  LDL.LU.64 R106, [R1+0x68] ;  /* 0x00006800016a7983 */ /* 0x000ea20000300a00 */
[----:B------:R-:W-:-:S03]  /*30fe0*/  F2FP.BF16.F32.PACK_AB R75, R117, R116 ;  /* 0x00000074754b723e */ /* 0x000fc600000010ff */
        /* <DEDUP_REMOVED lines=50> */
[----:B------:R-:W-:Y:S01]  /*31310*/  IMAD.MOV.U32 R49, RZ, RZ, 0x40000040 ;  /* 0x40000040ff317424 */ /* 0x000fe200078e00ff */
[----:B------:R-:W-:-:S04]  /*31320*/  IADD3 R48, R76, 0x700, RZ ;  /* 0x000007004c307810 */ /* 0x000fc80007ffe0ff */
[----:B------:R-:W-:Y:S02]  /*31330*/  R2UR UR6, R48 ;  /* 0x00000000300672ca */ /* 0x000fe400000e0000 */
[----:B------:R-:W-:Y:S02]  /*31340*/  R2UR UR7, R49 ;  /* 0x00000000310772ca */ /* 0x000fe400000e0000 */
[----:B------:R-:W-:Y:S02]  /*31350*/  F2FP.BF16.F32.PACK_AB R72, R69, R68 ;  /* 0x000000444548723e */ /* 0x000fe400000010ff */
[----:B------:R-:W-:Y:S01]  /*31360*/  F2FP.BF16.F32.PACK_AB R73, R71, R70 ;  /* 0x000000464749723e */ /* 0x000fe200000010ff */
        /* <DEDUP_REMOVED lines=41> */
[----:B------:R-:W-:-:S03]  /*31600*/  MOV R248, R128 ;  /* 0x0000008000f87202 */ /* 0x000fc60000000f00 */
[----:B------:R-:W-:Y:S01]  /*31610*/  STL.64 [R1+0x1e8], R202 ;  /* 0x0001e8ca01007387 */ /* 0x000fe20000100a00 */
[----:B------:R-:W-:-:S03]  /*31620*/  MOV R250, R126 ;  /* 0x0000007e00fa7202 */ /* 0x000fc60000000f00 */
[----:B------:R-:W-:Y:S01]  /*31630*/  STL.64 [R1+0x1f0], R204 ;  /* 0x0001f0cc01007387 */ /* 0x000fe20000100a00 */
[----:B------:R-:W-:-:S03]  /*31640*/  IMAD.MOV.U32 R249, RZ, RZ, R127 ;  /* 0x000000fffff97224 */ /* 0x000fc600078e007f */
[----:B------:R2:W-:Y:S01]  /*31650*/  STL.64 [R1+0x1f8], R206 ;  /* 0x0001f8ce01007387 */ /* 0x0005e20000100a00 */
[----:B------:R-:W-:Y:S01]  /*31660*/  IMAD.MOV.U32 R252, RZ, RZ, R124 ;  /* 0x000000fffffc7224 */ /* 0x000fe200078e007c */
[----:B------:R-:W-:Y:S02]  /*31670*/  MOV R251, R125 ;  /* 0x0000007d00fb7202 */ /* 0x000fe40000000f00 */
[----:B-1----:R-:W3:Y:S01]  /*31680*/  LDL.LU.64 R180, [R1+0x4e0] ;  /* 0x0004e00001b47983 */ /* 0x002ee20000300a00 */
[----:B------:R-:W-:-:S03]  /*31690*/  MOV R3, R122 ;  /* 0x0000007a00037202 */ /* 0x000fc60000000f00 */
[----:B------:R-:W4:Y:S01]  /*316a0*/  LDL.LU R128, [R1+0x4d8] ;  /* 0x0004d80001807983 */ /* 0x000f220000300800 */
[----:B------:R-:W-:Y:S01]  /*316b0*/  MOV R221, R123 ;  /* 0x0000007b00dd7202 */ /* 0x000fe20000000f00 */
[----:B------:R-:W-:Y:S02]  /*316c0*/  IMAD.MOV.U32 R4, RZ, RZ, R121 ;  /* 0x000000ffff047224 */ /* 0x000fe400078e0079 */
[----:B------:R-:W3:Y:S01]  /*316d0*/  LDL.LU.64 R126, [R1+0x4d0] ;  /* 0x0004d000017e7983 */ /* 0x000ee20000300a00 */
[----:B------:R-:W-:Y:S01]  /*316e0*/  MOV R5, R120 ;  /* 0x0000007800057202 */ /* 0x000fe20000000f00 */
[----:B------:R-:W-:Y:S02]  /*316f0*/  IMAD.MOV.U32 R9, RZ, RZ, R118 ;  /* 0x000000ffff097224 */ /* 0x000fe400078e0076 */
[----:B------:R-:W4:Y:S01]  /*31700*/  LDL.LU.64 R124, [R1+0x4c8] ;  /* 0x0004c800017c7983 */ /* 0x000f220000300a00 */
[----:B------:R-:W-:-:S03]  /*31710*/  MOV R8, R119 ;  /* 0x0000007700087202 */ /* 0x000fc60000000f00 */
[----:B------:R-:W4:Y:S01]  /*31720*/  LDL.LU.64 R122, [R1+0x4c0] ;  /* 0x0004c000017a7983 */ /* 0x000f220000300a00 */
[----:B------:R-:W-:Y:S01]  /*31730*/  MOV R208, R116 ;  /* 0x0000007400d07202 */ /* 0x000fe20000000f00 */
[----:B------:R-:W-:Y:S01]  /*31740*/  IMAD.MOV.U32 R209, RZ, RZ, R115 ;  /* 0x000000ffffd17224 */ /* 0x000fe200078e0073 */
[----:B------:R-:W-:Y:S01]  /*31750*/  MOV R10, R117 ;  /* 0x00000075000a7202 */ /* 0x000fe20000000f00 */
[----:B------:R-:W4:Y:S01]  /*31760*/  LDL.LU.64 R120, [R1+0x4b8] ;  /* 0x0004b80001787983 */ /* 0x000f220000300a00 */
        /* <DEDUP_REMOVED lines=50> */
[----:B------:R-:W-:Y:S02]  /*31a90*/  MOV R57, R80 ;  /* 0x0000005000397202 */ /* 0x000fe40000000f00 */
[----:B------:R-:W-:Y:S01]  /*31aa0*/  MOV R59, R81 ;  /* 0x00000051003b7202 */ /* 0x000fe20000000f00 */
[----:B------:R-:W4:Y:S04]  /*31ab0*/  LDL.LU.64 R84, [R1+0x428] ;  /* 0x0004280001547983 */ /* 0x000f280000300a00 */
[----:B------:R-:W4:Y:S04]  /*31ac0*/  LDL.LU.64 R82, [R1+0x420] ;  /* 0x0004200001527983 */ /* 0x000f280000300a00 */
[----:B------:R-:W4:Y:S04]  /*31ad0*/  LDL.LU.64 R80, [R1+0x418] ;  /* 0x0004180001507983 */ /* 0x000f280000300a00 */
        /* <DEDUP_REMOVED lines=105> */
[----:B------:R-:W-:-:S02]  /*32170*/  MOV R247, R129 ;  /* 0x0000008100f77202 */ /* 0x000fc40000000f00 */
[----:B------:R-:W1:Y:S01]  /*32180*/  LDC R129, c[0x0][0x604] ;  /* 0x00018100ff817b82 */ /* 0x000e620000000800 */
[----:B---3--:R-:W-:-:S04]  /*32190*/  FADD R127, R181, R127 ;  /* 0x0000007fb57f7221 */ /* 0x008fc80000000000 */
[----:B------:R-:W-:-:S04]  /*321a0*/  FADD R126, R127, R126 ;  /* 0x0000007e7f7e7221 */ /* 0x000fc80000000000 */
[----:B----4-:R-:W-:Y:S01]  /*321b0*/  FADD R126, R126, R125 ;  /* 0x0000007d7e7e7221 */ /* 0x010fe20000000000 */
[-C--:B-1----:R-:W-:Y:S01]  /*321c0*/  FFMA R146, R146, R129.reuse, -R0 ;  /* 0x0000008192927223 */ /* 0x082fe20000000800 */
[----:B------:R-:W-:-:S04]  /*321d0*/  FFMA R48, R144, R129, -R2 ;  /* 0x0000008190307223 */ /* 0x000fc80000000802 */
[----:B------:R-:W-:Y:S02]  /*321e0*/  FSETP.GEU.AND P3, PT, R146, -126, PT ;  /* 0xc2fc00009200780b */ /* 0x000fe40003f6e000 */
[----:B------:R-:W-:Y:S01]  /*321f0*/  FSETP.GEU.AND P5, PT, R48, -126, PT ;  /* 0xc2fc00003000780b */ /* 0x000fe20003fae000 */
[----:B------:R-:W-:Y:S01]  /*32200*/  FADD R126, R126, R124 ;  /* 0x0000007c7e7e7221 */ /* 0x000fe20000000000 */
[----:B------:R-:W-:-:S03]  /*32210*/  FFMA R49, R145, R129, -R2 ;  /* 0x0000008191317223 */ /* 0x000fc60000000802 */
[----:B------:R-:W-:Y:S01]  /*32220*/  FADD R126, R126, R119 ;  /* 0x000000777e7e7221 */ /* 0x000fe20000000000 */
[----:B------:R-:W-:-:S05]  /*32230*/  FFMA R147, R147, R129, -R0 ;  /* 0x0000008193937223 */ /* 0x000fca0000000800 */
[----:B------:R-:W-:Y:S02]  /*32240*/  @!P3 FMUL R146, R146, 0.5 ;  /* 0x3f0000009292b820 */ /* 0x000fe40000400000 */
[----:B------:R-:W-:Y:S01]  /*32250*/  @!P5 FMUL R48, R48, 0.5 ;  /* 0x3f0000003030d820 */ /* 0x000fe20000400000 */
[----:B------:R-:W-:Y:S01]  /*32260*/  FADD R126, R126, R118 ;  /* 0x000000767e7e7221 */ /* 0x000fe20000000000 */
[----:B------:R-:W-:Y:S02]  /*32270*/  FADD R123, R180, R123 ;  /* 0x0000007bb47b7221 */ /* 0x000fe40000000000 */
[----:B------:R-:W1:Y:S01]  /*32280*/  MUFU.EX2 R146, R146 ;  /* 0x0000009200927308 */ /* 0x000e620000000800 */
[----:B------:R-:W-:Y:S01]  /*32290*/  FSETP.GEU.AND P6, PT, R49, -126, PT ;  /* 0xc2fc00003100780b */ /* 0x000fe20003fce000 */
[----:B------:R-:W-:Y:S01]  /*322a0*/  FADD R126, R126, R14 ;  /* 0x0000000e7e7e7221 */ /* 0x000fe20000000000 */
[----:B------:R-:W-:Y:S01]  /*322b0*/  FSETP.GEU.AND P4, PT, R147, -126, PT ;  /* 0xc2fc00009300780b */ /* 0x000fe20003f8e000 */
[----:B------:R-:W-:-:S04]  /*322c0*/  FADD R123, R123, R122 ;  /* 0x0000007a7b7b7221 */ /* 0x000fc80000000000 */
[----:B------:R-:W3:Y:S01]  /*322d0*/  MUFU.EX2 R48, R48 ;  /* 0x0000003000307308 */ /* 0x000ee20000000800 */
[----:B------:R-:W-:Y:S01]  /*322e0*/  FADD R126, R126, R6 ;  /* 0x000000067e7e7221 */ /* 0x000fe20000000000 */
[----:B------:R-:W-:Y:S01]  /*322f0*/  FADD R123, R123, R121 ;  /* 0x000000797b7b7221 */ /* 0x000fe20000000000 */
[-C--:B------:R-:W-:Y:S02]  /*32300*/  FFMA R150, R150, R129.reuse, -R0 ;  /* 0x0000008196967223 */ /* 0x080fe40000000800 */
[----:B------:R-:W-:Y:S01]  /*32310*/  FADD R126, R126, R17 ;  /* 0x000000117e7e7221 */ /* 0x000fe20000000000 */
[----:B------:R-:W-:Y:S01]  /*32320*/  FADD R123, R123, R120 ;  /* 0x000000787b7b7221 */ /* 0x000fe20000000000 */
[----:B------:R-:W-:Y:S01]  /*32330*/  FFMA R148, R148, R129, -R2 ;  /* 0x0000008194947223 */ /* 0x000fe20000000802 */
[----:B------:R-:W-:Y:S01]  /*32340*/  @!P6 FMUL R49, R49, 0.5 ;  /* 0x3f0000003131e820 */ /* 0x000fe20000400000 */
[----:B------:R-:W-:Y:S01]  /*32350*/  FADD R126, R126, R15 ;  /* 0x0000000f7e7e7221 */ /* 0x000fe20000000000 */
[----:B------:R-:W-:Y:S01]  /*32360*/  FADD R123, R123, R11 ;  /* 0x0000000b7b7b7221 */ /* 0x000fe20000000000 */
[----:B------:R-:W-:Y:S01]  /*32370*/  @!P4 FMUL R147, R147, 0.5 ;  /* 0x3f0000009393c820 */ /* 0x000fe20000400000 */
[----:B-1----:R-:W-:Y:S01]  /*32380*/  @!P3 FMUL R146, R146, R146 ;  /* 0x000000929292b220 */ /* 0x002fe20000400000 */
[----:B------:R-:W-:Y:S01]  /*32390*/  FSETP.GEU.AND P3, PT, R150, -126, PT ;  /* 0xc2fc00009600780b */ /* 0x000fe20003f6e000 */
[----:B------:R-:W-:Y:S01]  /*323a0*/  FADD R126, R126, R21 ;  /* 0x000000157e7e7221 */ /* 0x000fe20000000000 */
[----:B------:R-:W1:Y:S01]  /*323b0*/  S2R R182, SR_TID.X ;  /* 0x0000000000b67919 */ /* 0x000e620000002100 */
[----:B---3--:R-:W-:Y:S01]  /*323c0*/  @!P5 FMUL R48, R48, R48 ;  /* 0x000000303030d220 */ /* 0x008fe20000400000 */
[----:B------:R-:W-:Y:S01]  /*323d0*/  FSETP.GEU.AND P5, PT, R148, -126, PT ;  /* 0xc2fc00009400780b */ /* 0x000fe20003fae000 */
[----:B------:R-:W-:Y:S01]  /*323e0*/  FADD R123, R123, R13 ;  /* 0x0000000d7b7b7221 */ /* 0x000fe20000000000 */
[----:B------:R-:W3:Y:S01]  /*323f0*/  MUFU.EX2 R49, R49 ;  /* 0x0000003100317308 */ /* 0x000ee20000000800 */
[----:B------:R-:W-:-:S02]  /*32400*/  FADD R126, R126, R19 ;  /* 0x000000137e7e7221 */ /* 0x000fc40000000000 */
[----:B------:R-:W-:-:S05]  /*32410*/  FADD R123, R123, R7 ;  /* 0x000000077b7b7221 */ /* 0x000fca0000000000 */
[----:B------:R-:W4:Y:S01]  /*32420*/  MUFU.EX2 R147, R147 ;  /* 0x0000009300937308 */ /* 0x000f220000000800 */
[----:B------:R-:W-:Y:S01]  /*32430*/  FADD R126, R126, R25 ;  /* 0x000000197e7e7221 */ /* 0x000fe20000000000 */
[----:B------:R-:W-:Y:S01]  /*32440*/  FADD R123, R123, R12 ;  /* 0x0000000c7b7b7221 */ /* 0x000fe20000000000 */
[----:B------:R-:W-:Y:S01]  /*32450*/  @!P3 FMUL R150, R150, 0.5 ;  /* 0x3f0000009696b820 */ /* 0x000fe20000400000 */
[----:B------:R-:W-:Y:S01]  /*32460*/  @!P5 FMUL R148, R148, 0.5 ;  /* 0x3f0000009494d820 */ /* 0x000fe20000400000 */
[----:B------:R-:W-:Y:S01]  /*32470*/  FADD R126, R126, R26 ;  /* 0x0000001a7e7e7221 */ /* 0x000fe20000000000 */
[----:B------:R-:W-:Y:S01]  /*32480*/  FADD R123, R123, R20 ;  /* 0x000000147b7b7221 */ /* 0x000fe20000000000 */
[-C--:B------:R-:W-:Y:S01]  /*32490*/  FFMA R2, R149, R129.reuse, -R2 ;  /* 0x0000008195027223 */ /* 0x080fe20000000802 */
[----:B------:R-:W-:Y:S01]  /*324a0*/  FFMA R0, R151, R129, -R0 ;  /* 0x0000008197007223 */ /* 0x000fe20000000800 */
[----:B------:R-:W-:Y:S01]  /*324b0*/  FADD R126, R126, R27 ;  /* 0x0000001b7e7e7221 */ /* 0x000fe20000000000 */
[----:B------:R-:W-:Y:S01]  /*324c0*/  FADD R123, R123, R18 ;  /* 0x000000127b7b7221 */ /* 0x000fe20000000000 */
[----:B------:R-:W1:Y:S01]  /*324d0*/  MUFU.EX2 R150, R150 ;  /* 0x0000009600967308 */ /* 0x000e620000000800 */
[----:B---3--:R-:W-:Y:S01]  /*324e0*/  @!P6 FMUL R49, R49, R49 ;  /* 0x000000313131e220 */ /* 0x008fe20000400000 */
[----:B------:R-:W-:Y:S01]  /*324f0*/  FADD R126, R126, R37 ;  /* 0x000000257e7e7221 */ /* 0x000fe20000000000 */
[----:B------:R-:W-:Y:S01]  /*32500*/  FADD R123, R123, R16 ;  /* 0x000000107b7b7221 */ /* 0x000fe20000000000 */
[----:B------:R-:W-:Y:S01]  /*32510*/  FSETP.GEU.AND P6, PT, R2, -126, PT ;  /* 0xc2fc00000200780b */ /* 0x000fe20003fce000 */
[----:B----4-:R-:W-:-:S03]  /*32520*/  @!P4 FMUL R147, R147, R147 ;  /* 0x000000939393c220 */ /* 0x010fc60000400000 */
[----:B------:R-:W3:Y:S01]  /*32530*/  MUFU.EX2 R148, R148 ;  /* 0x0000009400947308 */ /* 0x000ee20000000800 */
[----:B------:R-:W-:Y:S01]  /*32540*/  FSETP.GEU.AND P4, PT, R0, -126, PT ;  /* 0xc2fc00000000780b */ /* 0x000fe20003f8e000 */
[----:B------:R-:W-:Y:S01]  /*32550*/  FADD R126, R126, R79 ;  /* 0x0000004f7e7e7221 */ /* 0x000fe20000000000 */
[----:B------:R-:W-:Y:S01]  /*32560*/  FADD R123, R123, R22 ;  /* 0x000000167b7b7221 */ /* 0x000fe20000000000 */
[----:B--2---:R-:W-:Y:S02]  /*32570*/  STL.64 [R1+0x2e8], R206 ;  /* 0x0002e8ce01007387 */ /* 0x004fe40000100a00 */
[----:B------:R-:W-:Y:S01]  /*32580*/  FADD R126, R126, R81 ;  /* 0x000000517e7e7221 */ /* 0x000fe20000000000 */
[----:B------:R-:W-:Y:S01]  /*32590*/  FADD R123, R123, R38 ;  /* 0x000000267b7b7221 */ /* 0x000fe20000000000 */
[----:B------:R-:W-:Y:S01]  /*325a0*/  STL.64 [R1+0x2e0], R204 ;  /* 0x0002e0cc01007387 */ /* 0x000fe20000100a00 */
[----:B-1----:R-:W-:Y:S01]  /*325b0*/  LOP3.LUT R182, R182, 0x1f, RZ, 0xc0, !PT ;  /* 0x0000001fb6b67812 */ /* 0x002fe200078ec0ff */
[----:B------:R-:W-:Y:S01]  /*325c0*/  FADD R126, R126, R82 ;  /* 0x000000527e7e7221 */ /* 0x000fe20000000000 */
[----:B------:R-:W-:Y:S01]  /*325d0*/  FADD R123, R123, R24 ;  /* 0x000000187b7b7221 */ /* 0x000fe20000000000 */
[----:B------:R-:W-:Y:S01]  /*325e0*/  STL.64 [R1+0x2d8], R202 ;  /* 0x0002d8ca01007387 */ /* 0x000fe20000100a00 */
[----:B------:R-:W-:Y:S01]  /*325f0*/  @!P6 FMUL R2, R2, 0.5 ;  /* 0x3f0000000202e820 */ /* 0x000fe20000400000 */
[----:B------:R-:W-:-:S02]  /*32600*/  @!P4 FMUL R0, R0, 0.5 ;  /* 0x3f0000000000c820 */ /* 0x000fc40000400000 */
[----:B------:R-:W-:Y:S01]  /*32610*/  STL.64 [R1+0x2d0], R200 ;  /* 0x0002d0c801007387 */ /* 0x000fe20000100a00 */
[----:B------:R-:W-:Y:S01]  /*32620*/  @!P3 FMUL R150, R150, R150 ;  /* 0x000000969696b220 */ /* 0x000fe20000400000 */
[----:B------:R-:W-:Y:S01]  /*32630*/  FADD R126, R126, R77 ;  /* 0x0000004d7e7e7221 */ /* 0x000fe20000000000 */
[----:B---3--:R-:W-:Y:S01]  /*32640*/  @!P5 FMUL R148, R148, R148 ;  /* 0x000000949494d220 */ /* 0x008fe20000400000 */
[----:B------:R-:W-:Y:S01]  /*32650*/  FADD R123, R123, R36 ;  /* 0x000000247b7b7221 */ /* 0x000fe20000000000 */
[----:B------:R-:W-:Y:S01]  /*32660*/  STL.64 [R1+0x2c8], R198 ;  /* 0x0002c8c601007387 */ /* 0x000fe20000100a00 */
[----:B------:R-:W1:Y:S01]  /*32670*/  MUFU.EX2 R2, R2 ;  /* 0x0000000200027308 */ /* 0x000e620000000800 */
[----:B------:R-:W-:Y:S01]  /*32680*/  FADD R126, R126, R83 ;  /* 0x000000537e7e7221 */ /* 0x000fe20000000000 */
[----:B------:R-:W-:-:S06]  /*32690*/  FADD R123, R123, R23 ;  /* 0x000000177b7b7221 */ /* 0x000fcc0000000000 */
[----:B------:R-:W2:Y:S01]  /*326a0*/  MUFU.EX2 R0, R0 ;  /* 0x0000000000007308 */ /* 0x000ea20000000800 */
[----:B------:R-:W-:Y:S04]  /*326b0*/  STL.64 [R1+0x2c0], R196 ;  /* 0x0002c0c401007387 */ /* 0x000fe80000100a00 */
[----:B------:R-:W-:Y:S04]  /*326c0*/  STL [R1+0x2b8], R192 ;  /* 0x0002b8c001007387 */ /* 0x000fe80000100800 */
[----:B------:R-:W-:Y:S04]  /*326d0*/  STL [R1+0x2b4], R190 ;  /* 0x0002b4be01007387 */ /* 0x000fe80000100800 */
[----:B------:R-:W-:Y:S01]  /*326e0*/  STL [R1+0x2b0], R182 ;  /* 0x0002b0b601007387 */ /* 0x000fe20000100800 */
[----:B------:R-:W-:-:S03]  /*326f0*/  FADD R123, R123, R80 ;  /* 0x000000507b7b7221 */ /* 0x000fc60000000000 */
[----:B------:R-:W-:Y:S04]  /*32700*/  STL.64 [R1+0x2a8], R160 ;  /* 0x0002a8a001007387 */ /* 0x000fe80000100a00 */
[----:B------:R-:W-:Y:S04]  /*32710*/  STL [R1+0x2a4], R150 ;  /* 0x0002a49601007387 */ /* 0x000fe80000100800 */
[----:B------:R-:W-:Y:S04]  /*32720*/  STL [R1+0x2a0], R148 ;  /* 0x0002a09401007387 */ /* 0x000fe80000100800 */
[----:B------:R3:W-:Y:S01]  /*32730*/  STL.64 [R1+0x298], R146 ;  /* 0x0002989201007387 */ /* 0x0007e20000100a00 */
[----:B------:R-:W-:-:S04]  /*32740*/  FADD R123, R123, R28 ;  /* 0x0000001c7b7b7221 */ /* 0x000fc80000000000 */
[----:B------:R-:W-:Y:S01]  /*32750*/  FADD R123, R123, R39 ;  /* 0x000000277b7b7221 */ /* 0x000fe20000000000 */
[----:B------:R-:W-:Y:S01]  /*32760*/  VIADD R76, R76, 0x780 ;  /* 0x000007804c4c7836 */ /* 0x000fe20000000000 */
[----:B------:R-:W-:Y:S01]  /*32770*/  MOV R77, 0x40000040 ;  /* 0x40000040004d7802 */ /* 0x000fe20000000f00 */
[----:B-1----:R-:W-:Y:S01]  /*32780*/  @!P6 FMUL R2, R2, R2 ;  /* 0x000000020202e220 */ /* 0x002fe20000400000 */
[----:B------:R-:W-:Y:S01]  /*32790*/  FADD R78, R123, R78 ;  /* 0x0000004e7b4e7221 */ /* 0x000fe20000000000 */
[----:B--2---:R-:W-:Y:S01]  /*327a0*/  @!P4 FMUL R0, R0, R0 ;  /* 0x000000000000c220 */ /* 0x004fe20000400000 */
[----:B------:R-:W-:Y:S02]  /*327b0*/  R2UR UR7, R77 ;  /* 0x000000004d0772ca */ /* 0x000fe400000e0000 */
[----:B------:R-:W-:Y:S01]  /*327c0*/  FADD R35, R78, R35 ;  /* 0x000000234e237221 */ /* 0x000fe20000000000 */
[----:B------:R-:W-:Y:S01]  /*327d0*/  R2UR UR6, R76 ;  /* 0x000000004c0672ca */ /* 0x000fe200000e0000 */
[----:B------:R-:W-:Y:S01]  /*327e0*/  IMAD.MOV.U32 R81, RZ, RZ, R59 ;  /* 0x000000ffff517224 */ /* 0x000fe200078e003b */
        /* <DEDUP_REMOVED lines=26> */
[----:B------:R-:W-:Y:S02]  /*32990*/  MOV R160, R236 ;  /* 0x000000ec00a07202 */ /* 0x000fe40000000f00 */
[----:B------:R-:W-:Y:S02]  /*329a0*/  MOV R180, R234 ;  /* 0x000000ea00b47202 */ /* 0x000fe40000000f00 */
[----:B------:R-:W-:Y:S01]  /*329b0*/  MOV R181, R233 ;  /* 0x000000e900b57202 */ /* 0x000fe20000000f00 */
[----:B------:R-:W-:Y:S01]  /*329c0*/  IMAD.MOV.U32 R196, RZ, RZ, R229 ;  /* 0x000000ffffc47224 */ /* 0x000fe200078e00e5 */
[----:B------:R-:W-:-:S02]  /*329d0*/  MOV R190, R231 ;  /* 0x000000e700be7202 */ /* 0x000fc40000000f00 */
[----:B------:R-:W-:Y:S02]  /*329e0*/  MOV R192, R230 ;  /* 0x000000e600c07202 */ /* 0x000fe40000000f00 */
[----:B------:R-:W-:Y:S02]  /*329f0*/  MOV R197, R228 ;  /* 0x000000e400c57202 */ /* 0x000fe40000000f00 */
[----:B------:R-:W-:Y:S02]  /*32a00*/  MOV R198, R227 ;  /* 0x000000e300c67202 */ /* 0x000fe40000000f00 */
[----:B------:R-:W-:Y:S01]  /*32a10*/  F2FP.BF16.F32.PACK_AB R76, R49, R48 ;  /* 0x00000030314c723e */ /* 0x000fe200000010ff */
[----:B------:R-:W-:Y:S01]  /*32a20*/  IMAD.MOV.U32 R199, RZ, RZ, R226 ;  /* 0x000000ffffc77224 */ /* 0x000fe200078e00e2 */
[----:B------:R-:W-:Y:S02]  /*32a30*/  MOV R200, R225 ;  /* 0x000000e100c87202 */ /* 0x000fe40000000f00 */
[----:B------:R-:W-:Y:S01]  /*32a40*/  MOV R201, R224 ;  /* 0x000000e000c97202 */ /* 0x000fe20000000f00 */
[----:B------:R-:W-:Y:S01]  /*32a50*/  IMAD.MOV.U32 R202, RZ, RZ, R223 ;  /* 0x000000ffffca7224 */ /* 0x000fe200078e00df */
        /* <DEDUP_REMOVED lines=17> */
[----:B-1----:R-:W-:-:S03]  /*32b70*/  IMAD.MOV.U32 R96, RZ, RZ, R40 ;  /* 0x000000ffff607224 */ /* 0x002fc600078e0028 */
        /* <DEDUP_REMOVED lines=8> */
[----:B----4-:R-:W-:Y:S01]  /*32c00*/  IMAD.MOV.U32 R90, RZ, RZ, R45 ;  /* 0x000000ffff5a7224 */ /* 0x010fe200078e002d */
[----:B------:R-:W-:Y:S01]  /*32c10*/  MOV R91, R47 ;  /* 0x0000002f005b7202 */ /* 0x000fe20000000f00 */
[----:B------:R-:W-:Y:S01]  /*32c20*/  IMAD.MOV.U32 R102, RZ, RZ, R30 ;  /* 0x000000ffff667224 */ /* 0x000fe200078e001e */
[----:B-1----:R-:W-:Y:S01]  /*32c30*/  MOV R88, R51 ;  /* 0x0000003300587202 */ /* 0x002fe20000000f00 */
        /* <DEDUP_REMOVED lines=18> */
[----:B------:R-:W2:Y:S01]  /*32d60*/  LDL.LU R57, [R1+0x398] ;  /* 0x0003980001397983 */ /* 0x000ea20000300800 */
[----:B------:R-:W-:-:S02]  /*32d70*/  MOV R106, R218 ;  /* 0x000000da006a7202 */ /* 0x000fc40000000f00 */
[----:B------:R-:W-:Y:S01]  /*32d80*/  MOV R107, R217 ;  /* 0x000000d9006b7202 */ /* 0x000fe20000000f00 */
[----:B------:R-:W3:Y:S01]  /*32d90*/  LDL.LU R59, [R1+0x394] ;  /* 0x00039400013b7983 */ /* 0x000ee20000300800 */
[----:B------:R-:W-:Y:S02]  /*32da0*/  MOV R109, R215 ;  /* 0x000000d7006d7202 */ /* 0x000fe40000000f00 */
[----:B------:R-:W-:Y:S01]  /*32db0*/  MOV R110, R214 ;  /* 0x000000d6006e7202 */ /* 0x000fe20000000f00 */
[----:B------:R-:W4:Y:S01]  /*32dc0*/  LDL.LU R56, [R1+0x390] ;  /* 0x0003900001387983 */ /* 0x000f220000300800 */
[----:B------:R-:W-:Y:S02]  /*32dd0*/  MOV R112, R212 ;  /* 0x000000d400707202 */ /* 0x000fe40000000f00 */
[----:B------:R-:W-:Y:S01]  /*32de0*/  MOV R113, R211 ;  /* 0x000000d300717202 */ /* 0x000fe20000000f00 */
[----:B------:R-:W3:Y:S01]  /*32df0*/  LDL.LU R58, [R1+0x38c] ;  /* 0x00038c00013a7983 */ /* 0x000ee20000300800 */
[----:B------:R-:W-:-:S02]  /*32e00*/  MOV R115, R209 ;  /* 0x000000d100737202 */ /* 0x000fc40000000f00 */
[----:B------:R-:W-:Y:S01]  /*32e10*/  MOV R116, R208 ;  /* 0x000000d000747202 */ /* 0x000fe20000000f00 */
[----:B------:R-:W2:Y:S01]  /*32e20*/  LDL.LU R53, [R1+0x388] ;  /* 0x0003880001357983 */ /* 0x000ea20000300800 */
        /* <DEDUP_REMOVED lines=8> */
[----:B------:R-:W4:Y:S01]  /*32eb0*/  LDL.LU R54, [R1+0x37c] ;  /* 0x00037c0001367983 */ /* 0x000f220000300800 */
[----:B------:R-:W-:-:S03]  /*32ec0*/  MOV R207, R72 ;  /* 0x0000004800cf7202 */ /* 0x000fc60000000f00 */
[----:B------:R-:W2:Y:S03]  /*32ed0*/  LDL.LU R51, [R1+0x378] ;  /* 0x0003780001337983 */ /* 0x000ea60000300800 */
[----:B------:R-:W-:Y:S01]  /*32ee0*/  WARPGROUP.ARRIVE ;  /* 0x00000000000079c5 */ /* 0x000fe20000000000 */
[----:B------:R-:W3:Y:S04]  /*32ef0*/  LDL.LU R50, [R1+0x374] ;  /* 0x0003740001327983 */ /* 0x000ee80000300800 */
[----:B------:R-:W4:Y:S01]  /*32f00*/  LDL.LU R45, [R1+0x370] ;  /* 0x00037000012d7983 */ /* 0x000f220000300800 */
[----:B------:R-:W-:Y:S03]  /*32f10*/  HGMMA.64x256x16.F32.BF16 R80, R76, gdesc[UR4].tnspB, R80, gsb0 ;  /* 0x43e000044c507df0 */ /* 0x000fe60008001850 */
[----:B------:R-:W2:Y:S04]  /*32f20*/  LDL.LU R47, [R1+0x36c] ;  /* 0x00036c00012f7983 */ /* 0x000ea80000300800 */
[----:B------:R-:W3:Y:S04]  /*32f30*/  LDL.LU R44, [R1+0x368] ;  /* 0x00036800012c7983 */ /* 0x000ee80000300800 */
[----:B------:R-:W2:Y:S04]  /*32f40*/  LDL.LU R46, [R1+0x364] ;  /* 0x00036400012e7983 */ /* 0x000ea80000300800 */
[----:B------:R-:W4:Y:S04]  /*32f50*/  LDL.LU R41, [R1+0x360] ;  /* 0x0003600001297983 */ /* 0x000f280000300800 */
[----:B------:R-:W3:Y:S04]  /*32f60*/  LDL.LU R43, [R1+0x35c] ;  /* 0x00035c00012b7983 */ /* 0x000ee80000300800 */
[----:B------:R-:W2:Y:S04]  /*32f70*/  LDL.LU R40, [R1+0x358] ;  /* 0x0003580001287983 */ /* 0x000ea80000300800 */
[----:B------:R-:W2:Y:S04]  /*32f80*/  LDL.LU R42, [R1+0x354] ;  /* 0x00035400012a7983 */ /* 0x000ea80000300800 */
[----:B------:R-:W4:Y:S04]  /*32f90*/  LDL.LU R32, [R1+0x350] ;  /* 0x0003500001207983 */ /* 0x000f280000300800 */
[----:B------:R-:W3:Y:S04]  /*32fa0*/  LDL.LU R34, [R1+0x34c] ;  /* 0x00034c0001227983 */ /* 0x000ee80000300800 */
[----:B------:R-:W2:Y:S04]  /*32fb0*/  LDL.LU R31, [R1+0x348] ;  /* 0x00034800011f7983 */ /* 0x000ea80000300800 */
[----:B------:R-:W2:Y:S04]  /*32fc0*/  LDL.LU R33, [R1+0x344] ;  /* 0x0003440001217983 */ /* 0x000ea80000300800 */
[----:B------:R-:W4:Y:S04]  /*32fd0*/  LDL.LU R30, [R1+0x340] ;  /* 0x00034000011e7983 */ /* 0x000f280000300800 */
[----:B------:R-:W2:Y:S04]  /*32fe0*/  LDL.LU R29, [R1+0x33c] ;  /* 0x00033c00011d7983 */ /* 0x000ea80000300800 */
        /* <DEDUP_REMOVED lines=90> */
[----:B------:R1:W5:Y:S04]  /*33590*/  LDL.LU R192, [R1+0x2b8] ;  /* 0x0002b80001c07983 */ /* 0x0003680000300800 */
[----:B------:R1:W5:Y:S04]  /*335a0*/  LDL.LU R190, [R1+0x2b4] ;  /* 0x0002b40001be7983 */ /* 0x0003680000300800 */
[----:B------:R1:W5:Y:S04]  /*335b0*/  LDL.LU R182, [R1+0x2b0] ;  /* 0x0002b00001b67983 */ /* 0x0003680000300800 */
[----:B------:R1:W5:Y:S04]  /*335c0*/  LDL.LU.64 R160, [R1+0x2a8] ;  /* 0x0002a80001a07983 */ /* 0x0003680000300a00 */
[----:B------:R-:W2:Y:S04]  /*335d0*/  LDL.LU R150, [R1+0x2a4] ;  /* 0x0002a40001967983 */ /* 0x000ea80000300800 */
[----:B------:R-:W2:Y:S04]  /*335e0*/  LDL.LU R148, [R1+0x2a0] ;  /* 0x0002a00001947983 */ /* 0x000ea80000300800 */
[----:B------:R-:W2:Y:S04]  /*335f0*/  LDL.LU.64 R146, [R1+0x298] ;  /* 0x0002980001927983 */ /* 0x000ea80000300a00 */
[----:B------:R-:W2:Y:S04]  /*33600*/  LDL.LU.64 R132, [R1+0x290] ;  /* 0x0002900001847983 */ /* 0x000ea80000300a00 */
[----:B------:R1:W5:Y:S04]  /*33610*/  LDL.LU R128, [R1+0x28c] ;  /* 0x00028c0001807983 */ /* 0x0003680000300800 */
[----:B------:R-:W2:Y:S04]  /*33620*/  LDL.LU R126, [R1+0x288] ;  /* 0x00028800017e7983 */ /* 0x000ea80000300800 */
        /* <DEDUP_REMOVED lines=17> */
[----:B----4-:R-:W-:-:S04]  /*33740*/  FADD R35, R35, R30 ;  /* 0x0000001e23237221 */ /* 0x010fc80000000000 */
[----:B------:R-:W-:-:S04]  /*33750*/  FADD R35, R35, R32 ;  /* 0x0000002023237221 */ /* 0x000fc80000000000 */
[----:B---3--:R-:W-:-:S04]  /*33760*/  FADD R34, R35, R34 ;  /* 0x0000002223227221 */ /* 0x008fc80000000000 */
[----:B------:R-:W-:-:S04]  /*33770*/  FADD R34, R34, R41 ;  /* 0x0000002922227221 */ /* 0x000fc80000000000 */
[----:B------:R-:W-:Y:S01]  /*33780*/  FADD R34, R34, R43 ;  /* 0x0000002b22227221 */ /* 0x000fe20000000000 */
[----:B------:R-:W3:Y:S01]  /*33790*/  S2R R221, SR_TID.X ;  /* 0x0000000000dd7919 */ /* 0x000ee20000002100 */
[----:B--2---:R-:W-:-:S04]  /*337a0*/  FADD R126, R126, R29 ;  /* 0x0000001d7e7e7221 */ /* 0x004fc80000000000 */
[----:B------:R-:W-:-:S04]  /*337b0*/  FADD R126, R126, R31 ;  /* 0x0000001f7e7e7221 */ /* 0x000fc80000000000 */
[----:B------:R-:W-:-:S04]  /*337c0*/  FADD R33, R126, R33 ;  /* 0x000000217e217221 */ /* 0x000fc80000000000 */
[----:B------:R-:W-:-:S04]  /*337d0*/  FADD R33, R33, R40 ;  /* 0x0000002821217221 */ /* 0x000fc80000000000 */
[----:B------:R-:W-:-:S04]  /*337e0*/  FADD R33, R33, R42 ;  /* 0x0000002a21217221 */ /* 0x000fc80000000000 */
        /* <DEDUP_REMOVED lines=57> */
[----:B------:R-:W-:Y:S01]  /*33b80*/  FADD R116, R71, R116 ;  /* 0x0000007447747221 */ /* 0x000fe20000000000 */
[----:B------:R-:W-:Y:S02]  /*33b90*/  SEL R19, R132, RZ, P2 ;  /* 0x000000ff84137207 */ /* 0x000fe40001000000 */
[----:B------:R-:W-:Y:S01]  /*33ba0*/  FADD R115, R114, R115 ;  /* 0x0000007372737221 */ /* 0x000fe20000000000 */
[----:B------:R-:W-:Y:S01]  /*33bb0*/  FADD R117, R116, R117 ;  /* 0x0000007574757221 */ /* 0x000fe20000000000 */
[----:B------:R-:W-:Y:S02]  /*33bc0*/  LEA R6, R19, UR38, 0x3 ;  /* 0x0000002613067c11 */ /* 0x000fe4000f8e18ff */
[----:B------:R-:W-:Y:S01]  /*33bd0*/  FADD R48, R115, R48 ;  /* 0x0000003073307221 */ /* 0x000fe20000000000 */
[----:B------:R-:W-:Y:S01]  /*33be0*/  FADD R146, R117, R146 ;  /* 0x0000009275927221 */ /* 0x000fe20000000000 */
[----:B------:R-:W-:-:S02]  /*33bf0*/  PRMT R6, RZ, 0x654, R6 ;  /* 0x00000654ff067816 */ /* 0x000fc40000000006 */
[----:B------:R-:W-:Y:S01]  /*33c00*/  FADD R49, R48, R49 ;  /* 0x0000003130317221 */ /* 0x000fe20000000000 */
[----:B------:R-:W-:Y:S01]  /*33c10*/  FADD R147, R146, R147 ;  /* 0x0000009392937221 */ /* 0x000fe20000000000 */
[----:B------:R1:W-:Y:S02]  /*33c20*/  SYNCS.ARRIVE.TRANS64.RED.A1T0 RZ, [R6+URZ], RZ ;  /* 0x000000ff06ff79a7 */ /* 0x0003e4000810043f */
[----:B------:R-:W-:Y:S01]  /*33c30*/  FADD R49, R49, R148 ;  /* 0x0000009431317221 */ /* 0x000fe20000000000 */
[----:B------:R-:W-:-:S03]  /*33c40*/  FADD R147, R147, R150 ;  /* 0x0000009693937221 */ /* 0x000fc60000000000 */
[----:B------:R-:W-:Y:S01]  /*33c50*/  FADD R20, R49, R2 ;  /* 0x0000000231147221 */ /* 0x000fe20000000000 */
[----:B------:R-:W-:Y:S01]  /*33c60*/  FADD R21, R147, R0 ;  /* 0x0000000093157221 */ /* 0x000fe20000000000 */
[----:B-1-3--:R-:W-:Y:S06]  /*33c70*/  @P1 BRA `(.L_x_46) ;  /* 0x0000000000f01947 */ /* 0x00afec0003800000 */
[----:B-----5:R-:W-:Y:S01]  /*33c80*/  ISETP.LT.OR P1, PT, R160, 0x1, !P0 ;  /* 0x00000001a000780c */ /* 0x020fe20004721670 */
[----:B------:R-:W-:-:S12]  /*33c90*/  BSSY B0, `(.L_x_47) ;  /* 0x0000039000007945 */ /* 0x000fd80003800000 */
[----:B------:R-:W-:Y:S05]  /*33ca0*/  @P1 BRA `(.L_x_48) ;  /* 0x0000000000dc1947 */ /* 0x000fea0003800000 */
[----:B------:R-:W-:Y:S01]  /*33cb0*/  ISETP.NE.AND P2, PT, R196, RZ, PT ;  /* 0x000000ffc400720c */ /* 0x000fe20003f45270 */
[----:B------:R-:W-:Y:S01]  /*33cc0*/  IMAD R0, R8, 0x8, R220 ;  /* 0x0000000808007824 */ /* 0x000fe200078e02dc */
[----:B------:R-:W-:-:S11]  /*33cd0*/  SHF.L.U32 R7, R161, 0x1f, RZ ;  /* 0x0000001fa1077819 */ /* 0x000fd600000006ff */
.L_x_49:
        /* <DEDUP_REMOVED lines=10> */
.L_x_50:
[----:B------:R-:W-:Y:S01]  /*33d80*/  LEA R2, R8, R220, 0x11 ;  /* 0x000000dc08027211 */ /* 0x000fe200078e88ff */
[----:B------:R-:W-:Y:S01]  /*33d90*/  ULDC.64 UR6, c[0x0][0x198] ;  /* 0x0000660000067ab9 */ /* 0x000fe20000000a00 */
[----:B------:R-:W-:Y:S01]  /*33da0*/  R2UR UR35, R190 ;  /* 0x00000000be2372ca */ /* 0x000fe200000e0000 */
        /* <DEDUP_REMOVED lines=10> */
[----:B------:R-:W-:Y:S01]  /*33e50*/  UMOV UR29, UR37 ;  /* 0x00000025001d7c82 */ /* 0x000fe20008000000 */
[----:B------:R-:W-:Y:S01]  /*33e60*/  UMOV UR18, 0x80 ;  /* 0x0000008000127882 */ /* 0x000fe20000000000 */
[----:B------:R-:W-:Y:S01]  /*33e70*/  USHF.L.U32 UR35, UR35, 0x8, URZ ;  /* 0x0000000823237899 */ /* 0x000fe2000800063f */
[----:B------:R-:W-:Y:S01]  /*33e80*/  ISETP.NE.AND P1, PT, R8, 0x4, PT ;  /* 0x000000040800780c */ /* 0x000fe20003f25270 */
[----:B------:R-:W-:Y:S01]  /*33e90*/  UIADD3 UR33, UR33, 0x88000, URZ ;  /* 0x0008800021217890 */ /* 0x000fe2000fffe03f */
[----:B------:R-:W-:Y:S01]  /*33ea0*/  IADD3 R190, R190, 0x1, RZ ;  /* 0x00000001bebe7810 */ /* 0x000fe20007ffe0ff */
        /* <DEDUP_REMOVED lines=23> */
.L_x_48:
[----:B------:R-:W-:Y:S05]  /*34020*/  BSYNC B0 ;  /* 0x0000000000007941 */ /* 0x000fea0003800000 */
.L_x_47:
[----:B------:R-:W-:-:S07]  /*34030*/  IADD3 R160, R160, -0x1, RZ ;  /* 0xffffffffa0a07810 */ /* 0x000fce0007ffe0ff */
.L_x_46:
[----:B-----5:R-:W-:Y:S01]  /*34040*/  ISETP.GT.AND P3, PT, R192, 0x1, PT ;  /* 0x00000001c000780c */ /* 0x020fe20003f64270 */
[----:B------:R-:W-:Y:S01]  /*34050*/  VIADD R6, R128, 0x1 ;  /* 0x0000000180067836 */ /* 0x000fe20000000000 */
[----:B------:R-:W-:Y:S01]  /*34060*/  IADD3 R19, R19, 0x1, RZ ;  /* 0x0000000113137810 */ /* 0x000fe20007ffe0ff */
[----:B------:R-:W-:Y:S01]  /*34070*/  VIADD R3, R3, 0x100 ;  /* 0x0000010003037836 */ /* 0x000fe20000000000 */
[----:B------:R-:W-:Y:S02]  /*34080*/  IADD3 R192, R192, -0x1, RZ ;  /* 0xffffffffc0c07810 */ /* 0x000fe40007ffe0ff */
[----:B------:R-:W-:Y:S02]  /*34090*/  ISETP.NE.AND P1, PT, R6, 0x4, PT ;  /* 0x000000040600780c */ /* 0x000fe40003f25270 */
[----:B------:R-:W-:Y:S02]  /*340a0*/  ISETP.NE.AND P2, PT, R19, 0x4, PT ;  /* 0x000000041300780c */ /* 0x000fe40003f45270 */
[----:B------:R-:W-:-:S02]  /*340b0*/  SEL R12, RZ, 0x1, P1 ;  /* 0x00000001ff0c7807 */ /* 0x000fc40000800000 */
[----:B------:R-:W-:Y:S02]  /*340c0*/  MOV R11, R10 ;  /* 0x0000000a000b7202 */ /* 0x000fe40000000f00 */
[----:B------:R-:W-:Y:S02]  /*340d0*/  LOP3.LUT R12, R133, R12, RZ, 0x3c, !PT ;  /* 0x0000000c850c7212 */ /* 0x000fe400078e3cff */
[----:B------:R-:W-:Y:S02]  /*340e0*/  MOV R7, R9 ;  /* 0x0000000900077202 */ /* 0x000fe40000000f00 */
[----:B------:R-:W-:Y:S02]  /*340f0*/  SEL R6, R6, RZ, P1 ;  /* 0x000000ff06067207 */ /* 0x000fe40000800000 */
[----:B------:R-:W-:Y:S01]  /*34100*/  SEL R19, R19, RZ, P2 ;  /* 0x000000ff13137207 */ /* 0x000fe20001000000 */
[----:B------:R-:W-:Y:S06]  /*34110*/  @P3 BRA `(.L_x_51) ;  /* 0xfffffe6c00883947 */ /* 0x000fec000383ffff */
.L_x_37:
[----:B------:R-:W-:Y:S05]  /*34120*/  WARPSYNC.ALL ;  /* 0x0000000000007948 */ /* 0x000fea0003800000 */
[----:B-----5:R-:W1:Y:S01]  /*34130*/  SHFL.BFLY PT, R3, R20, 0x1, 0x1f ;  /* 0x0c201f0014037f89 */ /* 0x020e6200000e0000 */
[----:B------:R-:W-:Y:S01]  /*34140*/  BSSY B0, `(.L_x_52) ;  /* 0x0000023000007945 */ /* 0x000fe20003800000 */
[----:B------:R-:W-:Y:S01]  /*34150*/  IMAD.MOV.U32 R4, RZ, RZ, 0x7f800000 ;  /* 0x7f800000ff047424 */ /* 0x000fe200078e00ff */
[----:B------:R-:W-:Y:S01]  /*34160*/  MOV R7, 0x3f800000 ;  /* 0x3f80000000077802 */ /* 0x000fe20000000f00 */
[----:B------:R-:W2:Y:S01]  /*34170*/  SHFL.BFLY PT, R0, R21, 0x1, 0x1f ;  /* 0x0c201f0015007f89 */ /* 0x000ea200000e0000 */
[----:B------:R-:W-:-:S02]  /*34180*/  IMAD.MOV.U32 R5, RZ, RZ, 0x7f800000 ;  /* 0x7f800000ff057424 */ /* 0x000fc400078e00ff */
[----:B-1----:R-:W-:Y:S01]  /*34190*/  FADD R3, R3, R20 ;  /* 0x0000001403037221 */ /* 0x002fe20000000000 */
[----:B--2---:R-:W-:-:S04]  /*341a0*/  FADD R15, R0, R21 ;  /* 0x00000015000f7221 */ /* 0x004fc80000000000 */
[----:B------:R-:W1:Y:S01]  /*341b0*/  SHFL.BFLY PT, R2, R3, 0x2, 0x1f ;  /* 0x0c401f0003027f89 */ /* 0x000e6200000e0000 */
[----:B------:R-:W-:-:S03]  /*341c0*/  MOV R0, 0x3f800000 ;  /* 0x3f80000000007802 */ /* 0x000fc60000000f00 */
[----:B------:R-:W2:Y:S01]  /*341d0*/  SHFL.BFLY PT, R16, R15, 0x2, 0x1f ;  /* 0x0c401f000f107f89 */ /* 0x000ea200000e0000 */
[C---:B-1----:R-:W-:Y:S01]  /*341e0*/  FSETP.NE.AND P0, PT, R3.reuse, -R2, PT ;  /* 0x800000020300720b */ /* 0x042fe20003f05000 */
[----:B------:R-:W-:Y:S01]  /*341f0*/  FADD R11, R3, R2 ;  /* 0x00000002030b7221 */ /* 0x000fe20000000000 */
[----:B--2---:R-:W-:-:S11]  /*34200*/  FADD R6, R15, R16 ;  /* 0x000000100f067221 */ /* 0x004fd60000000000 */
[----:B------:R-:W-:Y:S05]  /*34210*/  @!P0 BRA `(.L_x_53) ;  /* 0x0000000000548947 */ /* 0x000fea0003800000 */
[----:B------:R-:W-:Y:S01]  /*34220*/  IADD3 R0, R11, 0x1800000, RZ ;  /* 0x018000000b007810 */ /* 0x000fe20007ffe0ff */
[----:B------:R-:W-:Y:S03]  /*34230*/  BSSY B1, `(.L_x_54) ;  /* 0x000000c000017945 */ /* 0x000fe60003800000 */
[----:B------:R-:W-:-:S04]  /*34240*/  LOP3.LUT R0, R0, 0x7f800000, RZ, 0xc0, !PT ;  /* 0x7f80000000007812 */ /* 0x000fc800078ec0ff */
[----:B------:R-:W-:-:S13]  /*34250*/  ISETP.GT.U32.AND P0, PT, R0, 0x1ffffff, PT ;  /* 0x01ffffff0000780c */ /* 0x000fda0003f04070 */
[----:B------:R-:W-:Y:S05]  /*34260*/  @P0 BRA `(.L_x_55) ;  /* 0x0000000000100947 */ /* 0x000fea0003800000 */
[----:B------:R-:W-:Y:S02]  /*34270*/  MOV R2, R11 ;  /* 0x0000000b00027202 */ /* 0x000fe40000000f00 */
[----:B------:R-:W-:-:S07]  /*34280*/  MOV R8, 0x342a0 ;  /* 0x000342a000087802 */ /* 0x000fce0000000f00 */
[----:B------:R-:W-:Y:S05]  /*34290*/  CALL.REL.NOINC `($__internal_0_$__cuda_sm20_rcp_rn_f32_slowpath) ;  /* 0x0000003000587944 */ /* 0x000fea0003c00000 */
[----:B------:R-:W-:Y:S05]  /*342a0*/  BRA `(.L_x_56) ;  /* 0x0000000000107947 */ /* 0x000fea0003800000 */
.L_x_55:
[----:B------:R-:W1:Y:S02]  /*342b0*/  MUFU.RCP R0, R11 ;  /* 0x0000000b00007308 */ /* 0x000e640000001000 */
[----:B-1----:R-:W-:-:S04]  /*342c0*/  FFMA R2, R11, R0, -1 ;  /* 0xbf8000000b027423 */ /* 0x002fc80000000000 */
[----:B------:R-:W-:-:S04]  /*342d0*/  FADD.FTZ R3, -R2, -RZ ;  /* 0x800000ff02037221 */ /* 0x000fc80000010100 */
[----:B------:R-:W-:-:S07]  /*342e0*/  FFMA R0, R0, R3, R0 ;  /* 0x0000000300007223 */ /* 0x000fce0000000000 */
.L_x_56:
[----:B------:R-:W-:Y:S05]  /*342f0*/  BSYNC B1 ;  /* 0x0000000000017941 */ /* 0x000fea0003800000 */
.L_x_54:
[----:B------:R-:W-:Y:S01]  /*34300*/  FSETP.GEU.AND P0, PT, |R11|, 1.175494350822287508e-38, PT ;  /* 0x008000000b00780b */ /* 0x000fe20003f0e200 */
[----:B------:R-:W-:-:S12]  /*34310*/  ULDC UR6, c[0x0][0x600] ;  /* 0x0001800000067ab9 */ /* 0x000fd80000000800 */
[----:B------:R-:W-:-:S04]  /*34320*/  @!P0 FMUL R11, R11, 16777216 ;  /* 0x4b8000000b0b8820 */ /* 0x000fc80000400000 */
[----:B------:R-:W1:Y:S02]  /*34330*/  MUFU.LG2 R2, R11 ;  /* 0x0000000b00027308 */ /* 0x000e640000000c00 */
[----:B-1----:R-:W-:-:S04]  /*34340*/  @!P0 FADD R2, R2, -24 ;  /* 0xc1c0000002028421 */ /* 0x002fc80000000000 */
[----:B------:R-:W-:-:S04]  /*34350*/  FMUL R5, R2, 0.69314718246459960938 ;  /* 0x3f31721802057820 */ /* 0x000fc80000400000 */
[----:B------:R-:W-:-:S07]  /*34360*/  FFMA R5, R10, UR6, R5 ;  /* 0x000000060a057c23 */ /* 0x000fce0008000005 */
.L_x_53:
[----:B------:R-:W-:Y:S05]  /*34370*/  BSYNC B0 ;  /* 0x0000000000007941 */ /* 0x000fea0003800000 */
.L_x_52:
[----:B------:R-:W2:Y:S01]  /*34380*/  LDL.LU R72, [R1] ;  /* 0x0000000001487983 */ /* 0x000ea20000300800 */
[----:B------:R-:W-:-:S03]  /*34390*/  ULDC UR4, c[0x0][0x608] ;  /* 0x0001820000047ab9 */ /* 0x000fc60000000800 */
[----:B------:R-:W3:Y:S04]  /*343a0*/  LDL.LU R17, [R1+0x4] ;  /* 0x0000040001117983 */ /* 0x000ee80000300800 */
[----:B------:R-:W4:Y:S04]  /*343b0*/  LDL.LU R18, [R1+0x10] ;  /* 0x0000100001127983 */ /* 0x000f280000300800 */
[----:B------:R-:W5:Y:S04]  /*343c0*/  LDL.LU R19, [R1+0x14] ;  /* 0x0000140001137983 */ /* 0x000f680000300800 */
        /* <DEDUP_REMOVED lines=59> */
[----:B------:R-:W5:Y:S01]  /*34780*/  LDL.LU R2, [R1+0x1f4] ;  /* 0x0001f40001027983 */ /* 0x000f620000300800 */
[----:B------:R-:W-:Y:S01]  /*34790*/  FSETP.NE.AND P0, PT, R15, -R16, PT ;  /* 0x800000100f00720b */ /* 0x000fe20003f05000 */
[----:B------:R-:W-:Y:S01]  /*347a0*/  FMUL R0, R0, UR4 ;  /* 0x0000000400007c20 */ /* 0x000fe20008400000 */
[----:B------:R-:W-:Y:S03]  /*347b0*/  BSSY B0, `(.L_x_57) ;  /* 0x0000058000007945 */ /* 0x000fe60003800000 */
[-C--:B--2---:R-:W-:Y:S01]  /*347c0*/  FMUL R16, R72, R0.reuse ;  /* 0x0000000048107220 */ /* 0x084fe20000400000 */
[-C--:B---3--:R-:W-:Y:S01]  /*347d0*/  FMUL R17, R17, R0.reuse ;  /* 0x0000000011117220 */ /* 0x088fe20000400000 */
[-C--:B----4-:R-:W-:Y:S01]  /*347e0*/  FMUL R18, R18, R0.reuse ;  /* 0x0000000012127220 */ /* 0x090fe20000400000 */
[-C--:B-----5:R-:W-:Y:S01]  /*347f0*/  FMUL R19, R19, R0.reuse ;  /* 0x0000000013137220 */ /* 0x0a0fe20000400000 */
        /* <DEDUP_REMOVED lines=60> */
[----:B------:R-:W-:Y:S06]  /*34bc0*/  @!P0 BRA `(.L_x_58) ;  /* 0x0000000000588947 */ /* 0x000fec0003800000 */
[----:B------:R-:W-:Y:S01]  /*34bd0*/  VIADD R0, R6, 0x1800000 ;  /* 0x0180000006007836 */ /* 0x000fe20000000000 */
[----:B------:R-:W-:Y:S04]  /*34be0*/  BSSY B1, `(.L_x_59) ;  /* 0x000000d000017945 */ /* 0x000fe80003800000 */
[----:B------:R-:W-:-:S04]  /*34bf0*/  LOP3.LUT R0, R0, 0x7f800000, RZ, 0xc0, !PT ;  /* 0x7f80000000007812 */ /* 0x000fc800078ec0ff */
[----:B------:R-:W-:-:S13]  /*34c00*/  ISETP.GT.U32.AND P0, PT, R0, 0x1ffffff, PT ;  /* 0x01ffffff0000780c */ /* 0x000fda0003f04070 */
[----:B------:R-:W-:Y:S05]  /*34c10*/  @P0 BRA `(.L_x_60) ;  /* 0x0000000000140947 */ /* 0x000fea0003800000 */
[----:B------:R-:W-:Y:S02]  /*34c20*/  MOV R2, R6 ;  /* 0x0000000600027202 */ /* 0x000fe40000000f00 */
[----:B------:R-:W-:-:S07]  /*34c30*/  MOV R8, 0x34c50 ;  /* 0x00034c5000087802 */ /* 0x000fce0000000f00 */
[----:B------:R-:W-:Y:S05]  /*34c40*/  CALL.REL.NOINC `($__internal_0_$__cuda_sm20_rcp_rn_f32_slowpath) ;  /* 0x0000002400ec7944 */ /* 0x000fea0003c00000 */
[----:B------:R-:W-:Y:S01]  /*34c50*/  MOV R7, R0 ;  /* 0x0000000000077202 */ /* 0x000fe20000000f00 */
[----:B------:R-:W-:Y:S06]  /*34c60*/  BRA `(.L_x_61) ;  /* 0x0000000000107947 */ /* 0x000fec0003800000 */
.L_x_60:
[----:B------:R-:W1:Y:S02]  /*34c70*/  MUFU.RCP R7, R6 ;  /* 0x0000000600077308 */ /* 0x000e640000001000 */
[----:B-1----:R-:W-:-:S04]  /*34c80*/  FFMA R0, R6, R7, -1 ;  /* 0xbf80000006007423 */ /* 0x002fc80000000007 */
[----:B------:R-:W-:-:S04]  /*34c90*/  FADD.FTZ R0, -R0, -RZ ;  /* 0x800000ff00007221 */ /* 0x000fc80000010100 */
[----:B------:R-:W-:-:S07]  /*34ca0*/  FFMA R7, R7, R0, R7 ;  /* 0x0000000007077223 */ /* 0x000fce0000000007 */
.L_x_61:
[----:B------:R-:W-:Y:S05]  /*34cb0*/  BSYNC B1 ;  /* 0x0000000000017941 */ /* 0x000fea0003800000 */
.L_x_59:
[----:B------:R-:W-:Y:S01]  /*34cc0*/  FSETP.GEU.AND P0, PT, |R6|, 1.175494350822287508e-38, PT ;  /* 0x008000000600780b */ /* 0x000fe20003f0e200 */
[----:B------:R-:W-:-:S12]  /*34cd0*/  ULDC UR4, c[0x0][0x600] ;  /* 0x0001800000047ab9 */ /* 0x000fd80000000800 */
[----:B------:R-:W-:-:S04]  /*34ce0*/  @!P0 FMUL R6, R6, 16777216 ;  /* 0x4b80000006068820 */ /* 0x000fc80000400000 */
[----:B------:R-:W1:Y:S02]  /*34cf0*/  MUFU.LG2 R0, R6 ;  /* 0x0000000600007308 */ /* 0x000e640000000c00 */
[----:B-1----:R-:W-:-:S04]  /*34d00*/  @!P0 FADD R0, R0, -24 ;  /* 0xc1c0000000008421 */ /* 0x002fc80000000000 */
[----:B------:R-:W-:-:S04]  /*34d10*/  FMUL R0, R0, 0.69314718246459960938 ;  /* 0x3f31721800007820 */ /* 0x000fc80000400000 */
[----:B------:R-:W-:-:S07]  /*34d20*/  FFMA R4, R9, UR4, R0 ;  /* 0x0000000409047c23 */ /* 0x000fce0008000000 */
.L_x_58:
[----:B------:R-:W-:Y:S05]  /*34d30*/  BSYNC B0 ;  /* 0x0000000000007941 */ /* 0x000fea0003800000 */
.L_x_57:
[C---:B------:R-:W-:Y:S01]  /*34d40*/  LOP3.LUT P0, RZ, R221.reuse, 0x3, RZ, 0xc0, !PT ;  /* 0x00000003ddff7812 */ /* 0x040fe2000780c0ff */
[----:B------:R-:W-:Y:S01]  /*34d50*/  ULDC UR4, c[0x0][0x608] ;  /* 0x0001820000047ab9 */ /* 0x000fe20000000800 */
[----:B------:R-:W-:Y:S01]  /*34d60*/  LOP3.LUT R125, R221, 0x7f, RZ, 0xc0, !PT ;  /* 0x0000007fdd7d7812 */ /* 0x000fe200078ec0ff */
[----:B------:R-:W-:Y:S01]  /*34d70*/  ULDC.64 UR6, c[0x0][0x208] ;  /* 0x0000820000067ab9 */ /* 0x000fe20000000a00 */
[----:B------:R-:W-:Y:S01]  /*34d80*/  FMUL R7, R7, UR4 ;  /* 0x0000000407077c20 */ /* 0x000fe20008400000 */
[----:B------:R-:W-:Y:S01]  /*34d90*/  BSSY B0, `(.L_x_62) ;  /* 0x0000016000007945 */ /* 0x000fe20003800000 */
[----:B------:R-:W-:-:S07]  /*34da0*/  SHF.R.U32.HI R127, RZ, 0x5, R125 ;  /* 0x00000005ff7f7819 */ /* 0x000fce000001167d */
[----:B------:R-:W-:Y:S05]  /*34db0*/  @P0 BRA `(.L_x_63) ;  /* 0x00000000004c0947 */ /* 0x000fea0003800000 */
[----:B------:R-:W-:Y:S01]  /*34dc0*/  SHF.R.U32.HI R0, RZ, 0x2, R221 ;  /* 0x00000002ff007819 */ /* 0x000fe200000116dd */
[----:B------:R-:W-:Y:S01]  /*34dd0*/  IMAD.SHL.U32 R3, R127, 0x10, RZ ;  /* 0x000000107f037824 */ /* 0x000fe200078e00ff */
[----:B------:R-:W-:Y:S02]  /*34de0*/  ULDC.64 UR4, c[0x0][0x688] ;  /* 0x0001a20000047ab9 */ /* 0x000fe40000000a00 */
[----:B------:R-:W-:Y:S01]  /*34df0*/  LOP3.LUT R0, R0, 0x7, RZ, 0xc0, !PT ;  /* 0x0000000700007812 */ /* 0x000fe200078ec0ff */
[----:B------:R-:W-:-:S03]  /*34e00*/  UIMAD UR4, UR36, UR4, UR43 ;  /* 0x00000004240472a4 */ /* 0x000fc6000f8e022b */
[----:B------:R-:W-:Y:S01]  /*34e10*/  LOP3.LUT R0, R3, 0xfffffff0, R0, 0xe2, !PT ;  /* 0xfffffff003007812 */ /* 0x000fe200078ee200 */
[----:B------:R-:W-:-:S03]  /*34e20*/  UIMAD UR4, UR37, UR5, UR4 ;  /* 0x00000005250472a4 */ /* 0x000fc6000f8e0204 */
[C---:B------:R-:W-:Y:S01]  /*34e30*/  LOP3.LUT R2, R0.reuse, UR43, RZ, 0xfc, !PT ;  /* 0x0000002b00027c12 */ /* 0x040fe2000f8efcff */
[----:B------:R-:W-:Y:S02]  /*34e40*/  ULDC UR5, c[0x0][0x288] ;  /* 0x0000a20000057ab9 */ /* 0x000fe40000000800 */
[----:B------:R-:W-:Y:S02]  /*34e50*/  IADD3 R0, P2, R0, UR4, RZ ;  /* 0x0000000400007c10 */ /* 0x000fe4000ff5e0ff */
[C---:B------:R-:W-:Y:S02]  /*34e60*/  IADD3 R3, R2.reuse, 0x8, RZ ;  /* 0x0000000802037810 */ /* 0x040fe40007ffe0ff */
[----:B------:R-:W-:Y:S02]  /*34e70*/  ISETP.GE.U32.AND P0, PT, R2, UR5, PT ;  /* 0x0000000502007c0c */ /* 0x000fe4000bf06070 */
[----:B------:R-:W-:Y:S01]  /*34e80*/  ISETP.GE.U32.AND P1, PT, R3, UR5, PT ;  /* 0x0000000503007c0c */ /* 0x000fe2000bf26070 */
[----:B------:R-:W-:Y:S01]  /*34e90*/  ULDC.64 UR4, c[0x0][0x680] ;  /* 0x0001a00000047ab9 */ /* 0x000fe20000000a00 */
[----:B------:R-:W-:-:S02]  /*34ea0*/  IADD3.X R3, RZ, RZ, RZ, P2, !PT ;  /* 0x000000ffff037210 */ /* 0x000fc400017fe4ff */
[----:B------:R-:W-:-:S04]  /*34eb0*/  LEA R2, P2, R0, UR4, 0x2 ;  /* 0x0000000400027c11 */ /* 0x000fc8000f8410ff */
[----:B------:R-:W-:-:S05]  /*34ec0*/  LEA.HI.X R3, R0, UR5, R3, 0x2, P2 ;  /* 0x0000000500037c11 */ /* 0x000fca00090f1403 */
[----:B------:R1:W-:Y:S04]  /*34ed0*/  @!P0 STG.E desc[UR6][R2.64], R5 ;  /* 0x0000000502008986 */ /* 0x0003e8000c101906 */
[----:B------:R1:W-:Y:S02]  /*34ee0*/  @!P1 STG.E desc[UR6][R2.64+0x20], R4 ;  /* 0x0000200402009986 */ /* 0x0003e4000c101906 */
.L_x_63:
[----:B------:R-:W-:Y:S05]  /*34ef0*/  BSYNC B0 ;  /* 0x0000000000007941 */ /* 0x000fea0003800000 */
.L_x_62:
[----:B------:R-:W2:Y:S01]  /*34f00*/  LDL.LU R131, [R1+0x8] ;  /* 0x0000080001837983 */ /* 0x000ea20000300800 */
[----:B------:R-:W-:-:S03]  /*34f10*/  ULDC.64 UR4, c[0x0][0x730] ;  /* 0x0001cc0000047ab9 */ /* 0x000fc60000000a00 */
        /* <DEDUP_REMOVED lines=58> */
[----:B-1----:R-:W5:Y:S04]  /*352c0*/  LDL.LU R5, [R1+0x1dc] ;  /* 0x0001dc0001057983 */ /* 0x002f680000300800 */
[----:B------:R-:W5:Y:S04]  /*352d0*/  LDL.LU R4, [R1+0x1e8] ;  /* 0x0001e80001047983 */ /* 0x000f680000300800 */
[----:B------:R-:W5:Y:S04]  /*352e0*/  LDL.LU R3, [R1+0x1ec] ;  /* 0x0001ec0001037983 */ /* 0x000f680000300800 */
[----:B------:R-:W5:Y:S04]  /*352f0*/  LDL.LU R2, [R1+0x1f8] ;  /* 0x0001f80001027983 */ /* 0x000f680000300800 */
[----:B------:R-:W5:Y:S01]  /*35300*/  LDL.LU R0, [R1+0x1fc] ;  /* 0x0001fc0001007983 */ /* 0x000f620000300800 */
[----:B------:R-:W-:-:S04]  /*35310*/  ISETP.NE.U32.AND P0, PT, RZ, UR4, PT ;  /* 0x00000004ff007c0c */ /* 0x000fc8000bf05070 */
[----:B------:R-:W-:Y:S01]  /*35320*/  ISETP.NE.AND.EX P0, PT, RZ, UR5, PT, P0 ;  /* 0x00000005ff007c0c */ /* 0x000fe2000bf05300 */
        /* <DEDUP_REMOVED lines=64> */
[----:B------:R-:W-:Y:S06]  /*35730*/  @P0 BRA `(.L_x_64) ;  /* 0x0000000000200947 */ /* 0x000fec0003800000 */
[----:B------:R-:W-:Y:S02]  /*35740*/  ULDC.64 UR4, c[0x0][0x728] ;  /* 0x0001ca0000047ab9 */ /* 0x000fe40000000a00 */
[----:B------:R-:W-:-:S04]  /*35750*/  ISETP.NE.U32.AND P0, PT, RZ, UR4, PT ;  /* 0x00000004ff007c0c */ /* 0x000fc8000bf05070 */
[----:B------:R-:W-:-:S13]  /*35760*/  ISETP.NE.AND.EX P0, PT, RZ, UR5, PT, P0 ;  /* 0x00000005ff007c0c */ /* 0x000fda000bf05300 */
[----:B------:R-:W-:Y:S05]  /*35770*/  @!P0 BRA `(.L_x_65) ;  /* 0x00000000000c8947 */ /* 0x000fea0003800000 */
[----:B------:R-:W1:Y:S02]  /*35780*/  LDC.64 R2, c[0x0][0x728] ;  /* 0x0001ca00ff027b82 */ /* 0x000e640000000a00 */
[----:B-1----:R2:W5:Y:S01]  /*35790*/  LDG.E R123, desc[UR6][R2.64] ;  /* 0x00000006027b7981 */ /* 0x002562000c1e1900 */
[----:B------:R-:W-:Y:S05]  /*357a0*/  BRA `(.L_x_64) ;  /* 0x0000000000047947 */ /* 0x000fea0003800000 */
.L_x_65:
[----:B------:R-:W1:Y:S02]  /*357b0*/  LDC R123, c[0x0][0x720] ;  /* 0x0001c800ff7b7b82 */ /* 0x000e640000000800 */
.L_x_64:
[----:B------:R-:W-:-:S04]  /*357c0*/  MOV R0, RZ ;  /* 0x000000ff00007202 */ /* 0x000fc80000000f00 */
[----:B------:R-:W-:-:S13]  /*357d0*/  LOP3.LUT P0, RZ, R0, 0x1bf, RZ, 0xc0, !PT ;  /* 0x000001bf00ff7812 */ /* 0x000fda000780c0ff */
[----:B------:R-:W-:Y:S05]  /*357e0*/  @!P0 BRA `(.L_x_66) ;  /* 0x0000000000408947 */ /* 0x000fea0003800000 */
[----:B--2---:R-:W-:Y:S01]  /*357f0*/  MOV R2, 0x0 ;  /* 0x0000000000027802 */ /* 0x004fe20000000f00 */
[----:B------:R-:W-:Y:S01]  /*35800*/  ULDC.64 UR4, c[0x4][0x70] ;  /* 0x01001c0000047ab9 */ /* 0x000fe20000000a00 */
[----:B------:R-:W-:Y:S01]  /*35810*/  ULDC.64 UR6, c[0x4][0x8] ;  /* 0x0100020000067ab9 */ /* 0x000fe20000000a00 */
[----:B------:R-:W-:Y:S01]  /*35820*/  IMAD.U32 R4, RZ, RZ, UR4 ;  /* 0x00000004ff047e24 */ /* 0x000fe2000f8e00ff */
[----:B------:R-:W-:Y:S01]  /*35830*/  MOV R5, UR5 ;  /* 0x0000000500057c02 */ /* 0x000fe20008000f00 */
[----:B------:R-:W-:Y:S01]  /*35840*/  ULDC.64 UR4, c[0x4][0x78] ;  /* 0x01001e0000047ab9 */ /* 0x000fe20000000a00 */
[----:B------:R-:W2:Y:S01]  /*35850*/  LDC.64 R2, c[0x4][R2] ;  /* 0x0100000002027b82 */ /* 0x000ea20000000a00 */
[----:B------:R-:W-:Y:S01]  /*35860*/  MOV R6, UR4 ;  /* 0x0000000400067c02 */ /* 0x000fe20008000f00 */
[----:B------:R-:W-:Y:S01]  /*35870*/  IMAD.U32 R7, RZ, RZ, UR5 ;  /* 0x00000005ff077e24 */ /* 0x000fe2000f8e00ff */
[----:B------:R-:W-:Y:S01]  /*35880*/  MOV R10, UR6 ;  /* 0x00000006000a7c02 */ /* 0x000fe20008000f00 */
[----:B------:R-:W-:Y:S01]  /*35890*/  IMAD.MOV.U32 R8, RZ, RZ, 0x70 ;  /* 0x00000070ff087424 */ /* 0x000fe200078e00ff */
[----:B------:R-:W-:-:S02]  /*358a0*/  MOV R11, UR7 ;  /* 0x00000007000b7c02 */ /* 0x000fc40008000f00 */
[----:B------:R-:W-:Y:S02]  /*358b0*/  MOV R12, 0x1 ;  /* 0x00000001000c7802 */ /* 0x000fe40000000f00 */
[----:B------:R-:W-:-:S07]  /*358c0*/  MOV R13, RZ ;  /* 0x000000ff000d7202 */ /* 0x000fce0000000f00 */
[----:B------:R-:W-:-:S07]  /*358d0*/  LEPC R20, `(.L_x_66) ;  /* 0x000000001014794e */ /* 0x000fce0000000000 */
[----:B-12--5:R-:W-:Y:S05]  /*358e0*/  CALL.ABS.NOINC R2 ;  /* 0x0000000002007343 */ /* 0x026fea0003c00000 */
.L_x_66:
        /* <DEDUP_REMOVED lines=18> */
.L_x_67:
[----:B------:R-:W-:Y:S01]  /*35a10*/  ULDC.64 UR4, c[0x0][0x730] ;  /* 0x0001cc0000047ab9 */ /* 0x000fe20000000a00 */
[----:B------:R-:W-:Y:S01]  /*35a20*/  IMAD.SHL.U32 R0, R221, 0x20, RZ ;  /* 0x00000020dd007824 */ /* 0x000fe200078e00ff */
[----:B------:R-:W-:Y:S01]  /*35a30*/  ISETP.NE.U32.AND P0, PT, RZ, UR4, PT ;  /* 0x00000004ff007c0c */ /* 0x000fe2000bf05070 */
[----:B------:R-:W-:Y:S01]  /*35a40*/  VIADD R125, R125, 0x1f ;  /* 0x0000001f7d7d7836 */ /* 0x000fe20000000000 */
[----:B--2---:R-:W-:Y:S02]  /*35a50*/  SHF.R.U32.HI R3, RZ, 0x1, R221 ;  /* 0x00000001ff037819 */ /* 0x004fe400000116dd */
[----:B------:R-:W-:Y:S02]  /*35a60*/  ISETP.NE.AND.EX P0, PT, RZ, UR5, PT, P0 ;  /* 0x00000005ff007c0c */ /* 0x000fe4000bf05300 */
[C---:B------:R-:W-:Y:S02]  /*35a70*/  LOP3.LUT R2, R0.reuse, 0xc0, RZ, 0xc0, !PT ;  /* 0x000000c000027812 */ /* 0x040fe400078ec0ff */
[----:B------:R-:W-:-:S02]  /*35a80*/  LOP3.LUT R4, R0, 0x20, RZ, 0xc0, !PT ;  /* 0x0000002000047812 */ /* 0x000fc400078ec0ff */
[----:B------:R-:W-:Y:S02]  /*35a90*/  LOP3.LUT R2, R2, 0x8, R3, 0xf8, !PT ;  /* 0x0000000802027812 */ /* 0x000fe400078ef803 */
[----:B------:R-:W-:Y:S02]  /*35aa0*/  SHF.L.U32 R3, R221, 0x2, RZ ;  /* 0x00000002dd037819 */ /* 0x000fe400000006ff */
[----:B------:R-:W-:Y:S02]  /*35ab0*/  LEA R4, R127, R4, 0x9 ;  /* 0x000000047f047211 */ /* 0x000fe400078e48ff */
[----:B------:R-:W-:Y:S01]  /*35ac0*/  LOP3.LUT R2, R2, 0x18, R3, 0x78, !PT ;  /* 0x0000001802027812 */ /* 0x000fe200078e7803 */
[----:B-1---5:R-:W1:Y:S01]  /*35ad0*/  @P0 LDC R123, c[0x0][0x720] ;  /* 0x0001c800ff7b0b82 */ /* 0x022e620000000800 */
[----:B------:R-:W-:Y:S02]  /*35ae0*/  LOP3.LUT R3, R0, 0x100, RZ, 0xc0, !PT ;  /* 0x0000010000037812 */ /* 0x000fe400078ec0ff */
[----:B------:R-:W-:-:S02]  /*35af0*/  ISETP.GT.U32.AND P1, PT, R125, 0x3e, PT ;  /* 0x0000003e7d00780c */ /* 0x000fc40003f24070 */
[----:B------:R-:W-:Y:S02]  /*35b00*/  IADD3 R3, R2, R4, R3 ;  /* 0x0000000402037210 */ /* 0x000fe40007ffe003 */
[----:B------:R-:W-:Y:S02]  /*35b10*/  LOP3.LUT P0, RZ, R221, 0x4, RZ, 0xc0, !PT ;  /* 0x00000004ddff7812 */ /* 0x000fe4000780c0ff */
[----:B------:R-:W-:Y:S01]  /*35b20*/  LEA R3, R3, R220, 0x1 ;  /* 0x000000dc03037211 */ /* 0x000fe200078e08ff */
[-C--:B-1----:R-:W-:Y:S01]  /*35b30*/  FMUL R5, R148, R123.reuse ;  /* 0x0000007b94057220 */ /* 0x082fe20000400000 */
        /* <DEDUP_REMOVED lines=15> */
[----:B------:R-:W-:Y:S01]  /*35c30*/  F2FP.BF16.F32.PACK_AB R5, R2, R5 ;  /* 0x000000050205723e */ /* 0x000fe200000010ff */
[-C--:B------:R-:W-:Y:S01]  /*35c40*/  FMUL R12, R27, R123.reuse ;  /* 0x0000007b1b0c7220 */ /* 0x080fe20000400000 */
[----:B------:R-:W-:Y:S01]  /*35c50*/  MOV R2, 0x10 ;  /* 0x0000001000027802 */ /* 0x000fe20000000f00 */
[-C--:B------:R-:W-:Y:S01]  /*35c60*/  FMUL R14, R29, R123.reuse ;  /* 0x0000007b1d0e7220 */ /* 0x080fe20000400000 */
[----:B------:R-:W-:Y:S01]  /*35c70*/  F2FP.BF16.F32.PACK_AB R6, R7, R6 ;  /* 0x000000060706723e */ /* 0x000fe200000010ff */
[-C--:B------:R-:W-:Y:S01]  /*35c80*/  FMUL R19, R26, R123.reuse ;  /* 0x0000007b1a137220 */ /* 0x080fe20000400000 */
[----:B------:R-:W-:Y:S01]  /*35c90*/  F2FP.BF16.F32.PACK_AB R7, R9, R8 ;  /* 0x000000080907723e */ /* 0x000fe200000010ff */
[-C--:B------:R-:W-:Y:S01]  /*35ca0*/  FMUL R13, R166, R123.reuse ;  /* 0x0000007ba60d7220 */ /* 0x080fe20000400000 */
[----:B------:R-:W-:Y:S01]  /*35cb0*/  F2FP.BF16.F32.PACK_AB R4, R17, R4 ;  /* 0x000000041104723e */ /* 0x000fe200000010ff */
[----:B------:R-:W-:Y:S01]  /*35cc0*/  FMUL R0, R164, R123 ;  /* 0x0000007ba4007220 */ /* 0x000fe20000400000 */
[----:B------:R-:W-:Y:S01]  /*35cd0*/  F2FP.BF16.F32.PACK_AB R9, R18, R11 ;  /* 0x0000000b1209723e */ /* 0x000fe200000010ff */
        /* <DEDUP_REMOVED lines=108> */
[----:B------:R-:W-:Y:S01]  /*363a0*/  VIADD R17, R3, 0x1000 ;  /* 0x0000100003117836 */ /* 0x000fe20000000000 */
[----:B------:R-:W-:-:S02]  /*363b0*/  F2FP.BF16.F32.PACK_AB R10, R25, R10 ;  /* 0x0000000a190a723e */ /* 0x000fc400000010ff */
[----:B------:R-:W-:Y:S02]  /*363c0*/  F2FP.BF16.F32.PACK_AB R11, R125, R16 ;  /* 0x000000107d0b723e */ /* 0x000fe400000010ff */
[----:B------:R-:W-:Y:S01]  /*363d0*/  SEL R2, R2, 0xfffffff0, !P0 ;  /* 0xfffffff002027807 */ /* 0x000fe20004000000 */
[----:B------:R-:W-:Y:S06]  /*363e0*/  @P1 BRA `(.L_x_68) ;  /* 0x0000000000041947 */ /* 0x000fec0003800000 */
[----:B------:R-:W-:-:S04]  /*363f0*/  DEPBAR.LE SB0, 0x1 ;  /* 0x000080400000791a */ /* 0x000fc80000000000 */
.L_x_68:
[----:B------:R-:W-:Y:S05]  /*36400*/  WARPSYNC.ALL ;  /* 0x0000000000007948 */ /* 0x000fea0003800000 */
[----:B------:R-:W-:Y:S01]  /*36410*/  BAR.SYNC.DEFER_BLOCKING 0x1, 0x80 ;  /* 0x0042000000007b1d */ /* 0x000fe20000010000 */
[C---:B------:R-:W-:Y:S02]  /*36420*/  LEA R20, R2.reuse, R17, 0x1 ;  /* 0x0000001102147211 */ /* 0x040fe400078e08ff */
[----:B------:R-:W-:Y:S02]  /*36430*/  LEA R2, R2, R3, 0x1 ;  /* 0x0000000302027211 */ /* 0x000fe400078e08ff */
[----:B------:R-:W-:Y:S01]  /*36440*/  F2FP.BF16.F32.PACK_AB R12, R12, R19 ;  /* 0x000000130c0c723e */ /* 0x000fe200000010ff */
[----:B------:R-:W-:Y:S01]  /*36450*/  BSSY B0, `(.L_x_69) ;  /* 0x000001d000007945 */ /* 0x000fe20003800000 */
[----:B------:R-:W-:-:S02]  /*36460*/  F2FP.BF16.F32.PACK_AB R13, R13, R0 ;  /* 0x000000000d0d723e */ /* 0x000fc400000010ff */
[----:B------:R-:W-:Y:S02]  /*36470*/  F2FP.BF16.F32.PACK_AB R14, R14, R21 ;  /* 0x000000150e0e723e */ /* 0x000fe400000010ff */
[----:B------:R-:W-:Y:S02]  /*36480*/  F2FP.BF16.F32.PACK_AB R15, R15, R144 ;  /* 0x000000900f0f723e */ /* 0x000fe400000010ff */
[----:B------:R-:W-:Y:S02]  /*36490*/  F2FP.BF16.F32.PACK_AB R16, R31, R30 ;  /* 0x0000001e1f10723e */ /* 0x000fe400000010ff */
[----:B------:R-:W-:Y:S02]  /*364a0*/  F2FP.BF16.F32.PACK_AB R17, R146, R27 ;  /* 0x0000001b9211723e */ /* 0x000fe400000010ff */
[----:B------:R-:W-:Y:S02]  /*364b0*/  F2FP.BF16.F32.PACK_AB R18, R33, R32 ;  /* 0x000000202112723e */ /* 0x000fe400000010ff */
[----:B------:R-:W-:Y:S01]  /*364c0*/  F2FP.BF16.F32.PACK_AB R19, R142, R29 ;  /* 0x0000001d8e13723e */ /* 0x000fe200000010ff */
[----:B------:R1:W-:Y:S04]  /*364d0*/  STSM.16.M88.4 [R3], R4 ;  /* 0x0000000403007844 */ /* 0x0003e80000000200 */
[----:B------:R1:W-:Y:S01]  /*364e0*/  STSM.16.M88.4 [R2], R8 ;  /* 0x0000000802007844 */ /* 0x0003e20000000200 */
[----:B------:R-:W-:Y:S01]  /*364f0*/  @!PT LDS RZ, [RZ] ;  /* 0x00000000fffff984 */ /* 0x000fe20000000800 */
[----:B------:R-:W-:Y:S01]  /*36500*/  @!PT LDS RZ, [RZ] ;  /* 0x00000000fffff984 */ /* 0x000fe20000000800 */
[----:B------:R-:W-:Y:S01]  /*36510*/  @!PT LDS RZ, [RZ] ;  /* 0x00000000fffff984 */ /* 0x000fe20000000800 */
[----:B------:R-:W-:Y:S01]  /*36520*/  @!PT LDS RZ, [RZ] ;  /* 0x00000000fffff984 */ /* 0x000fe20000000800 */
[----:B------:R2:W-:Y:S06]  /*36530*/  MEMBAR.ALL.CTA ;  /* 0x0000000000007992 */ /* 0x0005ec0000008000 */
[----:B--2---:R-:W2:Y:S02]  /*36540*/  FENCE.VIEW.ASYNC.S ;  /* 0x00000000000073c6 */ /* 0x004ea40000000000 */
[----:B--2---:R-:W-:Y:S06]  /*36550*/  BAR.SYNC.DEFER_BLOCKING 0x1, 0x80 ;  /* 0x0042000000007b1d */ /* 0x004fec0000010000 */
[----:B------:R-:W-:Y:S05]  /*36560*/  @P1 BRA `(.L_x_70) ;  /* 0x00000000002c1947 */ /* 0x000fea0003800000 */
[----:B------:R-:W-:Y:S01]  /*36570*/  ULDC.64 UR4, c[0x0][0x198] ;  /* 0x0000660000047ab9 */ /* 0x000fe20000000a00 */
[----:B------:R-:W-:Y:S01]  /*36580*/  R2UR UR8, R220 ;  /* 0x00000000dc0872ca */ /* 0x000fe200000e0000 */
[----:B------:R-:W-:Y:S01]  /*36590*/  UIADD3 UR4, UP0, UR4, 0x670, URZ ;  /* 0x0000067004047890 */ /* 0x000fe2000ff1e03f */
[----:B------:R-:W-:Y:S01]  /*365a0*/  UMOV UR9, URZ ;  /* 0x0000003f00097c82 */ /* 0x000fe20008000000 */
[----:B------:R-:W-:Y:S02]  /*365b0*/  UMOV UR10, UR43 ;  /* 0x0000002b000a7c82 */ /* 0x000fe40008000000 */
[----:B------:R-:W-:Y:S01]  /*365c0*/  UIADD3.X UR5, URZ, UR5, URZ, UP0, !UPT ;  /* 0x000000053f057290 */ /* 0x000fe200087fe43f */
[----:B------:R-:W-:Y:S01]  /*365d0*/  UMOV UR11, UR36 ;  /* 0x00000024000b7c82 */ /* 0x000fe20008000000 */
[----:B------:R-:W-:-:S07]  /*365e0*/  UMOV UR12, UR37 ;  /* 0x00000025000c7c82 */ /* 0x000fce0008000000 */
[----:B------:R2:W-:Y:S01]  /*365f0*/  UTMASTG.4D [UR8], [UR4] ;  /* 0x00000008040073b5 */ /* 0x0005e20008018000 */
[----:B------:R0:W-:Y:S01]  /*36600*/  UTMACMDFLUSH ;  /* 0x00000000000079b7 */ /* 0x0001e20000000000 */
[----:B--2---:R-:W-:-:S04]  /*36610*/  DEPBAR.LE SB0, 0x1 ;  /* 0x000080400000791a */ /* 0x004fc80000000000 */
.L_x_70:
[----:B------:R-:W-:Y:S05]  /*36620*/  BSYNC B0 ;  /* 0x0000000000007941 */ /* 0x000fea0003800000 */
.L_x_69:
[----:B------:R-:W-:Y:S01]  /*36630*/  BAR.SYNC.DEFER_BLOCKING 0x1, 0x80 ;  /* 0x0042000000007b1d */ /* 0x000fe20000010000 */
[----:B-1----:R-:W-:Y:S02]  /*36640*/  F2FP.BF16.F32.PACK_AB R4, R35, R34 ;  /* 0x000000222304723e */ /* 0x002fe400000010ff */
[----:B------:R-:W-:Y:S02]  /*36650*/  F2FP.BF16.F32.PACK_AB R5, R138, R127 ;  /* 0x0000007f8a05723e */ /* 0x000fe400000010ff */
[----:B------:R-:W-:Y:S01]  /*36660*/  F2FP.BF16.F32.PACK_AB R6, R37, R36 ;  /* 0x000000242506723e */ /* 0x000fe200000010ff */
[----:B------:R-:W-:Y:S01]  /*36670*/  BSSY B0, `(.L_x_71) ;  /* 0x000001c000007945 */ /* 0x000fe20003800000 */
[----:B------:R-:W-:Y:S02]  /*36680*/  F2FP.BF16.F32.PACK_AB R7, R134, R129 ;  /* 0x000000818607723e */ /* 0x000fe400000010ff */
[----:B------:R-:W-:Y:S02]  /*36690*/  F2FP.BF16.F32.PACK_AB R8, R39, R38 ;  /* 0x000000262708723e */ /* 0x000fe400000010ff */
[----:B------:R-:W-:-:S02]  /*366a0*/  F2FP.BF16.F32.PACK_AB R9, R130, R131 ;  /* 0x000000838209723e */ /* 0x000fc400000010ff */
[----:B------:R-:W-:Y:S02]  /*366b0*/  F2FP.BF16.F32.PACK_AB R10, R41, R40 ;  /* 0x00000028290a723e */ /* 0x000fe400000010ff */
[----:B------:R-:W-:Y:S01]  /*366c0*/  F2FP.BF16.F32.PACK_AB R11, R126, R133 ;  /* 0x000000857e0b723e */ /* 0x000fe200000010ff */
[----:B------:R1:W-:Y:S04]  /*366d0*/  STSM.16.M88.4 [R3+0x1000], R12 ;  /* 0x0010000c03007844 */ /* 0x0003e80000000200 */
[----:B------:R1:W-:Y:S01]  /*366e0*/  STSM.16.M88.4 [R2+0x1000], R16 ;  /* 0x0010001002007844 */ /* 0x0003e20000000200 */
        /* <DEDUP_REMOVED lines=8> */
[----:B------:R-:W-:Y:S01]  /*36770*/  R2UR UR8, R220 ;  /* 0x00000000dc0872ca */ /* 0x000fe200000e0000 */
[----:B------:R-:W-:Y:S01]  /*36780*/  ULDC.64 UR4, c[0x0][0x198] ;  /* 0x0000660000047ab9 */ /* 0x000fe20000000a00 */
[----:B------:R-:W-:Y:S01]  /*36790*/  UMOV UR9, 0x20 ;  /* 0x0000002000097882 */ /* 0x000fe20000000000 */
[----:B------:R-:W-:Y:S01]  /*367a0*/  UIADD3 UR4, UP0, UR4, 0x670, URZ ;  /* 0x0000067004047890 */ /* 0x000fe2000ff1e03f */
[----:B------:R-:W-:Y:S01]  /*367b0*/  UMOV UR10, UR43 ;  /* 0x0000002b000a7c82 */ /* 0x000fe20008000000 */
[----:B------:R-:W-:Y:S02]  /*367c0*/  UMOV UR11, UR36 ;  /* 0x00000024000b7c82 */ /* 0x000fe40008000000 */
[----:B------:R-:W-:Y:S01]  /*367d0*/  UIADD3.X UR5, URZ, UR5, URZ, UP0, !UPT ;  /* 0x000000053f057290 */ /* 0x000fe200087fe43f */
[----:B------:R-:W-:-:S05]  /*367e0*/  UMOV UR12, UR37 ;  /* 0x00000025000c7c82 */ /* 0x000fca0008000000 */
[----:B------:R-:W-:-:S09]  /*367f0*/  UIADD3 UR8, UR8, 0x1000, URZ ;  /* 0x0000100008087890 */ /* 0x000fd2000fffe03f */
[----:B------:R2:W-:Y:S01]  /*36800*/  UTMASTG.4D [UR8], [UR4] ;  /* 0x00000008040073b5 */ /* 0x0005e20008018000 */
[----:B------:R0:W-:Y:S01]  /*36810*/  UTMACMDFLUSH ;  /* 0x00000000000079b7 */ /* 0x0001e20000000000 */
[----:B--2---:R-:W-:-:S04]  /*36820*/  DEPBAR.LE SB0, 0x1 ;  /* 0x000080400000791a */ /* 0x004fc80000000000 */
.L_x_72:
[----:B------:R-:W-:Y:S05]  /*36830*/  BSYNC B0 ;  /* 0x0000000000007941 */ /* 0x000fea0003800000 */
.L_x_71:
        /* <DEDUP_REMOVED lines=23> */
[----:B------:R-:W-:Y:S01]  /*369b0*/  UMOV UR9, 0x40 ;  /* 0x0000004000097882 */ /* 0x000fe20000000000 */
[----:B------:R-:W-:Y:S02]  /*369c0*/  UMOV UR10, UR43 ;  /* 0x0000002b000a7c82 */ /* 0x000fe40008000000 */
[----:B------:R-:W-:Y:S01]  /*369d0*/  UIADD3.X UR5, URZ, UR5, URZ, UP0, !UPT ;  /* 0x000000053f057290 */ /* 0x000fe200087fe43f */
[----:B------:R-:W-:Y:S01]  /*369e0*/  UMOV UR11, UR36 ;  /* 0x00000024000b7c82 */ /* 0x000fe20008000000 */
[----:B------:R-:W-:-:S07]  /*369f0*/  UMOV UR12, UR37 ;  /* 0x00000025000c7c82 */ /* 0x000fce0008000000 */
[----:B------:R2:W-:Y:S01]  /*36a00*/  UTMASTG.4D [UR8], [UR4] ;  /* 0x00000008040073b5 */ /* 0x0005e20008018000 */
[----:B------:R0:W-:Y:S01]  /*36a10*/  UTMACMDFLUSH ;  /* 0x00000000000079b7 */ /* 0x0001e20000000000 */
[----:B--2---:R-:W-:-:S04]  /*36a20*/  DEPBAR.LE SB0, 0x1 ;  /* 0x000080400000791a */ /* 0x004fc80000000000 */
.L_x_74:
[----:B------:R-:W-:Y:S05]  /*36a30*/  BSYNC B0 ;  /* 0x0000000000007941 */ /* 0x000fea0003800000 */
.L_x_73:
        /* <DEDUP_REMOVED lines=32> */
.L_x_76:
[----:B------:R-:W-:Y:S05]  /*36c40*/  BSYNC B0 ;  /* 0x0000000000007941 */ /* 0x000fea0003800000 */
.L_x_75:
        /* <DEDUP_REMOVED lines=31> */
.L_x_78:
[----:B------:R-:W-:Y:S05]  /*36e40*/  BSYNC B0 ;  /* 0x0000000000007941 */ /* 0x000fea0003800000 */
.L_x_77:
        /* <DEDUP_REMOVED lines=32> */
.L_x_80:
[----:B------:R-:W-:Y:S05]  /*37050*/  BSYNC B0 ;  /* 0x0000000000007941 */ /* 0x000fea0003800000 */
.L_x_79:
        /* <DEDUP_REMOVED lines=31> */
.L_x_82:
[----:B------:R-:W-:Y:S05]  /*37250*/  BSYNC B0 ;  /* 0x0000000000007941 */ /* 0x000fea0003800000 */
.L_x_81:
[----:B------:R-:W-:Y:S06]  /*37260*/  BAR.SYNC.DEFER_BLOCKING 0x1, 0x80 ;  /* 0x0042000000007b1d */ /* 0x000fec0000010000 */
[----:B------:R-:W-:Y:S01]  /*37270*/  BSSY B0, `(.L_x_83) ;  /* 0x0000016000007945 */ /* 0x000fe20003800000 */
[----:B------:R2:W-:Y:S04]  /*37280*/  STSM.16.M88.4 [R3+0x1000], R12 ;  /* 0x0010000c03007844 */ /* 0x0005e80000000200 */
[----:B------:R2:W-:Y:S01]  /*37290*/  STSM.16.M88.4 [R20], R16 ;  /* 0x0000001014007844 */ /* 0x0005e20000000200 */
[----:B------:R-:W-:Y:S01]  /*372a0*/  @!PT LDS RZ, [RZ] ;  /* 0x00000000fffff984 */ /* 0x000fe20000000800 */
[----:B------:R-:W-:Y:S01]  /*372b0*/  @!PT LDS RZ, [RZ] ;  /* 0x00000000fffff984 */ /* 0x000fe20000000800 */
[----:B------:R-:W-:Y:S01]  /*372c0*/  @!PT LDS RZ, [RZ] ;  /* 0x00000000fffff984 */ /* 0x000fe20000000800 */
[----:B------:R-:W-:Y:S01]  /*372d0*/  @!PT LDS RZ, [RZ] ;  /* 0x00000000fffff984 */ /* 0x000fe20000000800 */
[----:B------:R3:W-:Y:S06]  /*372e0*/  MEMBAR.ALL.CTA ;  /* 0x0000000000007992 */ /* 0x0007ec0000008000 */
[----:B---3--:R-:W3:Y:S02]  /*372f0*/  FENCE.VIEW.ASYNC.S ;  /* 0x00000000000073c6 */ /* 0x008ee40000000000 */
[----:B---3--:R-:W-:Y:S06]  /*37300*/  BAR.SYNC.DEFER_BLOCKING 0x1, 0x80 ;  /* 0x0042000000007b1d */ /* 0x008fec0000010000 */
        /* <DEDUP_REMOVED lines=10> */
[----:B------:R3:W-:Y:S02]  /*373b0*/  UTMASTG.4D [UR8], [UR4] ;  /* 0x00000008040073b5 */ /* 0x0007e40008018000 */
[----:B---3--:R0:W-:Y:S02]  /*373c0*/  UTMACMDFLUSH ;  /* 0x00000000000079b7 */ /* 0x0081e40000000000 */
.L_x_84:
[----:B------:R-:W-:Y:S05]  /*373d0*/  BSYNC B0 ;  /* 0x0000000000007941 */ /* 0x000fea0003800000 */
.L_x_83:
[----:B------:R-:W-:-:S04]  /*373e0*/  DEPBAR.LE SB0, 0x0 ;  /* 0x000080000000791a */ /* 0x000fc80000000000 */
[----:B------:R-:W-:Y:S05]  /*373f0*/  EXIT ;  /* 0x000000000000794d */ /* 0x000fea0003800000 */
        .weak           $__internal_0_$__cuda_sm20_rcp_rn_f32_slowpath
        .type           $__internal_0_$__cuda_sm20_rcp_rn_f32_slowpath,@function
        .size           $__internal_0_$__cuda_sm20_rcp_rn_f32_slowpath,(.L_x_90 - $__internal_0_$__cuda_sm20_rcp_rn_f32_slowpath)
$__internal_0_$__cuda_sm20_rcp_rn_f32_slowpath:
[----:B------:R-:W-:Y:S01]  /*37400*/  IMAD.SHL.U32 R0, R2, 0x2, RZ ;  /* 0x0000000202007824 */ /* 0x000fe200078e00ff */
[----:B------:R-:W-:Y:S04]  /*37410*/  BSSY B2, `(.L_x_85) ;  /* 0x0000030000027945 */ /* 0x000fe80003800000 */
[----:B------:R-:W-:-:S04]  /*37420*/  SHF.R.U32.HI R20, RZ, 0x18, R0 ;  /* 0x00000018ff147819 */ /* 0x000fc80000011600 */
[----:B------:R-:W-:-:S13]  /*37430*/  ISETP.NE.U32.AND P0, PT, R20, RZ, PT ;  /* 0x000000ff1400720c */ /* 0x000fda0003f05070 */
[----:B------:R-:W-:Y:S05]  /*37440*/  @P0 BRA `(.L_x_86) ;  /* 0x0000000000280947 */ /* 0x000fea0003800000 */
[----:B------:R-:W-:-:S04]  /*37450*/  SHF.L.U32 R0, R2, 0x1, RZ ;  /* 0x0000000102007819 */ /* 0x000fc800000006ff */
[----:B------:R-:W-:-:S13]  /*37460*/  ISETP.NE.AND P0, PT, R0, RZ, PT ;  /* 0x000000ff0000720c */ /* 0x000fda0003f05270 */
[----:B------:R-:W-:Y:S01]  /*37470*/  @P0 FFMA R12, R2, 1.84467440737095516160e+19, RZ ;  /* 0x5f800000020c0823 */ /* 0x000fe200000000ff */
[----:B------:R-:W-:Y:S08]  /*37480*/  @!P0 MUFU.RCP R3, R2 ;  /* 0x0000000200038308 */ /* 0x000ff00000001000 */
[----:B------:R-:W1:Y:S02]  /*37490*/  @P0 MUFU.RCP R13, R12 ;  /* 0x0000000c000d0308 */ /* 0x000e640000001000 */
[----:B-1----:R-:W-:-:S04]  /*374a0*/  @P0 FFMA R0, R12, R13, -1 ;  /* 0xbf8000000c000423 */ /* 0x002fc8000000000d */
[----:B------:R-:W-:-:S04]  /*374b0*/  @P0 FADD.FTZ R0, -R0, -RZ ;  /* 0x800000ff00000221 */ /* 0x000fc80000010100 */
[----:B------:R-:W-:-:S04]  /*374c0*/  @P0 FFMA R0, R13, R0, R13 ;  /* 0x000000000d000223 */ /* 0x000fc8000000000d */
[----:B------:R-:W-:Y:S01]  /*374d0*/  @P0 FFMA R3, R0, 1.84467440737095516160e+19, RZ ;  /* 0x5f80000000030823 */ /* 0x000fe200000000ff */
[----:B------:R-:W-:Y:S06]  /*374e0*/  BRA `(.L_x_87) ;  /* 0x0000000000887947 */ /* 0x000fec0003800000 */
.L_x_86:
[----:B------:R-:W-:-:S04]  /*374f0*/  IADD3 R21, R20, -0xfd, RZ ;  /* 0xffffff0314157810 */ /* 0x000fc80007ffe0ff */
[----:B------:R-:W-:-:S13]  /*37500*/  ISETP.GT.U32.AND P0, PT, R21, 0x1, PT ;  /* 0x000000011500780c */ /* 0x000fda0003f04070 */
[----:B------:R-:W-:Y:S05]  /*37510*/  @P0 BRA `(.L_x_88) ;  /* 0x0000000000780947 */ /* 0x000fea0003800000 */
[----:B------:R-:W-:Y:S01]  /*37520*/  LOP3.LUT R0, R2, 0x7fffff, RZ, 0xc0, !PT ;  /* 0x007fffff02007812 */ /* 0x000fe200078ec0ff */
[----:B------:R-:W-:-:S03]  /*37530*/  IMAD.MOV.U32 R14, RZ, RZ, 0x3 ;  /* 0x00000003ff0e7424 */ /* 0x000fc600078e00ff */
[----:B------:R-:W-:Y:S02]  /*37540*/  LOP3.LUT R0, R0, 0x3f800000, RZ, 0xfc, !PT ;  /* 0x3f80000000007812 */ /* 0x000fe400078efcff */
[----:B------:R-:W-:Y:S02]  /*37550*/  SHF.L.U32 R14, R14, R21, RZ ;  /* 0x000000150e0e7219 */ /* 0x000fe400000006ff */
[----:B------:R-:W1:Y:S02]  /*37560*/  MUFU.RCP R3, R0 ;  /* 0x0000000000037308 */ /* 0x000e640000001000 */
[----:B-1----:R-:W-:-:S04]  /*37570*/  FFMA R12, R0, R3, -1 ;  /* 0xbf800000000c7423 */ /* 0x002fc80000000003 */
[----:B------:R-:W-:-:S04]  /*37580*/  FADD.FTZ R12, -R12, -RZ ;  /* 0x800000ff0c0c7221 */ /* 0x000fc80000010100 */
[CCC-:B------:R-:W-:Y:S01]  /*37590*/  FFMA.RM R13, R3.reuse, R12.reuse, R3.reuse ;  /* 0x0000000c030d7223 */ /* 0x1c0fe20000004003 */
[----:B------:R-:W-:-:S04]  /*375a0*/  FFMA.RP R12, R3, R12, R3 ;  /* 0x0000000c030c7223 */ /* 0x000fc80000008003 */
[C---:B------:R-:W-:Y:S02]  /*375b0*/  LOP3.LUT R3, R13.reuse, 0x7fffff, RZ, 0xc0, !PT ;  /* 0x007fffff0d037812 */ /* 0x040fe400078ec0ff */
[----:B------:R-:W-:Y:S02]  /*375c0*/  FSETP.NEU.FTZ.AND P0, PT, R13, R12, PT ;  /* 0x0000000c0d00720b */ /* 0x000fe40003f1d000 */
[----:B------:R-:W-:Y:S02]  /*375d0*/  LOP3.LUT R3, R3, 0x800000, RZ, 0xfc, !PT ;  /* 0x0080000003037812 */ /* 0x000fe400078efcff */
[----:B------:R-:W-:Y:S02]  /*375e0*/  SEL R12, RZ, 0xffffffff, !P0 ;  /* 0xffffffffff0c7807 */ /* 0x000fe40004000000 */
[----:B------:R-:W-:Y:S02]  /*375f0*/  LOP3.LUT R14, R14, R3, RZ, 0xc0, !PT ;  /* 0x000000030e0e7212 */ /* 0x000fe400078ec0ff */
[----:B------:R-:W-:-:S02]  /*37600*/  IADD3 R12, -R12, RZ, RZ ;  /* 0x000000ff0c0c7210 */ /* 0x000fc40007ffe1ff */
[-C--:B------:R-:W-:Y:S02]  /*37610*/  SHF.R.U32.HI R14, RZ, R21.reuse, R14 ;  /* 0x00000015ff0e7219 */ /* 0x080fe4000001160e */
[----:B------:R-:W-:Y:S02]  /*37620*/  LOP3.LUT P1, RZ, R12, R21, R3, 0xf8, !PT ;  /* 0x000000150cff7212 */ /* 0x000fe4000782f803 */
[C---:B------:R-:W-:Y:S02]  /*37630*/  LOP3.LUT P0, RZ, R14.reuse, 0x1, RZ, 0xc0, !PT ;  /* 0x000000010eff7812 */ /* 0x040fe4000780c0ff */
[----:B------:R-:W-:-:S04]  /*37640*/  LOP3.LUT P2, RZ, R14, 0x2, RZ, 0xc0, !PT ;  /* 0x000000020eff7812 */ /* 0x000fc8000784c0ff */
[----:B------:R-:W-:Y:S02]  /*37650*/  PLOP3.LUT P0, PT, P0, P1, P2, 0xe0, 0x0 ;  /* 0x000000000000781c */ /* 0x000fe40000703c20 */
[----:B------:R-:W-:Y:S02]  /*37660*/  LOP3.LUT P1, RZ, R2, 0x7fffff, RZ, 0xc0, !PT ;  /* 0x007fffff02ff7812 */ /* 0x000fe4000782c0ff */
[----:B------:R-:W-:-:S04]  /*37670*/  SEL R0, RZ, 0x1, !P0 ;  /* 0x00000001ff007807 */ /* 0x000fc80004000000 */
[----:B------:R-:W-:-:S04]  /*37680*/  IADD3 R0, -R0, RZ, RZ ;  /* 0x000000ff00007210 */ /* 0x000fc80007ffe1ff */
[----:B------:R-:W-:Y:S01]  /*37690*/  ISETP.GE.AND P0, PT, R0, RZ, PT ;  /* 0x000000ff0000720c */ /* 0x000fe20003f06270 */
[----:B------:R-:W-:-:S05]  /*376a0*/  VIADD R0, R20, 0xffffff04 ;  /* 0xffffff0414007836 */ /* 0x000fca0000000000 */
[----:B------:R-:W-:-:S07]  /*376b0*/  SHF.R.U32.HI R3, RZ, R0, R3 ;  /* 0x00000000ff037219 */ /* 0x000fce0000011603 */
[----:B------:R-:W-:-:S04]  /*376c0*/  @!P0 IADD3 R3, R3, 0x1, RZ ;  /* 0x0000000103038810 */ /* 0x000fc80007ffe0ff */
[----:B------:R-:W-:-:S04]  /*376d0*/  @!P1 SHF.L.U32 R3, R3, 0x1, RZ ;  /* 0x0000000103039819 */ /* 0x000fc800000006ff */
[----:B------:R-:W-:Y:S01]  /*376e0*/  LOP3.LUT R3, R3, 0x80000000, R2, 0xf8, !PT ;  /* 0x8000000003037812 */ /* 0x000fe200078ef802 */
[----:B------:R-:W-:Y:S06]  /*376f0*/  BRA `(.L_x_87) ;  /* 0x0000000000047947 */ /* 0x000fec0003800000 */
.L_x_88:
[----:B------:R1:W2:Y:S02]  /*37700*/  MUFU.RCP R3, R2 ;  /* 0x0000000200037308 */ /* 0x0002a40000001000 */
.L_x_87:
[----:B------:R-:W-:Y:S05]  /*37710*/  BSYNC B2 ;  /* 0x0000000000027941 */ /* 0x000fea0003800000 */
.L_x_85:
[----:B--2---:R-:W-:Y:S01]  /*37720*/  IMAD.MOV.U32 R0, RZ, RZ, R3 ;  /* 0x000000ffff007224 */ /* 0x004fe200078e0003 */
[----:B-1----:R-:W-:Y:S02]  /*37730*/  MOV R2, R8 ;  /* 0x0000000800027202 */ /* 0x002fe40000000f00 */
[----:B------:R-:W-:-:S04]  /*37740*/  MOV R3, 0x0 ;  /* 0x0000000000037802 */ /* 0x000fc80000000f00 */
[----:B------:R-:W-:Y:S05]  /*37750*/  RET.REL.NODEC R2 `(_ZN7cutlass13device_kernelINS_4fmha6kernel13FmhaKernelTmaINS1_10collective15FmhaMainloopTmaINS_10bfloat16_tEfN4cute5tupleIJNS7_1CILi64EEENS9_ILi256EEESB_EEENS4_12CausalFusionEJEEENS4_15FmhaFwdEpilogueIS6_fSC_EEJEEEEEvNT_6ParamsE) ;  /* 0xfffffc8802287950 */ /* 0x000fea0003c3ffff */
.L_x_89:
[----:B------:R-:W-:-:S00]  /*37760*/  BRA `(.L_x_89) ;  /* 0xfffffffc00fc7947 */ /* 0x000fc0000383ffff */
[----:B------:R-:W-:-:S00]  /*37770*/  NOP ;  /* 0x0000000000007918 */ /* 0x000fc00000000000 */
        /* <DEDUP_REMOVED lines=8> */
.L_x_90:


//--------------------- .nv.global.init           --------------------------
	.section	.nv.global.init,"aw",@progbits
.nv.global.init:
	.type		$str$23,@object
	.size		$str$23,($str$24 - $str$23)
$str$23:
        /*0000*/ 	.byte	0x28, 0x61, 0x64, 0x64, 0x72, 0x65, 0x73, 0x73, 0x20, 0x26, 0x20, 0x6d, 0x61, 0x73, 0x6b, 0x29
        /*0010*/ 	.byte	0x20, 0x3d, 0x3d, 0x20, 0x30, 0x00
	.type		$str$24,@object
	.size		$str$24,(__unnamed_1 - $str$24)
$str$24:
        /*0016*/ 	.byte	0x2f, 0x74, 0x6d, 0x70, 0x2f, 0x63, 0x75, 0x74, 0x6c, 0x61, 0x73, 0x73, 0x5f, 0x73, 0x77, 0x65
        /*0026*/ 	.byte	0x65, 0x70, 0x5f, 0x73, 0x72, 0x63, 0x2f, 0x69, 0x6e, 0x63, 0x6c, 0x75, 0x64, 0x65, 0x2f, 0x63
        /*0036*/ 	.byte	0x75, 0x74, 0x65, 0x2f, 0x70, 0x6f, 0x69, 0x6e, 0x74, 0x65, 0x72, 0x5f, 0x66, 0x6c, 0x61, 0x67
        /*0046*/ 	.byte	0x67, 0x65, 0x64, 0x2e, 0x68, 0x70, 0x70, 0x00
	.type		__unnamed_1,@object
	.size		__unnamed_1,(__unnamed_2 - __unnamed_1)
__unnamed_1:
        /* <DEDUP_REMOVED lines=28> */
        /*020e*/ 	.byte	0x32, 0x30, 0x34, 0x38, 0x3e, 0x3e, 0x3e, 0x3e, 0x3e, 0x5d, 0x00
	.type		__unnamed_2,@object
	.size		__unnamed_2,(.L_1 - __unnamed_2)
__unnamed_2:
        /* <DEDUP_REMOVED lines=29> */
.L_1:


//--------------------- .nv.shared._ZN7cutlass13device_kernelINS_4fmha6kernel13FmhaKernelTmaINS1_10collective15FmhaMainloopTmaINS_10bfloat16_tEfN4cute5tupleIJNS7_1CILi64EEENS9_ILi256EEESB_EEENS4_12CausalFusionEJEEENS4_15FmhaFwdEpilogueIS6_fSC_EEJEEEEEvNT_6ParamsE --------------------------
	.section	.nv.shared._ZN7cutlass13device_kernelINS_4fmha6kernel13FmhaKernelTmaINS1_10collective15FmhaMainloopTmaINS_10bfloat16_tEfN4cute5tupleIJNS7_1CILi64EEENS9_ILi256EEESB_EEENS4_12CausalFusionEJEEENS4_15FmhaFwdEpilogueIS6_fSC_EEJEEEEEvNT_6ParamsE,"aw",@nobits
	.sectionflags	@""
	.align	16
	.zero		1024


//--------------------- .nv.shared.reserved.0     --------------------------
	.section	.nv.shared.reserved.0,"aw",@nobits
	.weak		__nv_reservedSMEM_offset_0_alias
	.size		__nv_reservedSMEM_offset_0_alias, 0, 0
	.other		__nv_reservedSMEM_offset_0_alias,@"STO_CUDA_RESERVED_SHARED STV_DEFAULT"
__nv_reservedSMEM_offset_0_alias:
	.zero		0


//--------------------- .nv.global                --------------------------
	.section	.nv.global,"aw",@nobits
.nv.global:
	.type		_ZN39_INTERNAL_e0bc669c_4_k_cu_2c7b76cb_29274cute1_E,@object
	.size		_ZN39_INTERNAL_e0bc669c_4_k_cu_2c7b76cb_29274cute1_E,(_ZN39_INTERNAL_e0bc669c_4_k_cu_2c7b76cb_29274cuda3std3__45__cpo6cbeginE - _ZN39_INTERNAL_e0bc669c_4_k_cu_2c7b76cb_29274cute1_E)
_ZN39_INTERNAL_e0bc669c_4_k_cu_2c7b76cb_29274cute1_E:
	.zero		1
	.type		_ZN39_INTERNAL_e0bc669c_4_k_cu_2c7b76cb_29274cuda3std3__45__cpo6cbeginE,@object
	.size		_ZN39_INTERNAL_e0bc669c_4_k_cu_2c7b76cb_29274cuda3std3__45__cpo6cbeginE,(_ZN39_INTERNAL_e0bc669c_4_k_cu_2c7b76cb_29274cuda3std3__48in_placeE - _ZN39_INTERNAL_e0bc669c_4_k_cu_2c7b76cb_29274cuda3std3__45__cpo6cbeginE)
_ZN39_INTERNAL_e0bc669c_4_k_cu_2c7b76cb_29274cuda3std3__45__cpo6cbeginE:
	.zero		1
	.type		_ZN39_INTERNAL_e0bc669c_4_k_cu_2c7b76cb_29274cuda3std3__48in_placeE,@object
	.size		_ZN39_INTERNAL_e0bc669c_4_k_cu_2c7b76cb_29274cuda3std3__48in_placeE,(_ZN39_INTERNAL_e0bc669c_4_k_cu_2c7b76cb_29274cuda3std6ranges3__45__cpo9iter_moveE - _ZN39_INTERNAL_e0bc669c_4_k_cu_2c7b76cb_29274cuda3std3__48in_placeE)
_ZN39_INTERNAL_e0bc669c_4_k_cu_2c7b76cb_29274cuda3std3__48in_placeE:
	.zero		1
	.type		_ZN39_INTERNAL_e0bc669c_4_k_cu_2c7b76cb_29274cuda3std6ranges3__45__cpo9iter_moveE,@object
	.size		_ZN39_INTERNAL_e0bc669c_4_k_cu_2c7b76cb_29274cuda3std6ranges3__45__cpo9iter_moveE,(_ZN39_INTERNAL_e0bc669c_4_k_cu_2c7b76cb_29274cuda3std3__45__cpo5beginE - _ZN39_INTERNAL_e0bc669c_4_k_cu_2c7b76cb_29274cuda3std6ranges3__45__cpo9iter_moveE)
_ZN39_INTERNAL_e0bc669c_4_k_cu_2c7b76cb_29274cuda3std6ranges3__45__cpo9iter_moveE:
	.zero		1
	.type		_ZN39_INTERNAL_e0bc669c_4_k_cu_2c7b76cb_29274cuda3std3__45__cpo5beginE,@object
	.size		_ZN39_INTERNAL_e0bc669c_4_k_cu_2c7b76cb_29274cuda3std3__45__cpo5beginE,(_ZN39_INTERNAL_e0bc669c_4_k_cu_2c7b76cb_29274cuda3std3__441_GLOBAL__N__e0bc669c_4_k_cu_2c7b76cb_29276ignoreE - _ZN39_INTERNAL_e0bc669c_4_k_cu_2c7b76cb_29274cuda3std3__45__cpo5beginE)
_ZN39_INTERNAL_e0bc669c_4_k_cu_2c7b76cb_29274cuda3std3__45__cpo5beginE:
	.zero		1
	.type		_ZN39_INTERNAL_e0bc669c_4_k_cu_2c7b76cb_29274cuda3std3__441_GLOBAL__N__e0bc669c_4_k_cu_2c7b76cb_29276ignoreE,@object
	.size		_ZN39_INTERNAL_e0bc669c_4_k_cu_2c7b76cb_29274cuda3std3__441_GLOBAL__N__e0bc669c_4_k_cu_2c7b76cb_29276ignoreE,(_ZN39_INTERNAL_e0bc669c_4_k_cu_2c7b76cb_29274cute7productE - _ZN39_INTERNAL_e0bc669c_4_k_cu_2c7b76cb_29274cuda3std3__441_GLOBAL__N__e0bc669c_4_k_cu_2c7b76cb_29276ignoreE)
_ZN39_INTERNAL_e0bc669c_4_k_cu_2c7b76cb_29274cuda3std3__441_GLOBAL__N__e0bc669c_4_k_cu_2c7b76cb_29276ignoreE:
	.zero		1
	.type		_ZN39_INTERNAL_e0bc669c_4_k_cu_2c7b76cb_29274cute7productE,@object
	.size		_ZN39_INTERNAL_e0bc669c_4_k_cu_2c7b76cb_29274cute7productE,(_ZN39_INTERNAL_e0bc669c_4_k_cu_2c7b76cb_29274cuda3std3__45__cpo3endE - _ZN39_INTERNAL_e0bc669c_4_k_cu_2c7b76cb_29274cute7productE)
_ZN39_INTERNAL_e0bc669c_4_k_cu_2c7b76cb_29274cute7productE:
	.zero		1
	.type		_ZN39_INTERNAL_e0bc669c_4_k_cu_2c7b76cb_29274cuda3std3__45__cpo3endE,@object
	.size		_ZN39_INTERNAL_e0bc669c_4_k_cu_2c7b76cb_29274cuda3std3__45__cpo3endE,(_ZN39_INTERNAL_e0bc669c_4_k_cu_2c7b76cb_29274cuda3std3__419piecewise_constructE - _ZN39_INTERNAL_e0bc669c_4_k_cu_2c7b76cb_29274cuda3std3__45__cpo3endE)
_ZN39_INTERNAL_e0bc669c_4_k_cu_2c7b76cb_29274cuda3std3__45__cpo3endE:
	.zero		1
	.type		_ZN39_INTERNAL_e0bc669c_4_k_cu_2c7b76cb_29274cuda3std3__419piecewise_constructE,@object
	.size		_ZN39_INTERNAL_e0bc669c_4_k_cu_2c7b76cb_29274cuda3std3__419piecewise_constructE,(_ZN39_INTERNAL_e0bc669c_4_k_cu_2c7b76cb_29274cuda3std3__45__cpo4cendE - _ZN39_INTERNAL_e0bc669c_4_k_cu_2c7b76cb_29274cuda3std3__419piecewise_constructE)
_ZN39_INTERNAL_e0bc669c_4_k_cu_2c7b76cb_29274cuda3std3__419piecewise_constructE:
	.zero		1
	.type		_ZN39_INTERNAL_e0bc669c_4_k_cu_2c7b76cb_29274cuda3std3__45__cpo4cendE,@object
	.size		_ZN39_INTERNAL_e0bc669c_4_k_cu_2c7b76cb_29274cuda3std3__45__cpo4cendE,(_ZN39_INTERNAL_e0bc669c_4_k_cu_2c7b76cb_29274cuda3std6ranges3__45__cpo4swapE - _ZN39_INTERNAL_e0bc669c_4_k_cu_2c7b76cb_29274cuda3std3__45__cpo4cendE)
_ZN39_INTERNAL_e0bc669c_4_k_cu_2c7b76cb_29274cuda3std3__45__cpo4cendE:
	.zero		1
	.type		_ZN39_INTERNAL_e0bc669c_4_k_cu_2c7b76cb_29274cuda3std6ranges3__45__cpo4swapE,@object
	.size		_ZN39_INTERNAL_e0bc669c_4_k_cu_2c7b76cb_29274cuda3std6ranges3__45__cpo4swapE,(.L_9 - _ZN39_INTERNAL_e0bc669c_4_k_cu_2c7b76cb_29274cuda3std6ranges3__45__cpo4swapE)
_ZN39_INTERNAL_e0bc669c_4_k_cu_2c7b76cb_29274cuda3std6ranges3__45__cpo4swapE:
	.zero		1
.L_9:


//--------------------- .nv.constant0._ZN7cutlass13device_kernelINS_4fmha6kernel13FmhaKernelTmaINS1_10collective15FmhaMainloopTmaINS_10bfloat16_tEfN4cute5tupleIJNS7_1CILi64EEENS9_ILi256EEESB_EEENS4_12CausalFusionEJEEENS4_15FmhaFwdEpilogueIS6_fSC_EEJEEEEEvNT_6ParamsE --------------------------
	.section	.nv.constant0._ZN7cutlass13device_kernelINS_4fmha6kernel13FmhaKernelTmaINS1_10collective15FmhaMainloopTmaINS_10bfloat16_tEfN4cute5tupleIJNS7_1CILi64EEENS9_ILi256EEESB_EEENS4_12CausalFusionEJEEENS4_15FmhaFwdEpilogueIS6_fSC_EEJEEEEEvNT_6ParamsE,"a",@progbits
	.sectionflags	@""
	.align	4
.nv.constant0._ZN7cutlass13device_kernelINS_4fmha6kernel13FmhaKernelTmaINS1_10collective15FmhaMainloopTmaINS_10bfloat16_tEfN4cute5tupleIJNS7_1CILi64EEENS9_ILi256EEESB_EEENS4_12CausalFusionEJEEENS4_15FmhaFwdEpilogueIS6_fSC_EEJEEEEEvNT_6ParamsE:
	.zero		2688


//--------------------- SYMBOLS --------------------------

	.type		.nv.reservedSmem.offset0,@object
	.size		.nv.reservedSmem.offset0,0x4
	.type		__assertfail,@function
